//
// Generated by NVIDIA NVVM Compiler
//
// Compiler Build ID: CL-36424714
// Cuda compilation tools, release 13.0, V13.0.88
// Based on NVVM 20.0.0
//

.version 9.0
.target sm_100
.address_size 64

.extern .func  (.param .b32 func_retval0) vprintf
(
	.param .b64 vprintf_param_0,
	.param .b64 vprintf_param_1
)
;
.global .align 8 .b8 d_v_d_sentinel[40];
.global .align 8 .b8 d_v_queue[16024];
.global .align 8 .b8 d_a_sentinel[40];
.global .align 8 .b8 d_e_queue[2000000016];
.global .align 8 .b8 bit_string_lookup[32768];
.global .align 4 .u32 k1counter;
.global .align 4 .u32 k2counter;
.global .align 4 .u32 lockvar;
.global .align 8 .b8 search_blocks[800];
.global .align 8 .u64 search_index;
.global .align 8 .b8 stack_traversal[8];
.global .align 8 .u64 stack_top;
.global .align 8 .b8 delete_blocks_v1[8];
.global .align 8 .b8 delete_index[8];
.global .align 8 .b8 delete_source[8];
.global .align 4 .f32 total_triangles;
.global .align 8 .u64 tester;
.global .align 8 .u64 temp;
.global .align 8 .u64 d_search_flag;
.global .align 8 .u64 type;
.global .align 8 .u64 d_prev_thread_count = 1;
.global .align 8 .u64 d_prev_thread_count_16to31;
// _ZZN3cub18CUB_300001_SM_10006detail4scan16DeviceScanKernelINS2_10policy_hubImmmjN4cuda3std3__44plusIvEEE10Policy1000EPmSC_NS0_13ScanTileStateImLb1EEES9_NS1_10InputValueImSC_EEjmLb0EmEEvT0_T1_T2_iT3_T4_T5_E12temp_storage has been demoted
// _ZZN3cub18CUB_300001_SM_10006detail4scan16DeviceScanKernelINS2_10policy_hubImmmmN4cuda3std3__44plusIvEEE10Policy1000EPmSC_NS0_13ScanTileStateImLb1EEES9_NS1_10InputValueImSC_EEmmLb0EmEEvT0_T1_T2_iT3_T4_T5_E12temp_storage has been demoted
// _ZZN3cub18CUB_300001_SM_10006detail4scan16DeviceScanKernelINS2_10policy_hubIjjjjN4cuda3std3__44plusIvEEE10Policy1000EN6thrust24THRUST_300001_SM_1000_NS10device_ptrIjEESF_NS0_13ScanTileStateIjLb1EEES9_NS1_10InputValueIjPjEEjjLb0EjEEvT0_T1_T2_iT3_T4_T5_E12temp_storage has been demoted
// _ZZN3cub18CUB_300001_SM_10006detail4scan16DeviceScanKernelINS2_10policy_hubIjjjmN4cuda3std3__44plusIvEEE10Policy1000EN6thrust24THRUST_300001_SM_1000_NS10device_ptrIjEESF_NS0_13ScanTileStateIjLb1EEES9_NS1_10InputValueIjPjEEmjLb0EjEEvT0_T1_T2_iT3_T4_T5_E12temp_storage has been demoted
// _ZZN3cub18CUB_300001_SM_10006detail4scan16DeviceScanKernelINS2_10policy_hubIyyyjN4cuda3std3__44plusIvEEE10Policy1000EPySC_NS0_13ScanTileStateIyLb1EEES9_NS1_10InputValueIySC_EEjyLb0EyEEvT0_T1_T2_iT3_T4_T5_E12temp_storage has been demoted
// _ZZN3cub18CUB_300001_SM_10006detail4scan16DeviceScanKernelINS2_10policy_hubIyyymN4cuda3std3__44plusIvEEE10Policy1000EPySC_NS0_13ScanTileStateIyLb1EEES9_NS1_10InputValueIySC_EEmyLb0EyEEvT0_T1_T2_iT3_T4_T5_E12temp_storage has been demoted
.global .align 1 .b8 _ZN34_INTERNAL_528cd4d2_4_k_cu_cc2fa5614cuda3std3__45__cpo5beginE[1];
.global .align 1 .b8 _ZN34_INTERNAL_528cd4d2_4_k_cu_cc2fa5614cuda3std3__45__cpo3endE[1];
.global .align 1 .b8 _ZN34_INTERNAL_528cd4d2_4_k_cu_cc2fa5614cuda3std3__45__cpo6cbeginE[1];
.global .align 1 .b8 _ZN34_INTERNAL_528cd4d2_4_k_cu_cc2fa5614cuda3std3__45__cpo4cendE[1];
.global .align 1 .b8 _ZN34_INTERNAL_528cd4d2_4_k_cu_cc2fa5614cuda3std3__45__cpo6rbeginE[1];
.global .align 1 .b8 _ZN34_INTERNAL_528cd4d2_4_k_cu_cc2fa5614cuda3std3__45__cpo4rendE[1];
.global .align 1 .b8 _ZN34_INTERNAL_528cd4d2_4_k_cu_cc2fa5614cuda3std3__45__cpo7crbeginE[1];
.global .align 1 .b8 _ZN34_INTERNAL_528cd4d2_4_k_cu_cc2fa5614cuda3std3__45__cpo5crendE[1];
.global .align 1 .b8 _ZN34_INTERNAL_528cd4d2_4_k_cu_cc2fa5614cuda3std3__436_GLOBAL__N__528cd4d2_4_k_cu_cc2fa5616ignoreE[1];
.global .align 1 .b8 _ZN34_INTERNAL_528cd4d2_4_k_cu_cc2fa5614cuda3std3__419piecewise_constructE[1];
.global .align 1 .b8 _ZN34_INTERNAL_528cd4d2_4_k_cu_cc2fa5614cuda3std3__48in_placeE[1];
.global .align 1 .b8 _ZN34_INTERNAL_528cd4d2_4_k_cu_cc2fa5614cuda3std3__420unreachable_sentinelE[1];
.global .align 1 .b8 _ZN34_INTERNAL_528cd4d2_4_k_cu_cc2fa5614cuda3std3__47nulloptE[1];
.global .align 1 .b8 _ZN34_INTERNAL_528cd4d2_4_k_cu_cc2fa5614cuda3std3__48unexpectE[1];
.global .align 1 .b8 _ZN34_INTERNAL_528cd4d2_4_k_cu_cc2fa5614cuda3std6ranges3__45__cpo4swapE[1];
.global .align 1 .b8 _ZN34_INTERNAL_528cd4d2_4_k_cu_cc2fa5614cuda3std6ranges3__45__cpo9iter_moveE[1];
.global .align 1 .b8 _ZN34_INTERNAL_528cd4d2_4_k_cu_cc2fa5614cuda3std6ranges3__45__cpo5beginE[1];
.global .align 1 .b8 _ZN34_INTERNAL_528cd4d2_4_k_cu_cc2fa5614cuda3std6ranges3__45__cpo3endE[1];
.global .align 1 .b8 _ZN34_INTERNAL_528cd4d2_4_k_cu_cc2fa5614cuda3std6ranges3__45__cpo6cbeginE[1];
.global .align 1 .b8 _ZN34_INTERNAL_528cd4d2_4_k_cu_cc2fa5614cuda3std6ranges3__45__cpo4cendE[1];
.global .align 1 .b8 _ZN34_INTERNAL_528cd4d2_4_k_cu_cc2fa5614cuda3std6ranges3__45__cpo7advanceE[1];
.global .align 1 .b8 _ZN34_INTERNAL_528cd4d2_4_k_cu_cc2fa5614cuda3std6ranges3__45__cpo9iter_swapE[1];
.global .align 1 .b8 _ZN34_INTERNAL_528cd4d2_4_k_cu_cc2fa5614cuda3std6ranges3__45__cpo4nextE[1];
.global .align 1 .b8 _ZN34_INTERNAL_528cd4d2_4_k_cu_cc2fa5614cuda3std6ranges3__45__cpo4prevE[1];
.global .align 1 .b8 _ZN34_INTERNAL_528cd4d2_4_k_cu_cc2fa5614cuda3std6ranges3__45__cpo4dataE[1];
.global .align 1 .b8 _ZN34_INTERNAL_528cd4d2_4_k_cu_cc2fa5614cuda3std6ranges3__45__cpo5cdataE[1];
.global .align 1 .b8 _ZN34_INTERNAL_528cd4d2_4_k_cu_cc2fa5614cuda3std6ranges3__45__cpo4sizeE[1];
.global .align 1 .b8 _ZN34_INTERNAL_528cd4d2_4_k_cu_cc2fa5614cuda3std6ranges3__45__cpo5ssizeE[1];
.global .align 1 .b8 _ZN34_INTERNAL_528cd4d2_4_k_cu_cc2fa5614cuda3std6ranges3__45__cpo8distanceE[1];
.global .align 1 .b8 _ZN34_INTERNAL_528cd4d2_4_k_cu_cc2fa5616thrust24THRUST_300001_SM_1000_NS8cuda_cub3parE[1];
.global .align 1 .b8 _ZN34_INTERNAL_528cd4d2_4_k_cu_cc2fa5616thrust24THRUST_300001_SM_1000_NS8cuda_cub10par_nosyncE[1];
.global .align 1 .b8 _ZN34_INTERNAL_528cd4d2_4_k_cu_cc2fa5616thrust24THRUST_300001_SM_1000_NS6system6detail10sequential3seqE[1];
.global .align 1 .b8 _ZN34_INTERNAL_528cd4d2_4_k_cu_cc2fa5616thrust24THRUST_300001_SM_1000_NS6system3cpp3parE[1];
.global .align 1 .b8 _ZN34_INTERNAL_528cd4d2_4_k_cu_cc2fa5616thrust24THRUST_300001_SM_1000_NS12placeholders2_1E[1];
.global .align 1 .b8 _ZN34_INTERNAL_528cd4d2_4_k_cu_cc2fa5616thrust24THRUST_300001_SM_1000_NS12placeholders2_2E[1];
.global .align 1 .b8 _ZN34_INTERNAL_528cd4d2_4_k_cu_cc2fa5616thrust24THRUST_300001_SM_1000_NS12placeholders2_3E[1];
.global .align 1 .b8 _ZN34_INTERNAL_528cd4d2_4_k_cu_cc2fa5616thrust24THRUST_300001_SM_1000_NS12placeholders2_4E[1];
.global .align 1 .b8 _ZN34_INTERNAL_528cd4d2_4_k_cu_cc2fa5616thrust24THRUST_300001_SM_1000_NS12placeholders2_5E[1];
.global .align 1 .b8 _ZN34_INTERNAL_528cd4d2_4_k_cu_cc2fa5616thrust24THRUST_300001_SM_1000_NS12placeholders2_6E[1];
.global .align 1 .b8 _ZN34_INTERNAL_528cd4d2_4_k_cu_cc2fa5616thrust24THRUST_300001_SM_1000_NS12placeholders2_7E[1];
.global .align 1 .b8 _ZN34_INTERNAL_528cd4d2_4_k_cu_cc2fa5616thrust24THRUST_300001_SM_1000_NS12placeholders2_8E[1];
.global .align 1 .b8 _ZN34_INTERNAL_528cd4d2_4_k_cu_cc2fa5616thrust24THRUST_300001_SM_1000_NS12placeholders2_9E[1];
.global .align 1 .b8 _ZN34_INTERNAL_528cd4d2_4_k_cu_cc2fa5616thrust24THRUST_300001_SM_1000_NS12placeholders3_10E[1];
.global .align 1 .b8 _ZN34_INTERNAL_528cd4d2_4_k_cu_cc2fa5616thrust24THRUST_300001_SM_1000_NS3seqE[1];
.global .align 1 .b8 _ZN34_INTERNAL_528cd4d2_4_k_cu_cc2fa5616thrust24THRUST_300001_SM_1000_NS6deviceE[1];
.global .align 1 .b8 $str$5[5] = {37, 108, 117, 32};
.global .align 1 .b8 $str$6[13] = {72, 105, 116, 32, 100, 105, 115, 112, 117, 116, 101, 10};
.global .align 1 .b8 $str$7[65] = {10, 101, 100, 103, 101, 32, 98, 108, 111, 99, 107, 32, 101, 100, 103, 101, 32, 99, 111, 117, 110, 116, 32, 61, 32, 37, 108, 117, 44, 32, 37, 112, 44, 32, 108, 101, 118, 101, 108, 32, 111, 114, 100, 101, 114, 32, 112, 114, 101, 100, 101, 99, 101, 115, 115, 111, 114, 32, 61, 32, 37, 112, 44, 32};
.global .align 1 .b8 $str$8[13] = {10, 85, 110, 100, 101, 114, 102, 108, 111, 119, 33, 33};
.global .align 1 .b8 $str$9[28] = {10, 66, 105, 116, 32, 83, 116, 114, 105, 110, 103, 32, 102, 111, 114, 32, 37, 108, 117, 32, 105, 115, 32, 37, 108, 117, 10};
.global .align 1 .b8 $str$10[42] = {69, 100, 103, 101, 32, 81, 117, 101, 117, 101, 32, 98, 101, 102, 111, 114, 101, 44, 32, 102, 114, 111, 110, 116, 32, 61, 32, 37, 117, 44, 32, 114, 101, 97, 114, 32, 61, 32, 37, 117, 10};
.global .align 1 .b8 $str$11[32] = {67, 104, 101, 99, 107, 112, 111, 105, 110, 116, 32, 102, 105, 110, 97, 108, 32, 112, 114, 101, 112, 114, 111, 99, 101, 115, 115, 105, 110, 103, 10};
.global .align 1 .b8 $str$12[49] = {73, 115, 115, 117, 101, 32, 97, 116, 32, 105, 100, 61, 37, 108, 117, 44, 32, 115, 111, 117, 114, 99, 101, 61, 37, 108, 117, 32, 97, 110, 100, 32, 100, 101, 115, 116, 105, 110, 97, 116, 105, 111, 110, 61, 37, 108, 117, 10};
.global .align 1 .b8 $str$13[22] = {80, 114, 105, 110, 116, 105, 110, 103, 32, 76, 105, 110, 107, 101, 100, 32, 76, 105, 115, 116, 10};
.global .align 1 .b8 $str$14[98] = {37, 108, 117, 32, 45, 62, 32, 44, 32, 101, 100, 103, 101, 32, 98, 108, 111, 99, 107, 115, 32, 61, 32, 37, 108, 117, 44, 32, 101, 100, 103, 101, 32, 115, 101, 110, 116, 105, 110, 101, 108, 32, 61, 32, 37, 112, 44, 32, 97, 99, 116, 105, 118, 101, 32, 101, 100, 103, 101, 32, 99, 111, 117, 110, 116, 32, 61, 32, 37, 108, 117, 44, 32, 100, 101, 115, 116, 105, 110, 97, 116, 105, 111, 110, 32, 118, 101, 114, 116, 105, 99, 101, 115, 32, 45, 62, 32};
.global .align 1 .b8 $str$15[2] = {10};
.global .align 1 .b8 $str$16[11] = {86, 68, 83, 32, 61, 32, 37, 108, 117, 10};
.global .align 1 .b8 $str$17[17] = {75, 50, 32, 99, 111, 117, 110, 116, 101, 114, 32, 61, 32, 37, 117, 10};
.global .align 1 .b8 $str$18[27] = {65, 99, 116, 105, 118, 101, 32, 86, 101, 114, 116, 101, 120, 32, 67, 111, 117, 110, 116, 32, 61, 32, 37, 108, 117, 10};
.global .align 1 .b8 $str$19[89] = {37, 108, 117, 32, 45, 62, 32, 44, 32, 101, 100, 103, 101, 32, 98, 108, 111, 99, 107, 115, 32, 61, 32, 37, 108, 117, 44, 32, 114, 111, 111, 116, 32, 61, 32, 37, 112, 44, 32, 97, 99, 116, 105, 118, 101, 32, 101, 100, 103, 101, 32, 99, 111, 117, 110, 116, 32, 61, 32, 37, 108, 117, 44, 32, 100, 101, 115, 116, 105, 110, 97, 116, 105, 111, 110, 32, 118, 101, 114, 116, 105, 99, 101, 115, 32, 45, 62, 32};
.global .align 1 .b8 $str$20[23] = {80, 114, 105, 110, 116, 105, 110, 103, 32, 66, 117, 99, 107, 101, 116, 32, 83, 116, 97, 116, 115, 10};
.global .align 1 .b8 $str$21[29] = {72, 101, 105, 103, 104, 116, 32, 37, 108, 117, 32, 104, 97, 115, 32, 37, 108, 117, 32, 118, 101, 114, 116, 105, 99, 101, 115, 10};
.global .align 1 .b8 $str$22[54] = {73, 68, 32, 105, 115, 32, 37, 108, 117, 44, 32, 102, 105, 114, 115, 116, 95, 118, 101, 114, 116, 101, 120, 32, 105, 115, 32, 37, 108, 117, 44, 32, 115, 101, 99, 111, 110, 100, 95, 118, 101, 114, 116, 101, 120, 32, 105, 115, 32, 37, 108, 117, 10};
.global .align 1 .b8 $str$23[10] = {72, 105, 116, 32, 104, 101, 114, 101, 10};
.global .align 1 .b8 $str$24[35] = {10, 80, 101, 114, 45, 118, 101, 114, 116, 101, 120, 32, 116, 114, 105, 97, 110, 103, 108, 101, 32, 99, 111, 117, 110, 116, 32, 118, 97, 108, 117, 101, 115, 10};
.global .align 1 .b8 $str$25[3] = {10, 10};
.global .align 1 .b8 $str$26[14] = {10, 83, 83, 83, 80, 32, 118, 97, 108, 117, 101, 115, 10};
.global .align 1 .b8 $str$27[4] = {37, 117, 32};
.global .align 1 .b8 $str$28[41] = {10, 10, 80, 114, 105, 110, 116, 105, 110, 103, 32, 98, 97, 116, 99, 104, 101, 100, 32, 67, 83, 82, 10, 83, 111, 117, 114, 99, 101, 32, 100, 101, 103, 114, 101, 101, 115, 9, 9, 10};
.global .align 1 .b8 $str$29[15] = {10, 67, 83, 82, 32, 111, 102, 102, 115, 101, 116, 9, 9, 10};
.global .align 1 .b8 $str$30[14] = {10, 67, 83, 82, 32, 101, 100, 103, 101, 115, 9, 9, 10};
.global .align 1 .b8 $str$31[4] = {37, 117, 10};
.global .align 1 .b8 $str$32[17] = {82, 101, 97, 114, 32, 66, 101, 102, 111, 114, 101, 58, 32, 37, 117, 10};
.global .align 1 .b8 $str$33[18] = {70, 114, 111, 110, 116, 32, 66, 101, 102, 111, 114, 101, 58, 32, 37, 117, 10};
.global .align 1 .b8 $str$34[49] = {78, 117, 109, 98, 101, 114, 32, 111, 102, 32, 98, 108, 111, 99, 107, 115, 32, 105, 110, 32, 113, 117, 101, 117, 101, 32, 98, 101, 102, 111, 114, 101, 32, 99, 111, 109, 112, 97, 99, 116, 105, 111, 110, 58, 32, 37, 117, 10};
.global .align 1 .b8 $str$35[16] = {82, 101, 97, 114, 32, 65, 102, 116, 101, 114, 58, 32, 37, 117, 10};
.global .align 1 .b8 $str$36[17] = {70, 114, 111, 110, 116, 32, 65, 102, 116, 101, 114, 58, 32, 37, 117, 10};
.global .align 1 .b8 $str$37[48] = {78, 117, 109, 98, 101, 114, 32, 111, 102, 32, 98, 108, 111, 99, 107, 115, 32, 105, 110, 32, 113, 117, 101, 117, 101, 32, 97, 102, 116, 101, 114, 32, 99, 111, 109, 112, 97, 99, 116, 105, 111, 110, 58, 32, 37, 117, 10};
.global .align 1 .b8 $str$38[32] = {78, 117, 109, 98, 101, 114, 32, 111, 102, 32, 99, 111, 109, 112, 97, 99, 116, 101, 100, 32, 98, 108, 111, 99, 107, 115, 58, 32, 37, 117, 10};
.global .align 1 .b8 $str$39[22] = {82, 101, 99, 111, 118, 101, 114, 101, 100, 32, 77, 101, 109, 111, 114, 121, 58, 32, 37, 117, 10};
.global .align 1 .b8 $str$40[18] = {84, 111, 116, 97, 108, 32, 77, 101, 109, 111, 114, 121, 58, 32, 37, 117, 10};
.global .align 1 .b8 $str$41[24] = {37, 32, 82, 101, 99, 111, 118, 101, 114, 101, 100, 32, 77, 101, 109, 111, 114, 121, 58, 32, 37, 102, 10};
.global .align 1 .b8 $str$42[5] = {10, 37, 117, 10};

.func _Z23inorderTraversal_searchP10edge_block(
	.param .b64 _Z23inorderTraversal_searchP10edge_block_param_0
)
{
	.reg .pred 	%p<3>;
	.reg .b64 	%rd<11>;

	ld.param.u64 	%rd10, [_Z23inorderTraversal_searchP10edge_block_param_0];
	setp.eq.s64 	%p1, %rd10, 0;
	@%p1 bra 	$L__BB0_3;
	mov.u64 	%rd8, search_blocks;
$L__BB0_2:
	ld.u64 	%rd4, [%rd10+456];
	{ // callseq 0, 0
	.param .b64 param0;
	st.param.b64 	[param0], %rd4;
	call.uni 
	_Z23inorderTraversal_searchP10edge_block, 
	(
	param0
	);
	} // callseq 0
	ld.global.u64 	%rd5, [search_index];
	add.s64 	%rd6, %rd5, 1;
	st.global.u64 	[search_index], %rd6;
	shl.b64 	%rd7, %rd5, 3;
	add.s64 	%rd9, %rd8, %rd7;
	st.global.u64 	[%rd9], %rd10;
	ld.u64 	%rd10, [%rd10+464];
	setp.ne.s64 	%p2, %rd10, 0;
	@%p2 bra 	$L__BB0_2;
$L__BB0_3:
	ret;

}
.func _Z29inorderTraversal_batch_deleteP10edge_blockmmPm(
	.param .b64 _Z29inorderTraversal_batch_deleteP10edge_blockmmPm_param_0,
	.param .b64 _Z29inorderTraversal_batch_deleteP10edge_blockmmPm_param_1,
	.param .b64 _Z29inorderTraversal_batch_deleteP10edge_blockmmPm_param_2
)
{
	.reg .pred 	%p<27>;
	.reg .b32 	%r<31>;
	.reg .b64 	%rd<80>;

	ld.param.u64 	%rd73, [_Z29inorderTraversal_batch_deleteP10edge_blockmmPm_param_0];
	ld.param.u64 	%rd22, [_Z29inorderTraversal_batch_deleteP10edge_blockmmPm_param_1];
	ld.param.u64 	%rd23, [_Z29inorderTraversal_batch_deleteP10edge_blockmmPm_param_2];
	setp.eq.s64 	%p1, %rd73, 0;
	@%p1 bra 	$L__BB1_46;
	sub.s64 	%rd24, %rd23, %rd22;
	and.b64  	%rd1, %rd24, 7;
	add.s64 	%rd2, %rd1, -1;
	and.b64  	%rd3, %rd24, 3;
	sub.s64 	%rd4, %rd22, %rd23;
	and.b64  	%rd5, %rd24, -8;
	and.b64  	%rd6, %rd24, 1;
$L__BB1_2:
	ld.u64 	%rd26, [%rd73+456];
	{ // callseq 1, 0
	.param .b64 param0;
	st.param.b64 	[param0], %rd26;
	.param .b64 param1;
	st.param.b64 	[param1], %rd22;
	.param .b64 param2;
	st.param.b64 	[param2], %rd23;
	call.uni 
	_Z29inorderTraversal_batch_deleteP10edge_blockmmPm, 
	(
	param0, 
	param1, 
	param2
	);
	} // callseq 1
	mov.b64 	%rd74, 0;
$L__BB1_3:
	setp.ge.u64 	%p2, %rd22, %rd23;
	@%p2 bra 	$L__BB1_44;
	setp.gt.u64 	%p3, %rd4, -8;
	shl.b64 	%rd27, %rd74, 3;
	add.s64 	%rd9, %rd73, %rd27;
	mov.u64 	%rd77, %rd22;
	@%p3 bra 	$L__BB1_23;
	mov.u64 	%rd75, %rd5;
	mov.u64 	%rd77, %rd22;
$L__BB1_6:
	.pragma "nounroll";
	mov.b64 	%rd28, 0;
	st.u64 	[%rd9], %rd28;
	setp.ne.s64 	%p4, %rd77, 1000000;
	@%p4 bra 	$L__BB1_8;
	mov.u64 	%rd29, $str$6;
	cvta.global.u64 	%rd30, %rd29;
	{ // callseq 2, 0
	.param .b64 param0;
	st.param.b64 	[param0], %rd30;
	.param .b64 param1;
	st.param.b64 	[param1], 0;
	.param .b32 retval0;
	call.uni (retval0), 
	vprintf, 
	(
	param0, 
	param1
	);
	ld.param.b32 	%r1, [retval0];
	} // callseq 2
$L__BB1_8:
	mov.b64 	%rd31, 0;
	st.u64 	[%rd9], %rd31;
	setp.ne.s64 	%p5, %rd77, 999999;
	@%p5 bra 	$L__BB1_10;
	mov.u64 	%rd32, $str$6;
	cvta.global.u64 	%rd33, %rd32;
	{ // callseq 3, 0
	.param .b64 param0;
	st.param.b64 	[param0], %rd33;
	.param .b64 param1;
	st.param.b64 	[param1], 0;
	.param .b32 retval0;
	call.uni (retval0), 
	vprintf, 
	(
	param0, 
	param1
	);
	ld.param.b32 	%r3, [retval0];
	} // callseq 3
$L__BB1_10:
	mov.b64 	%rd34, 0;
	st.u64 	[%rd9], %rd34;
	setp.ne.s64 	%p6, %rd77, 999998;
	@%p6 bra 	$L__BB1_12;
	mov.u64 	%rd35, $str$6;
	cvta.global.u64 	%rd36, %rd35;
	{ // callseq 4, 0
	.param .b64 param0;
	st.param.b64 	[param0], %rd36;
	.param .b64 param1;
	st.param.b64 	[param1], 0;
	.param .b32 retval0;
	call.uni (retval0), 
	vprintf, 
	(
	param0, 
	param1
	);
	ld.param.b32 	%r5, [retval0];
	} // callseq 4
$L__BB1_12:
	mov.b64 	%rd37, 0;
	st.u64 	[%rd9], %rd37;
	setp.ne.s64 	%p7, %rd77, 999997;
	@%p7 bra 	$L__BB1_14;
	mov.u64 	%rd38, $str$6;
	cvta.global.u64 	%rd39, %rd38;
	{ // callseq 5, 0
	.param .b64 param0;
	st.param.b64 	[param0], %rd39;
	.param .b64 param1;
	st.param.b64 	[param1], 0;
	.param .b32 retval0;
	call.uni (retval0), 
	vprintf, 
	(
	param0, 
	param1
	);
	ld.param.b32 	%r7, [retval0];
	} // callseq 5
$L__BB1_14:
	mov.b64 	%rd40, 0;
	st.u64 	[%rd9], %rd40;
	setp.ne.s64 	%p8, %rd77, 999996;
	@%p8 bra 	$L__BB1_16;
	mov.u64 	%rd41, $str$6;
	cvta.global.u64 	%rd42, %rd41;
	{ // callseq 6, 0
	.param .b64 param0;
	st.param.b64 	[param0], %rd42;
	.param .b64 param1;
	st.param.b64 	[param1], 0;
	.param .b32 retval0;
	call.uni (retval0), 
	vprintf, 
	(
	param0, 
	param1
	);
	ld.param.b32 	%r9, [retval0];
	} // callseq 6
$L__BB1_16:
	mov.b64 	%rd43, 0;
	st.u64 	[%rd9], %rd43;
	setp.ne.s64 	%p9, %rd77, 999995;
	@%p9 bra 	$L__BB1_18;
	mov.u64 	%rd44, $str$6;
	cvta.global.u64 	%rd45, %rd44;
	{ // callseq 7, 0
	.param .b64 param0;
	st.param.b64 	[param0], %rd45;
	.param .b64 param1;
	st.param.b64 	[param1], 0;
	.param .b32 retval0;
	call.uni (retval0), 
	vprintf, 
	(
	param0, 
	param1
	);
	ld.param.b32 	%r11, [retval0];
	} // callseq 7
$L__BB1_18:
	mov.b64 	%rd46, 0;
	st.u64 	[%rd9], %rd46;
	setp.ne.s64 	%p10, %rd77, 999994;
	@%p10 bra 	$L__BB1_20;
	mov.u64 	%rd47, $str$6;
	cvta.global.u64 	%rd48, %rd47;
	{ // callseq 8, 0
	.param .b64 param0;
	st.param.b64 	[param0], %rd48;
	.param .b64 param1;
	st.param.b64 	[param1], 0;
	.param .b32 retval0;
	call.uni (retval0), 
	vprintf, 
	(
	param0, 
	param1
	);
	ld.param.b32 	%r13, [retval0];
	} // callseq 8
$L__BB1_20:
	mov.b64 	%rd49, 0;
	st.u64 	[%rd9], %rd49;
	setp.ne.s64 	%p11, %rd77, 999993;
	@%p11 bra 	$L__BB1_22;
	mov.u64 	%rd50, $str$6;
	cvta.global.u64 	%rd51, %rd50;
	{ // callseq 9, 0
	.param .b64 param0;
	st.param.b64 	[param0], %rd51;
	.param .b64 param1;
	st.param.b64 	[param1], 0;
	.param .b32 retval0;
	call.uni (retval0), 
	vprintf, 
	(
	param0, 
	param1
	);
	ld.param.b32 	%r15, [retval0];
	} // callseq 9
$L__BB1_22:
	add.s64 	%rd77, %rd77, 8;
	add.s64 	%rd75, %rd75, -8;
	setp.ne.s64 	%p12, %rd75, 0;
	@%p12 bra 	$L__BB1_6;
$L__BB1_23:
	setp.eq.s64 	%p13, %rd1, 0;
	@%p13 bra 	$L__BB1_44;
	setp.lt.u64 	%p14, %rd2, 3;
	@%p14 bra 	$L__BB1_34;
	mov.b64 	%rd52, 0;
	st.u64 	[%rd9], %rd52;
	setp.ne.s64 	%p15, %rd77, 1000000;
	@%p15 bra 	$L__BB1_27;
	mov.u64 	%rd53, $str$6;
	cvta.global.u64 	%rd54, %rd53;
	{ // callseq 10, 0
	.param .b64 param0;
	st.param.b64 	[param0], %rd54;
	.param .b64 param1;
	st.param.b64 	[param1], 0;
	.param .b32 retval0;
	call.uni (retval0), 
	vprintf, 
	(
	param0, 
	param1
	);
	ld.param.b32 	%r17, [retval0];
	} // callseq 10
$L__BB1_27:
	mov.b64 	%rd55, 0;
	st.u64 	[%rd9], %rd55;
	setp.ne.s64 	%p16, %rd77, 999999;
	@%p16 bra 	$L__BB1_29;
	mov.u64 	%rd56, $str$6;
	cvta.global.u64 	%rd57, %rd56;
	{ // callseq 11, 0
	.param .b64 param0;
	st.param.b64 	[param0], %rd57;
	.param .b64 param1;
	st.param.b64 	[param1], 0;
	.param .b32 retval0;
	call.uni (retval0), 
	vprintf, 
	(
	param0, 
	param1
	);
	ld.param.b32 	%r19, [retval0];
	} // callseq 11
$L__BB1_29:
	mov.b64 	%rd58, 0;
	st.u64 	[%rd9], %rd58;
	setp.ne.s64 	%p17, %rd77, 999998;
	@%p17 bra 	$L__BB1_31;
	mov.u64 	%rd59, $str$6;
	cvta.global.u64 	%rd60, %rd59;
	{ // callseq 12, 0
	.param .b64 param0;
	st.param.b64 	[param0], %rd60;
	.param .b64 param1;
	st.param.b64 	[param1], 0;
	.param .b32 retval0;
	call.uni (retval0), 
	vprintf, 
	(
	param0, 
	param1
	);
	ld.param.b32 	%r21, [retval0];
	} // callseq 12
$L__BB1_31:
	mov.b64 	%rd61, 0;
	st.u64 	[%rd9], %rd61;
	setp.ne.s64 	%p18, %rd77, 999997;
	@%p18 bra 	$L__BB1_33;
	mov.u64 	%rd62, $str$6;
	cvta.global.u64 	%rd63, %rd62;
	{ // callseq 13, 0
	.param .b64 param0;
	st.param.b64 	[param0], %rd63;
	.param .b64 param1;
	st.param.b64 	[param1], 0;
	.param .b32 retval0;
	call.uni (retval0), 
	vprintf, 
	(
	param0, 
	param1
	);
	ld.param.b32 	%r23, [retval0];
	} // callseq 13
$L__BB1_33:
	add.s64 	%rd77, %rd77, 4;
$L__BB1_34:
	setp.eq.s64 	%p19, %rd3, 0;
	@%p19 bra 	$L__BB1_44;
	setp.eq.s64 	%p20, %rd3, 1;
	@%p20 bra 	$L__BB1_41;
	mov.b64 	%rd64, 0;
	st.u64 	[%rd9], %rd64;
	setp.ne.s64 	%p21, %rd77, 1000000;
	@%p21 bra 	$L__BB1_38;
	mov.u64 	%rd65, $str$6;
	cvta.global.u64 	%rd66, %rd65;
	{ // callseq 14, 0
	.param .b64 param0;
	st.param.b64 	[param0], %rd66;
	.param .b64 param1;
	st.param.b64 	[param1], 0;
	.param .b32 retval0;
	call.uni (retval0), 
	vprintf, 
	(
	param0, 
	param1
	);
	ld.param.b32 	%r25, [retval0];
	} // callseq 14
$L__BB1_38:
	mov.b64 	%rd67, 0;
	st.u64 	[%rd9], %rd67;
	setp.ne.s64 	%p22, %rd77, 999999;
	@%p22 bra 	$L__BB1_40;
	mov.u64 	%rd68, $str$6;
	cvta.global.u64 	%rd69, %rd68;
	{ // callseq 15, 0
	.param .b64 param0;
	st.param.b64 	[param0], %rd69;
	.param .b64 param1;
	st.param.b64 	[param1], 0;
	.param .b32 retval0;
	call.uni (retval0), 
	vprintf, 
	(
	param0, 
	param1
	);
	ld.param.b32 	%r27, [retval0];
	} // callseq 15
$L__BB1_40:
	add.s64 	%rd77, %rd77, 2;
$L__BB1_41:
	setp.eq.s64 	%p23, %rd6, 0;
	@%p23 bra 	$L__BB1_44;
	mov.b64 	%rd70, 0;
	st.u64 	[%rd9], %rd70;
	setp.ne.s64 	%p24, %rd77, 1000000;
	@%p24 bra 	$L__BB1_44;
	mov.u64 	%rd71, $str$6;
	cvta.global.u64 	%rd72, %rd71;
	{ // callseq 16, 0
	.param .b64 param0;
	st.param.b64 	[param0], %rd72;
	.param .b64 param1;
	st.param.b64 	[param1], 0;
	.param .b32 retval0;
	call.uni (retval0), 
	vprintf, 
	(
	param0, 
	param1
	);
	ld.param.b32 	%r29, [retval0];
	} // callseq 16
$L__BB1_44:
	add.s64 	%rd74, %rd74, 1;
	setp.ne.s64 	%p25, %rd74, 56;
	@%p25 bra 	$L__BB1_3;
	ld.u64 	%rd73, [%rd73+464];
	setp.ne.s64 	%p26, %rd73, 0;
	@%p26 bra 	$L__BB1_2;
$L__BB1_46:
	ret;

}
.func _Z32inorderTraversal_batch_delete_v1P10edge_blockmmPm(
	.param .b64 _Z32inorderTraversal_batch_delete_v1P10edge_blockmmPm_param_0,
	.param .b64 _Z32inorderTraversal_batch_delete_v1P10edge_blockmmPm_param_1,
	.param .b64 _Z32inorderTraversal_batch_delete_v1P10edge_blockmmPm_param_2
)
{
	.reg .pred 	%p<3>;
	.reg .b64 	%rd<19>;

	ld.param.u64 	%rd18, [_Z32inorderTraversal_batch_delete_v1P10edge_blockmmPm_param_0];
	ld.param.u64 	%rd5, [_Z32inorderTraversal_batch_delete_v1P10edge_blockmmPm_param_1];
	ld.param.u64 	%rd6, [_Z32inorderTraversal_batch_delete_v1P10edge_blockmmPm_param_2];
	setp.eq.s64 	%p1, %rd18, 0;
	@%p1 bra 	$L__BB2_3;
	shl.b64 	%rd7, %rd5, 3;
	mov.u64 	%rd8, delete_index;
	add.s64 	%rd1, %rd8, %rd7;
	mov.u64 	%rd13, delete_blocks_v1;
	mov.u64 	%rd16, delete_source;
$L__BB2_2:
	ld.u64 	%rd9, [%rd18+456];
	{ // callseq 17, 0
	.param .b64 param0;
	st.param.b64 	[param0], %rd9;
	.param .b64 param1;
	st.param.b64 	[param1], %rd5;
	.param .b64 param2;
	st.param.b64 	[param2], %rd6;
	call.uni 
	_Z32inorderTraversal_batch_delete_v1P10edge_blockmmPm, 
	(
	param0, 
	param1, 
	param2
	);
	} // callseq 17
	ld.global.u64 	%rd10, [%rd1];
	add.s64 	%rd11, %rd10, %rd6;
	shl.b64 	%rd12, %rd11, 3;
	add.s64 	%rd14, %rd13, %rd12;
	st.global.u64 	[%rd14], %rd18;
	add.s64 	%rd15, %rd10, 1;
	st.global.u64 	[%rd1], %rd15;
	add.s64 	%rd17, %rd16, %rd12;
	st.global.u64 	[%rd17], %rd5;
	ld.u64 	%rd18, [%rd18+464];
	setp.ne.s64 	%p2, %rd18, 0;
	@%p2 bra 	$L__BB2_2;
$L__BB2_3:
	ret;

}
.func _Z43preorderTraversal_batch_delete_edge_centricP10edge_blockmmPm(
	.param .b64 _Z43preorderTraversal_batch_delete_edge_centricP10edge_blockmmPm_param_0,
	.param .b64 _Z43preorderTraversal_batch_delete_edge_centricP10edge_blockmmPm_param_1,
	.param .b64 _Z43preorderTraversal_batch_delete_edge_centricP10edge_blockmmPm_param_2
)
{
	.reg .pred 	%p<3>;
	.reg .b64 	%rd<17>;

	ld.param.u64 	%rd16, [_Z43preorderTraversal_batch_delete_edge_centricP10edge_blockmmPm_param_0];
	ld.param.u64 	%rd5, [_Z43preorderTraversal_batch_delete_edge_centricP10edge_blockmmPm_param_1];
	ld.param.u64 	%rd6, [_Z43preorderTraversal_batch_delete_edge_centricP10edge_blockmmPm_param_2];
	setp.eq.s64 	%p1, %rd16, 0;
	@%p1 bra 	$L__BB3_3;
	shl.b64 	%rd7, %rd5, 3;
	mov.u64 	%rd8, delete_index;
	add.s64 	%rd1, %rd8, %rd7;
	mov.u64 	%rd13, delete_blocks_v1;
$L__BB3_2:
	ld.global.u64 	%rd9, [%rd1];
	add.s64 	%rd10, %rd9, 1;
	st.global.u64 	[%rd1], %rd10;
	add.s64 	%rd11, %rd9, %rd6;
	shl.b64 	%rd12, %rd11, 3;
	add.s64 	%rd14, %rd13, %rd12;
	st.global.u64 	[%rd14], %rd16;
	ld.u64 	%rd15, [%rd16+456];
	{ // callseq 18, 0
	.param .b64 param0;
	st.param.b64 	[param0], %rd15;
	.param .b64 param1;
	st.param.b64 	[param1], %rd5;
	.param .b64 param2;
	st.param.b64 	[param2], %rd6;
	call.uni 
	_Z43preorderTraversal_batch_delete_edge_centricP10edge_blockmmPm, 
	(
	param0, 
	param1, 
	param2
	);
	} // callseq 18
	ld.u64 	%rd16, [%rd16+464];
	setp.ne.s64 	%p2, %rd16, 0;
	@%p2 bra 	$L__BB3_2;
$L__BB3_3:
	ret;

}
.func  (.param .b64 func_retval0) _Z9find_edgeP10edge_blockmm(
	.param .b64 _Z9find_edgeP10edge_blockmm_param_0,
	.param .b64 _Z9find_edgeP10edge_blockmm_param_1
)
{
	.reg .pred 	%p<15>;
	.reg .b64 	%rd<22>;

	ld.param.u64 	%rd8, [_Z9find_edgeP10edge_blockmm_param_0];
	ld.param.u64 	%rd9, [_Z9find_edgeP10edge_blockmm_param_1];
	ld.u64 	%rd1, [%rd8+448];
	setp.eq.s64 	%p6, %rd1, 0;
	mov.pred 	%p13, 0;
	@%p6 bra 	$L__BB4_3;
	mov.b64 	%rd20, 0;
$L__BB4_2:
	shl.b64 	%rd11, %rd20, 3;
	add.s64 	%rd12, %rd8, %rd11;
	ld.u64 	%rd13, [%rd12];
	setp.eq.s64 	%p13, %rd13, %rd9;
	setp.ne.s64 	%p7, %rd13, %rd9;
	add.s64 	%rd20, %rd20, 1;
	setp.lt.u64 	%p8, %rd20, %rd1;
	and.pred  	%p9, %p7, %p8;
	@%p9 bra 	$L__BB4_2;
$L__BB4_3:
	ld.u64 	%rd4, [%rd8+456];
	setp.eq.s64 	%p11, %rd4, 0;
	mov.pred 	%p14, 0;
	@%p11 bra 	$L__BB4_5;
	{ // callseq 19, 0
	.param .b64 param0;
	st.param.b64 	[param0], %rd4;
	.param .b64 param1;
	st.param.b64 	[param1], %rd9;
	.param .b64 retval0;
	call.uni (retval0), 
	_Z9find_edgeP10edge_blockmm, 
	(
	param0, 
	param1
	);
	ld.param.b64 	%rd14, [retval0];
	} // callseq 19
	setp.ne.s64 	%p14, %rd14, 0;
$L__BB4_5:
	ld.u64 	%rd5, [%rd8+464];
	setp.eq.s64 	%p12, %rd5, 0;
	mov.b64 	%rd21, 0;
	@%p12 bra 	$L__BB4_7;
	{ // callseq 20, 0
	.param .b64 param0;
	st.param.b64 	[param0], %rd5;
	.param .b64 param1;
	st.param.b64 	[param1], %rd9;
	.param .b64 retval0;
	call.uni (retval0), 
	_Z9find_edgeP10edge_blockmm, 
	(
	param0, 
	param1
	);
	ld.param.b64 	%rd21, [retval0];
	} // callseq 20
$L__BB4_7:
	selp.b64 	%rd18, 1, %rd21, %p14;
	selp.b64 	%rd19, 1, %rd18, %p13;
	st.param.b64 	[func_retval0], %rd19;
	ret;

}
.func _Z17preorderTraversalP10edge_block(
	.param .b64 _Z17preorderTraversalP10edge_block_param_0
)
{
	.local .align 8 .b8 	__local_depot5[24];
	.reg .b64 	%SP;
	.reg .b64 	%SPL;
	.reg .pred 	%p<4>;
	.reg .b32 	%r<5>;
	.reg .b64 	%rd<23>;

	mov.u64 	%SPL, __local_depot5;
	cvta.local.u64 	%SP, %SPL;
	ld.param.u64 	%rd4, [_Z17preorderTraversalP10edge_block_param_0];
	add.u64 	%rd5, %SP, 0;
	add.u64 	%rd1, %SPL, 0;
	setp.eq.s64 	%p1, %rd4, 0;
	@%p1 bra 	$L__BB5_5;
	ld.u64 	%rd6, [%rd4+448];
	ld.u64 	%rd7, [%rd4+472];
	st.local.u64 	[%rd1], %rd6;
	st.local.u64 	[%rd1+8], %rd4;
	st.local.u64 	[%rd1+16], %rd7;
	mov.u64 	%rd8, $str$7;
	cvta.global.u64 	%rd9, %rd8;
	{ // callseq 21, 0
	.param .b64 param0;
	st.param.b64 	[param0], %rd9;
	.param .b64 param1;
	st.param.b64 	[param1], %rd5;
	.param .b32 retval0;
	call.uni (retval0), 
	vprintf, 
	(
	param0, 
	param1
	);
	ld.param.b32 	%r1, [retval0];
	} // callseq 21
	ld.u64 	%rd11, [%rd4+448];
	setp.eq.s64 	%p2, %rd11, 0;
	@%p2 bra 	$L__BB5_4;
	mov.b64 	%rd22, 0;
	mov.u64 	%rd16, $str$5;
$L__BB5_3:
	shl.b64 	%rd13, %rd22, 3;
	add.s64 	%rd14, %rd4, %rd13;
	ld.u64 	%rd15, [%rd14];
	st.local.u64 	[%rd1], %rd15;
	cvta.global.u64 	%rd17, %rd16;
	{ // callseq 22, 0
	.param .b64 param0;
	st.param.b64 	[param0], %rd17;
	.param .b64 param1;
	st.param.b64 	[param1], %rd5;
	.param .b32 retval0;
	call.uni (retval0), 
	vprintf, 
	(
	param0, 
	param1
	);
	ld.param.b32 	%r3, [retval0];
	} // callseq 22
	add.s64 	%rd22, %rd22, 1;
	ld.u64 	%rd19, [%rd4+448];
	setp.lt.u64 	%p3, %rd22, %rd19;
	@%p3 bra 	$L__BB5_3;
$L__BB5_4:
	ld.u64 	%rd20, [%rd4+456];
	{ // callseq 23, 0
	.param .b64 param0;
	st.param.b64 	[param0], %rd20;
	call.uni 
	_Z17preorderTraversalP10edge_block, 
	(
	param0
	);
	} // callseq 23
	ld.u64 	%rd21, [%rd4+464];
	{ // callseq 24, 0
	.param .b64 param0;
	st.param.b64 	[param0], %rd21;
	call.uni 
	_Z17preorderTraversalP10edge_block, 
	(
	param0
	);
	} // callseq 24
$L__BB5_5:
	ret;

}
.func _Z26preorderTraversal_PageRankP27vertex_dictionary_structureP10edge_blockPfS3_mPmS4_S4_f(
	.param .b64 _Z26preorderTraversal_PageRankP27vertex_dictionary_structureP10edge_blockPfS3_mPmS4_S4_f_param_0,
	.param .b64 _Z26preorderTraversal_PageRankP27vertex_dictionary_structureP10edge_blockPfS3_mPmS4_S4_f_param_1,
	.param .b32 _Z26preorderTraversal_PageRankP27vertex_dictionary_structureP10edge_blockPfS3_mPmS4_S4_f_param_2
)
{
	.reg .pred 	%p<59>;
	.reg .b32 	%f<58>;
	.reg .b64 	%rd<176>;

	ld.param.u64 	%rd175, [_Z26preorderTraversal_PageRankP27vertex_dictionary_structureP10edge_blockPfS3_mPmS4_S4_f_param_0];
	ld.param.u64 	%rd61, [_Z26preorderTraversal_PageRankP27vertex_dictionary_structureP10edge_blockPfS3_mPmS4_S4_f_param_1];
	ld.param.f32 	%f1, [_Z26preorderTraversal_PageRankP27vertex_dictionary_structureP10edge_blockPfS3_mPmS4_S4_f_param_2];
	cvta.to.global.u64 	%rd1, %rd61;
	setp.eq.s64 	%p1, %rd175, 0;
	@%p1 bra 	$L__BB6_59;
$L__BB6_1:
	ld.u64 	%rd3, [%rd175];
	setp.eq.s64 	%p2, %rd3, 0;
	@%p2 bra 	$L__BB6_58;
	shl.b64 	%rd62, %rd3, 2;
	add.s64 	%rd63, %rd1, %rd62;
	atom.global.add.f32 	%f2, [%rd63+-4], %f1;
	ld.u64 	%rd4, [%rd175+8];
	setp.eq.s64 	%p3, %rd4, 0;
	@%p3 bra 	$L__BB6_58;
	shl.b64 	%rd64, %rd4, 2;
	add.s64 	%rd65, %rd1, %rd64;
	atom.global.add.f32 	%f3, [%rd65+-4], %f1;
	ld.u64 	%rd5, [%rd175+16];
	setp.eq.s64 	%p4, %rd5, 0;
	@%p4 bra 	$L__BB6_58;
	shl.b64 	%rd66, %rd5, 2;
	add.s64 	%rd67, %rd1, %rd66;
	atom.global.add.f32 	%f4, [%rd67+-4], %f1;
	ld.u64 	%rd6, [%rd175+24];
	setp.eq.s64 	%p5, %rd6, 0;
	@%p5 bra 	$L__BB6_58;
	shl.b64 	%rd68, %rd6, 2;
	add.s64 	%rd69, %rd1, %rd68;
	atom.global.add.f32 	%f5, [%rd69+-4], %f1;
	ld.u64 	%rd7, [%rd175+32];
	setp.eq.s64 	%p6, %rd7, 0;
	@%p6 bra 	$L__BB6_58;
	shl.b64 	%rd70, %rd7, 2;
	add.s64 	%rd71, %rd1, %rd70;
	atom.global.add.f32 	%f6, [%rd71+-4], %f1;
	ld.u64 	%rd8, [%rd175+40];
	setp.eq.s64 	%p7, %rd8, 0;
	@%p7 bra 	$L__BB6_58;
	shl.b64 	%rd72, %rd8, 2;
	add.s64 	%rd73, %rd1, %rd72;
	atom.global.add.f32 	%f7, [%rd73+-4], %f1;
	ld.u64 	%rd9, [%rd175+48];
	setp.eq.s64 	%p8, %rd9, 0;
	@%p8 bra 	$L__BB6_58;
	shl.b64 	%rd74, %rd9, 2;
	add.s64 	%rd75, %rd1, %rd74;
	atom.global.add.f32 	%f8, [%rd75+-4], %f1;
	ld.u64 	%rd10, [%rd175+56];
	setp.eq.s64 	%p9, %rd10, 0;
	@%p9 bra 	$L__BB6_58;
	shl.b64 	%rd76, %rd10, 2;
	add.s64 	%rd77, %rd1, %rd76;
	atom.global.add.f32 	%f9, [%rd77+-4], %f1;
	ld.u64 	%rd11, [%rd175+64];
	setp.eq.s64 	%p10, %rd11, 0;
	@%p10 bra 	$L__BB6_58;
	shl.b64 	%rd78, %rd11, 2;
	add.s64 	%rd79, %rd1, %rd78;
	atom.global.add.f32 	%f10, [%rd79+-4], %f1;
	ld.u64 	%rd12, [%rd175+72];
	setp.eq.s64 	%p11, %rd12, 0;
	@%p11 bra 	$L__BB6_58;
	shl.b64 	%rd80, %rd12, 2;
	add.s64 	%rd81, %rd1, %rd80;
	atom.global.add.f32 	%f11, [%rd81+-4], %f1;
	ld.u64 	%rd13, [%rd175+80];
	setp.eq.s64 	%p12, %rd13, 0;
	@%p12 bra 	$L__BB6_58;
	shl.b64 	%rd82, %rd13, 2;
	add.s64 	%rd83, %rd1, %rd82;
	atom.global.add.f32 	%f12, [%rd83+-4], %f1;
	ld.u64 	%rd14, [%rd175+88];
	setp.eq.s64 	%p13, %rd14, 0;
	@%p13 bra 	$L__BB6_58;
	shl.b64 	%rd84, %rd14, 2;
	add.s64 	%rd85, %rd1, %rd84;
	atom.global.add.f32 	%f13, [%rd85+-4], %f1;
	ld.u64 	%rd15, [%rd175+96];
	setp.eq.s64 	%p14, %rd15, 0;
	@%p14 bra 	$L__BB6_58;
	shl.b64 	%rd86, %rd15, 2;
	add.s64 	%rd87, %rd1, %rd86;
	atom.global.add.f32 	%f14, [%rd87+-4], %f1;
	ld.u64 	%rd16, [%rd175+104];
	setp.eq.s64 	%p15, %rd16, 0;
	@%p15 bra 	$L__BB6_58;
	shl.b64 	%rd88, %rd16, 2;
	add.s64 	%rd89, %rd1, %rd88;
	atom.global.add.f32 	%f15, [%rd89+-4], %f1;
	ld.u64 	%rd17, [%rd175+112];
	setp.eq.s64 	%p16, %rd17, 0;
	@%p16 bra 	$L__BB6_58;
	shl.b64 	%rd90, %rd17, 2;
	add.s64 	%rd91, %rd1, %rd90;
	atom.global.add.f32 	%f16, [%rd91+-4], %f1;
	ld.u64 	%rd18, [%rd175+120];
	setp.eq.s64 	%p17, %rd18, 0;
	@%p17 bra 	$L__BB6_58;
	shl.b64 	%rd92, %rd18, 2;
	add.s64 	%rd93, %rd1, %rd92;
	atom.global.add.f32 	%f17, [%rd93+-4], %f1;
	ld.u64 	%rd19, [%rd175+128];
	setp.eq.s64 	%p18, %rd19, 0;
	@%p18 bra 	$L__BB6_58;
	shl.b64 	%rd94, %rd19, 2;
	add.s64 	%rd95, %rd1, %rd94;
	atom.global.add.f32 	%f18, [%rd95+-4], %f1;
	ld.u64 	%rd20, [%rd175+136];
	setp.eq.s64 	%p19, %rd20, 0;
	@%p19 bra 	$L__BB6_58;
	shl.b64 	%rd96, %rd20, 2;
	add.s64 	%rd97, %rd1, %rd96;
	atom.global.add.f32 	%f19, [%rd97+-4], %f1;
	ld.u64 	%rd21, [%rd175+144];
	setp.eq.s64 	%p20, %rd21, 0;
	@%p20 bra 	$L__BB6_58;
	shl.b64 	%rd98, %rd21, 2;
	add.s64 	%rd99, %rd1, %rd98;
	atom.global.add.f32 	%f20, [%rd99+-4], %f1;
	ld.u64 	%rd22, [%rd175+152];
	setp.eq.s64 	%p21, %rd22, 0;
	@%p21 bra 	$L__BB6_58;
	shl.b64 	%rd100, %rd22, 2;
	add.s64 	%rd101, %rd1, %rd100;
	atom.global.add.f32 	%f21, [%rd101+-4], %f1;
	ld.u64 	%rd23, [%rd175+160];
	setp.eq.s64 	%p22, %rd23, 0;
	@%p22 bra 	$L__BB6_58;
	shl.b64 	%rd102, %rd23, 2;
	add.s64 	%rd103, %rd1, %rd102;
	atom.global.add.f32 	%f22, [%rd103+-4], %f1;
	ld.u64 	%rd24, [%rd175+168];
	setp.eq.s64 	%p23, %rd24, 0;
	@%p23 bra 	$L__BB6_58;
	shl.b64 	%rd104, %rd24, 2;
	add.s64 	%rd105, %rd1, %rd104;
	atom.global.add.f32 	%f23, [%rd105+-4], %f1;
	ld.u64 	%rd25, [%rd175+176];
	setp.eq.s64 	%p24, %rd25, 0;
	@%p24 bra 	$L__BB6_58;
	shl.b64 	%rd106, %rd25, 2;
	add.s64 	%rd107, %rd1, %rd106;
	atom.global.add.f32 	%f24, [%rd107+-4], %f1;
	ld.u64 	%rd26, [%rd175+184];
	setp.eq.s64 	%p25, %rd26, 0;
	@%p25 bra 	$L__BB6_58;
	shl.b64 	%rd108, %rd26, 2;
	add.s64 	%rd109, %rd1, %rd108;
	atom.global.add.f32 	%f25, [%rd109+-4], %f1;
	ld.u64 	%rd27, [%rd175+192];
	setp.eq.s64 	%p26, %rd27, 0;
	@%p26 bra 	$L__BB6_58;
	shl.b64 	%rd110, %rd27, 2;
	add.s64 	%rd111, %rd1, %rd110;
	atom.global.add.f32 	%f26, [%rd111+-4], %f1;
	ld.u64 	%rd28, [%rd175+200];
	setp.eq.s64 	%p27, %rd28, 0;
	@%p27 bra 	$L__BB6_58;
	shl.b64 	%rd112, %rd28, 2;
	add.s64 	%rd113, %rd1, %rd112;
	atom.global.add.f32 	%f27, [%rd113+-4], %f1;
	ld.u64 	%rd29, [%rd175+208];
	setp.eq.s64 	%p28, %rd29, 0;
	@%p28 bra 	$L__BB6_58;
	shl.b64 	%rd114, %rd29, 2;
	add.s64 	%rd115, %rd1, %rd114;
	atom.global.add.f32 	%f28, [%rd115+-4], %f1;
	ld.u64 	%rd30, [%rd175+216];
	setp.eq.s64 	%p29, %rd30, 0;
	@%p29 bra 	$L__BB6_58;
	shl.b64 	%rd116, %rd30, 2;
	add.s64 	%rd117, %rd1, %rd116;
	atom.global.add.f32 	%f29, [%rd117+-4], %f1;
	ld.u64 	%rd31, [%rd175+224];
	setp.eq.s64 	%p30, %rd31, 0;
	@%p30 bra 	$L__BB6_58;
	shl.b64 	%rd118, %rd31, 2;
	add.s64 	%rd119, %rd1, %rd118;
	atom.global.add.f32 	%f30, [%rd119+-4], %f1;
	ld.u64 	%rd32, [%rd175+232];
	setp.eq.s64 	%p31, %rd32, 0;
	@%p31 bra 	$L__BB6_58;
	shl.b64 	%rd120, %rd32, 2;
	add.s64 	%rd121, %rd1, %rd120;
	atom.global.add.f32 	%f31, [%rd121+-4], %f1;
	ld.u64 	%rd33, [%rd175+240];
	setp.eq.s64 	%p32, %rd33, 0;
	@%p32 bra 	$L__BB6_58;
	shl.b64 	%rd122, %rd33, 2;
	add.s64 	%rd123, %rd1, %rd122;
	atom.global.add.f32 	%f32, [%rd123+-4], %f1;
	ld.u64 	%rd34, [%rd175+248];
	setp.eq.s64 	%p33, %rd34, 0;
	@%p33 bra 	$L__BB6_58;
	shl.b64 	%rd124, %rd34, 2;
	add.s64 	%rd125, %rd1, %rd124;
	atom.global.add.f32 	%f33, [%rd125+-4], %f1;
	ld.u64 	%rd35, [%rd175+256];
	setp.eq.s64 	%p34, %rd35, 0;
	@%p34 bra 	$L__BB6_58;
	shl.b64 	%rd126, %rd35, 2;
	add.s64 	%rd127, %rd1, %rd126;
	atom.global.add.f32 	%f34, [%rd127+-4], %f1;
	ld.u64 	%rd36, [%rd175+264];
	setp.eq.s64 	%p35, %rd36, 0;
	@%p35 bra 	$L__BB6_58;
	shl.b64 	%rd128, %rd36, 2;
	add.s64 	%rd129, %rd1, %rd128;
	atom.global.add.f32 	%f35, [%rd129+-4], %f1;
	ld.u64 	%rd37, [%rd175+272];
	setp.eq.s64 	%p36, %rd37, 0;
	@%p36 bra 	$L__BB6_58;
	shl.b64 	%rd130, %rd37, 2;
	add.s64 	%rd131, %rd1, %rd130;
	atom.global.add.f32 	%f36, [%rd131+-4], %f1;
	ld.u64 	%rd38, [%rd175+280];
	setp.eq.s64 	%p37, %rd38, 0;
	@%p37 bra 	$L__BB6_58;
	shl.b64 	%rd132, %rd38, 2;
	add.s64 	%rd133, %rd1, %rd132;
	atom.global.add.f32 	%f37, [%rd133+-4], %f1;
	ld.u64 	%rd39, [%rd175+288];
	setp.eq.s64 	%p38, %rd39, 0;
	@%p38 bra 	$L__BB6_58;
	shl.b64 	%rd134, %rd39, 2;
	add.s64 	%rd135, %rd1, %rd134;
	atom.global.add.f32 	%f38, [%rd135+-4], %f1;
	ld.u64 	%rd40, [%rd175+296];
	setp.eq.s64 	%p39, %rd40, 0;
	@%p39 bra 	$L__BB6_58;
	shl.b64 	%rd136, %rd40, 2;
	add.s64 	%rd137, %rd1, %rd136;
	atom.global.add.f32 	%f39, [%rd137+-4], %f1;
	ld.u64 	%rd41, [%rd175+304];
	setp.eq.s64 	%p40, %rd41, 0;
	@%p40 bra 	$L__BB6_58;
	shl.b64 	%rd138, %rd41, 2;
	add.s64 	%rd139, %rd1, %rd138;
	atom.global.add.f32 	%f40, [%rd139+-4], %f1;
	ld.u64 	%rd42, [%rd175+312];
	setp.eq.s64 	%p41, %rd42, 0;
	@%p41 bra 	$L__BB6_58;
	shl.b64 	%rd140, %rd42, 2;
	add.s64 	%rd141, %rd1, %rd140;
	atom.global.add.f32 	%f41, [%rd141+-4], %f1;
	ld.u64 	%rd43, [%rd175+320];
	setp.eq.s64 	%p42, %rd43, 0;
	@%p42 bra 	$L__BB6_58;
	shl.b64 	%rd142, %rd43, 2;
	add.s64 	%rd143, %rd1, %rd142;
	atom.global.add.f32 	%f42, [%rd143+-4], %f1;
	ld.u64 	%rd44, [%rd175+328];
	setp.eq.s64 	%p43, %rd44, 0;
	@%p43 bra 	$L__BB6_58;
	shl.b64 	%rd144, %rd44, 2;
	add.s64 	%rd145, %rd1, %rd144;
	atom.global.add.f32 	%f43, [%rd145+-4], %f1;
	ld.u64 	%rd45, [%rd175+336];
	setp.eq.s64 	%p44, %rd45, 0;
	@%p44 bra 	$L__BB6_58;
	shl.b64 	%rd146, %rd45, 2;
	add.s64 	%rd147, %rd1, %rd146;
	atom.global.add.f32 	%f44, [%rd147+-4], %f1;
	ld.u64 	%rd46, [%rd175+344];
	setp.eq.s64 	%p45, %rd46, 0;
	@%p45 bra 	$L__BB6_58;
	shl.b64 	%rd148, %rd46, 2;
	add.s64 	%rd149, %rd1, %rd148;
	atom.global.add.f32 	%f45, [%rd149+-4], %f1;
	ld.u64 	%rd47, [%rd175+352];
	setp.eq.s64 	%p46, %rd47, 0;
	@%p46 bra 	$L__BB6_58;
	shl.b64 	%rd150, %rd47, 2;
	add.s64 	%rd151, %rd1, %rd150;
	atom.global.add.f32 	%f46, [%rd151+-4], %f1;
	ld.u64 	%rd48, [%rd175+360];
	setp.eq.s64 	%p47, %rd48, 0;
	@%p47 bra 	$L__BB6_58;
	shl.b64 	%rd152, %rd48, 2;
	add.s64 	%rd153, %rd1, %rd152;
	atom.global.add.f32 	%f47, [%rd153+-4], %f1;
	ld.u64 	%rd49, [%rd175+368];
	setp.eq.s64 	%p48, %rd49, 0;
	@%p48 bra 	$L__BB6_58;
	shl.b64 	%rd154, %rd49, 2;
	add.s64 	%rd155, %rd1, %rd154;
	atom.global.add.f32 	%f48, [%rd155+-4], %f1;
	ld.u64 	%rd50, [%rd175+376];
	setp.eq.s64 	%p49, %rd50, 0;
	@%p49 bra 	$L__BB6_58;
	shl.b64 	%rd156, %rd50, 2;
	add.s64 	%rd157, %rd1, %rd156;
	atom.global.add.f32 	%f49, [%rd157+-4], %f1;
	ld.u64 	%rd51, [%rd175+384];
	setp.eq.s64 	%p50, %rd51, 0;
	@%p50 bra 	$L__BB6_58;
	shl.b64 	%rd158, %rd51, 2;
	add.s64 	%rd159, %rd1, %rd158;
	atom.global.add.f32 	%f50, [%rd159+-4], %f1;
	ld.u64 	%rd52, [%rd175+392];
	setp.eq.s64 	%p51, %rd52, 0;
	@%p51 bra 	$L__BB6_58;
	shl.b64 	%rd160, %rd52, 2;
	add.s64 	%rd161, %rd1, %rd160;
	atom.global.add.f32 	%f51, [%rd161+-4], %f1;
	ld.u64 	%rd53, [%rd175+400];
	setp.eq.s64 	%p52, %rd53, 0;
	@%p52 bra 	$L__BB6_58;
	shl.b64 	%rd162, %rd53, 2;
	add.s64 	%rd163, %rd1, %rd162;
	atom.global.add.f32 	%f52, [%rd163+-4], %f1;
	ld.u64 	%rd54, [%rd175+408];
	setp.eq.s64 	%p53, %rd54, 0;
	@%p53 bra 	$L__BB6_58;
	shl.b64 	%rd164, %rd54, 2;
	add.s64 	%rd165, %rd1, %rd164;
	atom.global.add.f32 	%f53, [%rd165+-4], %f1;
	ld.u64 	%rd55, [%rd175+416];
	setp.eq.s64 	%p54, %rd55, 0;
	@%p54 bra 	$L__BB6_58;
	shl.b64 	%rd166, %rd55, 2;
	add.s64 	%rd167, %rd1, %rd166;
	atom.global.add.f32 	%f54, [%rd167+-4], %f1;
	ld.u64 	%rd56, [%rd175+424];
	setp.eq.s64 	%p55, %rd56, 0;
	@%p55 bra 	$L__BB6_58;
	shl.b64 	%rd168, %rd56, 2;
	add.s64 	%rd169, %rd1, %rd168;
	atom.global.add.f32 	%f55, [%rd169+-4], %f1;
	ld.u64 	%rd57, [%rd175+432];
	setp.eq.s64 	%p56, %rd57, 0;
	@%p56 bra 	$L__BB6_58;
	shl.b64 	%rd170, %rd57, 2;
	add.s64 	%rd171, %rd1, %rd170;
	atom.global.add.f32 	%f56, [%rd171+-4], %f1;
	ld.u64 	%rd58, [%rd175+440];
	setp.eq.s64 	%p57, %rd58, 0;
	@%p57 bra 	$L__BB6_58;
	shl.b64 	%rd172, %rd58, 2;
	add.s64 	%rd173, %rd1, %rd172;
	atom.global.add.f32 	%f57, [%rd173+-4], %f1;
$L__BB6_58:
	ld.u64 	%rd174, [%rd175+456];
	{ // callseq 25, 0
	.param .b64 param0;
	st.param.b64 	[param0], %rd174;
	.param .b64 param1;
	st.param.b64 	[param1], %rd61;
	.param .b32 param2;
	st.param.f32 	[param2], %f1;
	call.uni 
	_Z26preorderTraversal_PageRankP27vertex_dictionary_structureP10edge_blockPfS3_mPmS4_S4_f, 
	(
	param0, 
	param1, 
	param2
	);
	} // callseq 25
	ld.u64 	%rd175, [%rd175+464];
	setp.ne.s64 	%p58, %rd175, 0;
	@%p58 bra 	$L__BB6_1;
$L__BB6_59:
	ret;

}
.func _Z23sssp_preorder_traversalP10edge_blockPjyPyS2_(
	.param .b64 _Z23sssp_preorder_traversalP10edge_blockPjyPyS2__param_0,
	.param .b64 _Z23sssp_preorder_traversalP10edge_blockPjyPyS2__param_1,
	.param .b64 _Z23sssp_preorder_traversalP10edge_blockPjyPyS2__param_2,
	.param .b64 _Z23sssp_preorder_traversalP10edge_blockPjyPyS2__param_3,
	.param .b64 _Z23sssp_preorder_traversalP10edge_blockPjyPyS2__param_4
)
{
	.reg .pred 	%p<20>;
	.reg .b32 	%r<33>;
	.reg .b64 	%rd<77>;

	ld.param.u64 	%rd75, [_Z23sssp_preorder_traversalP10edge_blockPjyPyS2__param_0];
	ld.param.u64 	%rd27, [_Z23sssp_preorder_traversalP10edge_blockPjyPyS2__param_1];
	ld.param.u64 	%rd28, [_Z23sssp_preorder_traversalP10edge_blockPjyPyS2__param_2];
	ld.param.u64 	%rd29, [_Z23sssp_preorder_traversalP10edge_blockPjyPyS2__param_3];
	ld.param.u64 	%rd30, [_Z23sssp_preorder_traversalP10edge_blockPjyPyS2__param_4];
	cvta.to.global.u64 	%rd1, %rd29;
	cvta.to.global.u64 	%rd2, %rd30;
	cvta.to.global.u64 	%rd3, %rd27;
	setp.eq.s64 	%p1, %rd75, 0;
	@%p1 bra 	$L__BB7_29;
	shl.b64 	%rd31, %rd28, 2;
	add.s64 	%rd4, %rd3, %rd31;
$L__BB7_2:
	mov.b64 	%rd76, 0;
$L__BB7_3:
	shl.b64 	%rd33, %rd76, 3;
	add.s64 	%rd7, %rd75, %rd33;
	ld.u64 	%rd8, [%rd7];
	setp.eq.s64 	%p2, %rd8, 0;
	@%p2 bra 	$L__BB7_28;
	ld.global.u32 	%r9, [%rd4];
	add.s32 	%r1, %r9, 1;
	shl.b64 	%rd34, %rd8, 2;
	add.s64 	%rd9, %rd3, %rd34;
	ld.global.u32 	%r10, [%rd9+-4];
	setp.ge.u32 	%p3, %r1, %r10;
	@%p3 bra 	$L__BB7_6;
	add.s64 	%rd35, %rd8, -1;
	atom.global.min.u32 	%r11, [%rd9+-4], %r1;
	atom.global.add.u64 	%rd36, [%rd2], 1;
	shl.b64 	%rd37, %rd36, 3;
	add.s64 	%rd38, %rd1, %rd37;
	st.global.u64 	[%rd38], %rd35;
$L__BB7_6:
	ld.u64 	%rd10, [%rd7+8];
	setp.eq.s64 	%p4, %rd10, 0;
	@%p4 bra 	$L__BB7_28;
	ld.global.u32 	%r12, [%rd4];
	add.s32 	%r2, %r12, 1;
	shl.b64 	%rd39, %rd10, 2;
	add.s64 	%rd11, %rd3, %rd39;
	ld.global.u32 	%r13, [%rd11+-4];
	setp.ge.u32 	%p5, %r2, %r13;
	@%p5 bra 	$L__BB7_9;
	add.s64 	%rd40, %rd10, -1;
	atom.global.min.u32 	%r14, [%rd11+-4], %r2;
	atom.global.add.u64 	%rd41, [%rd2], 1;
	shl.b64 	%rd42, %rd41, 3;
	add.s64 	%rd43, %rd1, %rd42;
	st.global.u64 	[%rd43], %rd40;
$L__BB7_9:
	ld.u64 	%rd12, [%rd7+16];
	setp.eq.s64 	%p6, %rd12, 0;
	@%p6 bra 	$L__BB7_28;
	ld.global.u32 	%r15, [%rd4];
	add.s32 	%r3, %r15, 1;
	shl.b64 	%rd44, %rd12, 2;
	add.s64 	%rd13, %rd3, %rd44;
	ld.global.u32 	%r16, [%rd13+-4];
	setp.ge.u32 	%p7, %r3, %r16;
	@%p7 bra 	$L__BB7_12;
	add.s64 	%rd45, %rd12, -1;
	atom.global.min.u32 	%r17, [%rd13+-4], %r3;
	atom.global.add.u64 	%rd46, [%rd2], 1;
	shl.b64 	%rd47, %rd46, 3;
	add.s64 	%rd48, %rd1, %rd47;
	st.global.u64 	[%rd48], %rd45;
$L__BB7_12:
	ld.u64 	%rd14, [%rd7+24];
	setp.eq.s64 	%p8, %rd14, 0;
	@%p8 bra 	$L__BB7_28;
	ld.global.u32 	%r18, [%rd4];
	add.s32 	%r4, %r18, 1;
	shl.b64 	%rd49, %rd14, 2;
	add.s64 	%rd15, %rd3, %rd49;
	ld.global.u32 	%r19, [%rd15+-4];
	setp.ge.u32 	%p9, %r4, %r19;
	@%p9 bra 	$L__BB7_15;
	add.s64 	%rd50, %rd14, -1;
	atom.global.min.u32 	%r20, [%rd15+-4], %r4;
	atom.global.add.u64 	%rd51, [%rd2], 1;
	shl.b64 	%rd52, %rd51, 3;
	add.s64 	%rd53, %rd1, %rd52;
	st.global.u64 	[%rd53], %rd50;
$L__BB7_15:
	ld.u64 	%rd16, [%rd7+32];
	setp.eq.s64 	%p10, %rd16, 0;
	@%p10 bra 	$L__BB7_28;
	ld.global.u32 	%r21, [%rd4];
	add.s32 	%r5, %r21, 1;
	shl.b64 	%rd54, %rd16, 2;
	add.s64 	%rd17, %rd3, %rd54;
	ld.global.u32 	%r22, [%rd17+-4];
	setp.ge.u32 	%p11, %r5, %r22;
	@%p11 bra 	$L__BB7_18;
	add.s64 	%rd55, %rd16, -1;
	atom.global.min.u32 	%r23, [%rd17+-4], %r5;
	atom.global.add.u64 	%rd56, [%rd2], 1;
	shl.b64 	%rd57, %rd56, 3;
	add.s64 	%rd58, %rd1, %rd57;
	st.global.u64 	[%rd58], %rd55;
$L__BB7_18:
	ld.u64 	%rd18, [%rd7+40];
	setp.eq.s64 	%p12, %rd18, 0;
	@%p12 bra 	$L__BB7_28;
	ld.global.u32 	%r24, [%rd4];
	add.s32 	%r6, %r24, 1;
	shl.b64 	%rd59, %rd18, 2;
	add.s64 	%rd19, %rd3, %rd59;
	ld.global.u32 	%r25, [%rd19+-4];
	setp.ge.u32 	%p13, %r6, %r25;
	@%p13 bra 	$L__BB7_21;
	add.s64 	%rd60, %rd18, -1;
	atom.global.min.u32 	%r26, [%rd19+-4], %r6;
	atom.global.add.u64 	%rd61, [%rd2], 1;
	shl.b64 	%rd62, %rd61, 3;
	add.s64 	%rd63, %rd1, %rd62;
	st.global.u64 	[%rd63], %rd60;
$L__BB7_21:
	ld.u64 	%rd20, [%rd7+48];
	setp.eq.s64 	%p14, %rd20, 0;
	@%p14 bra 	$L__BB7_28;
	ld.global.u32 	%r27, [%rd4];
	add.s32 	%r7, %r27, 1;
	shl.b64 	%rd64, %rd20, 2;
	add.s64 	%rd21, %rd3, %rd64;
	ld.global.u32 	%r28, [%rd21+-4];
	setp.ge.u32 	%p15, %r7, %r28;
	@%p15 bra 	$L__BB7_24;
	add.s64 	%rd65, %rd20, -1;
	atom.global.min.u32 	%r29, [%rd21+-4], %r7;
	atom.global.add.u64 	%rd66, [%rd2], 1;
	shl.b64 	%rd67, %rd66, 3;
	add.s64 	%rd68, %rd1, %rd67;
	st.global.u64 	[%rd68], %rd65;
$L__BB7_24:
	ld.u64 	%rd22, [%rd7+56];
	setp.eq.s64 	%p16, %rd22, 0;
	@%p16 bra 	$L__BB7_28;
	ld.global.u32 	%r30, [%rd4];
	add.s32 	%r8, %r30, 1;
	shl.b64 	%rd69, %rd22, 2;
	add.s64 	%rd23, %rd3, %rd69;
	ld.global.u32 	%r31, [%rd23+-4];
	setp.ge.u32 	%p17, %r8, %r31;
	@%p17 bra 	$L__BB7_27;
	add.s64 	%rd70, %rd22, -1;
	atom.global.min.u32 	%r32, [%rd23+-4], %r8;
	atom.global.add.u64 	%rd71, [%rd2], 1;
	shl.b64 	%rd72, %rd71, 3;
	add.s64 	%rd73, %rd1, %rd72;
	st.global.u64 	[%rd73], %rd70;
$L__BB7_27:
	add.s64 	%rd76, %rd76, 8;
	setp.ne.s64 	%p18, %rd76, 56;
	@%p18 bra 	$L__BB7_3;
$L__BB7_28:
	ld.u64 	%rd74, [%rd75+456];
	{ // callseq 26, 0
	.param .b64 param0;
	st.param.b64 	[param0], %rd74;
	.param .b64 param1;
	st.param.b64 	[param1], %rd27;
	.param .b64 param2;
	st.param.b64 	[param2], %rd28;
	.param .b64 param3;
	st.param.b64 	[param3], %rd29;
	.param .b64 param4;
	st.param.b64 	[param4], %rd30;
	call.uni 
	_Z23sssp_preorder_traversalP10edge_blockPjyPyS2_, 
	(
	param0, 
	param1, 
	param2, 
	param3, 
	param4
	);
	} // callseq 26
	ld.u64 	%rd75, [%rd75+464];
	setp.ne.s64 	%p19, %rd75, 0;
	@%p19 bra 	$L__BB7_2;
$L__BB7_29:
	ret;

}
.func _Z24removeParentChildLinkageP10edge_block(
	.param .b64 _Z24removeParentChildLinkageP10edge_block_param_0
)
{
	.reg .pred 	%p<8>;
	.reg .b64 	%rd<11>;

	ld.param.u64 	%rd5, [_Z24removeParentChildLinkageP10edge_block_param_0];
	setp.eq.s64 	%p1, %rd5, 0;
	@%p1 bra 	$L__BB8_10;
	ld.u64 	%rd1, [%rd5+456];
	setp.eq.s64 	%p2, %rd1, 0;
	@%p2 bra 	$L__BB8_3;
	ld.u64 	%rd10, [%rd5+464];
	bra.uni 	$L__BB8_4;
$L__BB8_3:
	ld.u64 	%rd10, [%rd5+464];
	setp.eq.s64 	%p3, %rd10, 0;
	@%p3 bra 	$L__BB8_10;
$L__BB8_4:
	{ // callseq 27, 0
	.param .b64 param0;
	st.param.b64 	[param0], %rd1;
	call.uni 
	_Z24removeParentChildLinkageP10edge_block, 
	(
	param0
	);
	} // callseq 27
	{ // callseq 28, 0
	.param .b64 param0;
	st.param.b64 	[param0], %rd10;
	call.uni 
	_Z24removeParentChildLinkageP10edge_block, 
	(
	param0
	);
	} // callseq 28
	setp.eq.s64 	%p4, %rd10, 0;
	@%p4 bra 	$L__BB8_7;
	ld.u64 	%rd6, [%rd10+448];
	setp.ne.s64 	%p5, %rd6, 0;
	@%p5 bra 	$L__BB8_7;
	mov.b64 	%rd7, 0;
	st.u64 	[%rd5+464], %rd7;
	st.u64 	[%rd10+472], %rd7;
$L__BB8_7:
	setp.eq.s64 	%p6, %rd1, 0;
	@%p6 bra 	$L__BB8_10;
	ld.u64 	%rd8, [%rd1+448];
	setp.ne.s64 	%p7, %rd8, 0;
	@%p7 bra 	$L__BB8_10;
	mov.b64 	%rd9, 0;
	st.u64 	[%rd5+456], %rd9;
	st.u64 	[%rd1+472], %rd9;
$L__BB8_10:
	ret;

}
.func _Z32preorderTraversalForBulkDeletionP10edge_block(
	.param .b64 _Z32preorderTraversalForBulkDeletionP10edge_block_param_0
)
{
	.reg .pred 	%p<5>;
	.reg .b64 	%rd<15>;

	ld.param.u64 	%rd13, [_Z32preorderTraversalForBulkDeletionP10edge_block_param_0];
	setp.eq.s64 	%p1, %rd13, 0;
	@%p1 bra 	$L__BB9_5;
$L__BB9_1:
	ld.u64 	%rd6, [%rd13+448];
	setp.eq.s64 	%p2, %rd6, 0;
	@%p2 bra 	$L__BB9_4;
	mov.b64 	%rd14, 0;
$L__BB9_3:
	shl.b64 	%rd8, %rd14, 3;
	add.s64 	%rd9, %rd13, %rd8;
	mov.b64 	%rd10, 1000000000;
	st.u64 	[%rd9], %rd10;
	add.s64 	%rd14, %rd14, 1;
	ld.u64 	%rd11, [%rd13+448];
	setp.lt.u64 	%p3, %rd14, %rd11;
	@%p3 bra 	$L__BB9_3;
$L__BB9_4:
	ld.u64 	%rd12, [%rd13+456];
	{ // callseq 29, 0
	.param .b64 param0;
	st.param.b64 	[param0], %rd12;
	call.uni 
	_Z32preorderTraversalForBulkDeletionP10edge_block, 
	(
	param0
	);
	} // callseq 29
	ld.u64 	%rd13, [%rd13+464];
	setp.ne.s64 	%p4, %rd13, 0;
	@%p4 bra 	$L__BB9_1;
$L__BB9_5:
	ret;

}
.func _Z32preorderTraversalForFindingHolesjP10edge_blockPj(
	.param .b32 _Z32preorderTraversalForFindingHolesjP10edge_blockPj_param_0,
	.param .b64 _Z32preorderTraversalForFindingHolesjP10edge_blockPj_param_1,
	.param .b64 _Z32preorderTraversalForFindingHolesjP10edge_blockPj_param_2
)
{
	.reg .pred 	%p<7>;
	.reg .b32 	%r<4>;
	.reg .b64 	%rd<23>;

	ld.param.u32 	%r1, [_Z32preorderTraversalForFindingHolesjP10edge_blockPj_param_0];
	ld.param.u64 	%rd19, [_Z32preorderTraversalForFindingHolesjP10edge_blockPj_param_1];
	ld.param.u64 	%rd11, [_Z32preorderTraversalForFindingHolesjP10edge_blockPj_param_2];
	setp.eq.s64 	%p1, %rd19, 0;
	@%p1 bra 	$L__BB10_9;
	cvta.to.global.u64 	%rd12, %rd11;
	mul.wide.u32 	%rd13, %r1, 4;
	add.s64 	%rd1, %rd12, %rd13;
$L__BB10_2:
	ld.u64 	%rd20, [%rd19+448];
	setp.eq.s64 	%p2, %rd20, 0;
	@%p2 bra 	$L__BB10_8;
	mov.b64 	%rd21, 0;
$L__BB10_4:
	shl.b64 	%rd16, %rd21, 3;
	add.s64 	%rd17, %rd19, %rd16;
	ld.u64 	%rd15, [%rd17];
	setp.eq.s64 	%p3, %rd15, 1000000000;
	@%p3 bra 	$L__BB10_6;
	setp.ne.s64 	%p4, %rd15, 0;
	@%p4 bra 	$L__BB10_7;
$L__BB10_6:
	ld.global.u32 	%r2, [%rd1];
	add.s32 	%r3, %r2, 1;
	st.global.u32 	[%rd1], %r3;
	ld.u64 	%rd20, [%rd19+448];
$L__BB10_7:
	add.s64 	%rd21, %rd21, 1;
	setp.lt.u64 	%p5, %rd21, %rd20;
	@%p5 bra 	$L__BB10_4;
$L__BB10_8:
	ld.u64 	%rd18, [%rd19+456];
	{ // callseq 30, 0
	.param .b32 param0;
	st.param.b32 	[param0], %r1;
	.param .b64 param1;
	st.param.b64 	[param1], %rd18;
	.param .b64 param2;
	st.param.b64 	[param2], %rd11;
	call.uni 
	_Z32preorderTraversalForFindingHolesjP10edge_blockPj, 
	(
	param0, 
	param1, 
	param2
	);
	} // callseq 30
	ld.u64 	%rd19, [%rd19+464];
	setp.ne.s64 	%p6, %rd19, 0;
	@%p6 bra 	$L__BB10_2;
$L__BB10_9:
	ret;

}
	// .globl	_Z23build_bit_string_lookupv
.visible .entry _Z23build_bit_string_lookupv()
{
	.reg .pred 	%p<4>;
	.reg .b32 	%r<5>;
	.reg .b64 	%rd<19>;

	mov.u32 	%r2, %ctaid.x;
	mov.u32 	%r3, %ntid.x;
	mov.u32 	%r4, %tid.x;
	mad.lo.s32 	%r1, %r2, %r3, %r4;
	setp.gt.u32 	%p1, %r1, 4095;
	@%p1 bra 	$L__BB11_5;
	cvt.u64.u32 	%rd1, %r1;
	setp.eq.s32 	%p2, %r1, 0;
	mov.b64 	%rd18, 0;
	@%p2 bra 	$L__BB11_4;
	add.s64 	%rd17, %rd1, 1;
	mov.b64 	%rd18, 0;
$L__BB11_3:
	and.b64  	%rd10, %rd17, 1;
	mul.lo.s64 	%rd11, %rd18, 10;
	or.b64  	%rd12, %rd10, %rd11;
	add.s64 	%rd18, %rd12, 1;
	shr.u64 	%rd6, %rd17, 1;
	setp.gt.u64 	%p3, %rd17, 3;
	mov.u64 	%rd17, %rd6;
	@%p3 bra 	$L__BB11_3;
$L__BB11_4:
	shl.b64 	%rd13, %rd1, 3;
	mov.u64 	%rd14, bit_string_lookup;
	add.s64 	%rd15, %rd14, %rd13;
	st.global.u64 	[%rd15], %rd18;
$L__BB11_5:
	ret;

}
	// .globl	_Z16print_bit_stringv
.visible .entry _Z16print_bit_stringv()
{
	.local .align 16 .b8 	__local_depot12[16];
	.reg .b64 	%SP;
	.reg .b64 	%SPL;
	.reg .pred 	%p<2>;
	.reg .b32 	%r<9>;
	.reg .b64 	%rd<22>;

	mov.u64 	%SPL, __local_depot12;
	cvta.local.u64 	%SP, %SPL;
	mov.u64 	%rd8, bit_string_lookup;
	add.s64 	%rd20, %rd8, 16;
	add.u64 	%rd9, %SP, 0;
	add.u64 	%rd1, %SPL, 0;
	mov.b64 	%rd21, 4;
	mov.u64 	%rd12, $str$9;
$L__BB12_1:
	add.s64 	%rd10, %rd21, -3;
	ld.global.u64 	%rd11, [%rd20+-16];
	st.local.v2.u64 	[%rd1], {%rd10, %rd11};
	cvta.global.u64 	%rd13, %rd12;
	{ // callseq 31, 0
	.param .b64 param0;
	st.param.b64 	[param0], %rd13;
	.param .b64 param1;
	st.param.b64 	[param1], %rd9;
	.param .b32 retval0;
	call.uni (retval0), 
	vprintf, 
	(
	param0, 
	param1
	);
	ld.param.b32 	%r1, [retval0];
	} // callseq 31
	add.s64 	%rd15, %rd21, -2;
	ld.global.u64 	%rd16, [%rd20+-8];
	st.local.v2.u64 	[%rd1], {%rd15, %rd16};
	{ // callseq 32, 0
	.param .b64 param0;
	st.param.b64 	[param0], %rd13;
	.param .b64 param1;
	st.param.b64 	[param1], %rd9;
	.param .b32 retval0;
	call.uni (retval0), 
	vprintf, 
	(
	param0, 
	param1
	);
	ld.param.b32 	%r3, [retval0];
	} // callseq 32
	add.s64 	%rd17, %rd21, -1;
	ld.global.u64 	%rd18, [%rd20];
	st.local.v2.u64 	[%rd1], {%rd17, %rd18};
	{ // callseq 33, 0
	.param .b64 param0;
	st.param.b64 	[param0], %rd13;
	.param .b64 param1;
	st.param.b64 	[param1], %rd9;
	.param .b32 retval0;
	call.uni (retval0), 
	vprintf, 
	(
	param0, 
	param1
	);
	ld.param.b32 	%r5, [retval0];
	} // callseq 33
	ld.global.u64 	%rd19, [%rd20+8];
	st.local.v2.u64 	[%rd1], {%rd21, %rd19};
	{ // callseq 34, 0
	.param .b64 param0;
	st.param.b64 	[param0], %rd13;
	.param .b64 param1;
	st.param.b64 	[param1], %rd9;
	.param .b32 retval0;
	call.uni (retval0), 
	vprintf, 
	(
	param0, 
	param1
	);
	ld.param.b32 	%r7, [retval0];
	} // callseq 34
	add.s64 	%rd21, %rd21, 4;
	add.s64 	%rd20, %rd20, 32;
	setp.ne.s64 	%p1, %rd21, 104;
	@%p1 bra 	$L__BB12_1;
	ret;

}
	// .globl	_Z19data_structure_initP27vertex_dictionary_structure
.visible .entry _Z19data_structure_initP27vertex_dictionary_structure(
	.param .u64 .ptr .align 1 _Z19data_structure_initP27vertex_dictionary_structure_param_0
)
{
	.reg .b32 	%r<2>;
	.reg .b64 	%rd<5>;

	ld.param.u64 	%rd1, [_Z19data_structure_initP27vertex_dictionary_structure_param_0];
	cvta.to.global.u64 	%rd2, %rd1;
	mov.b64 	%rd3, -1;
	st.global.u64 	[d_v_queue], %rd3;
	st.global.u64 	[d_v_queue+8], %rd3;
	mov.b64 	%rd4, 0;
	st.global.u64 	[d_v_queue+16], %rd4;
	mov.b32 	%r1, -1;
	st.global.v2.u32 	[d_e_queue], {%r1, %r1};
	st.global.u64 	[d_e_queue+8], %rd4;
	st.global.u64 	[%rd2+1224000000], %rd4;
	ret;

}
	// .globl	_Z51parallel_push_edge_preallocate_list_to_device_queueP10edge_blockPP18adjacency_sentinelPmm
.visible .entry _Z51parallel_push_edge_preallocate_list_to_device_queueP10edge_blockPP18adjacency_sentinelPmm(
	.param .u64 .ptr .align 1 _Z51parallel_push_edge_preallocate_list_to_device_queueP10edge_blockPP18adjacency_sentinelPmm_param_0,
	.param .u64 .ptr .align 1 _Z51parallel_push_edge_preallocate_list_to_device_queueP10edge_blockPP18adjacency_sentinelPmm_param_1,
	.param .u64 .ptr .align 1 _Z51parallel_push_edge_preallocate_list_to_device_queueP10edge_blockPP18adjacency_sentinelPmm_param_2,
	.param .u64 _Z51parallel_push_edge_preallocate_list_to_device_queueP10edge_blockPP18adjacency_sentinelPmm_param_3
)
{
	.reg .pred 	%p<4>;
	.reg .b32 	%r<7>;
	.reg .b64 	%rd<18>;

	ld.param.u64 	%rd2, [_Z51parallel_push_edge_preallocate_list_to_device_queueP10edge_blockPP18adjacency_sentinelPmm_param_0];
	ld.param.u64 	%rd3, [_Z51parallel_push_edge_preallocate_list_to_device_queueP10edge_blockPP18adjacency_sentinelPmm_param_3];
	mov.u32 	%r1, %ctaid.x;
	mov.u32 	%r2, %ntid.x;
	mov.u32 	%r3, %tid.x;
	mad.lo.s32 	%r4, %r1, %r2, %r3;
	cvt.u64.u32 	%rd1, %r4;
	setp.le.u64 	%p1, %rd3, %rd1;
	@%p1 bra 	$L__BB14_4;
	ld.global.u64 	%rd4, [d_e_queue+8];
	sub.s64 	%rd5, 250000000, %rd4;
	setp.lt.u64 	%p2, %rd5, %rd3;
	@%p2 bra 	$L__BB14_4;
	ld.global.v2.u32 	{%r5, %r6}, [d_e_queue];
	cvt.u64.u32 	%rd6, %r6;
	add.s64 	%rd7, %rd3, %rd6;
	shr.u64 	%rd8, %rd7, 7;
	mul.hi.u64 	%rd9, %rd8, 154742504910672535;
	shr.u64 	%rd10, %rd9, 14;
	mul.lo.s64 	%rd11, %rd10, 250000000;
	sub.s64 	%rd12, %rd7, %rd11;
	cvt.u64.u32 	%rd13, %r5;
	setp.eq.s64 	%p3, %rd12, %rd13;
	@%p3 bra 	$L__BB14_4;
	mad.lo.s64 	%rd14, %rd1, 480, %rd2;
	shl.b64 	%rd15, %rd1, 3;
	mov.u64 	%rd16, d_e_queue;
	add.s64 	%rd17, %rd16, %rd15;
	st.global.u64 	[%rd17+16], %rd14;
$L__BB14_4:
	ret;

}
	// .globl	_Z54parallel_push_edge_preallocate_list_to_device_queue_v1P10edge_blockm
.visible .entry _Z54parallel_push_edge_preallocate_list_to_device_queue_v1P10edge_blockm(
	.param .u64 .ptr .align 1 _Z54parallel_push_edge_preallocate_list_to_device_queue_v1P10edge_blockm_param_0,
	.param .u64 _Z54parallel_push_edge_preallocate_list_to_device_queue_v1P10edge_blockm_param_1
)
{
	.reg .pred 	%p<4>;
	.reg .b32 	%r<7>;
	.reg .b64 	%rd<18>;

	ld.param.u64 	%rd2, [_Z54parallel_push_edge_preallocate_list_to_device_queue_v1P10edge_blockm_param_0];
	ld.param.u64 	%rd3, [_Z54parallel_push_edge_preallocate_list_to_device_queue_v1P10edge_blockm_param_1];
	mov.u32 	%r1, %ctaid.x;
	mov.u32 	%r2, %ntid.x;
	mov.u32 	%r3, %tid.x;
	mad.lo.s32 	%r4, %r1, %r2, %r3;
	cvt.u64.u32 	%rd1, %r4;
	setp.le.u64 	%p1, %rd3, %rd1;
	@%p1 bra 	$L__BB15_4;
	ld.global.u64 	%rd4, [d_e_queue+8];
	sub.s64 	%rd5, 250000000, %rd4;
	setp.lt.u64 	%p2, %rd5, %rd3;
	@%p2 bra 	$L__BB15_4;
	ld.global.v2.u32 	{%r5, %r6}, [d_e_queue];
	cvt.u64.u32 	%rd6, %r6;
	add.s64 	%rd7, %rd3, %rd6;
	shr.u64 	%rd8, %rd7, 7;
	mul.hi.u64 	%rd9, %rd8, 154742504910672535;
	shr.u64 	%rd10, %rd9, 14;
	mul.lo.s64 	%rd11, %rd10, 250000000;
	sub.s64 	%rd12, %rd7, %rd11;
	cvt.u64.u32 	%rd13, %r5;
	setp.eq.s64 	%p3, %rd12, %rd13;
	@%p3 bra 	$L__BB15_4;
	mad.lo.s64 	%rd14, %rd1, 480, %rd2;
	shl.b64 	%rd15, %rd1, 3;
	mov.u64 	%rd16, d_e_queue;
	add.s64 	%rd17, %rd16, %rd15;
	st.global.u64 	[%rd17+16], %rd14;
$L__BB15_4:
	ret;

}
	// .globl	_Z26parallel_push_queue_updatem
.visible .entry _Z26parallel_push_queue_updatem(
	.param .u64 _Z26parallel_push_queue_updatem_param_0
)
{
	.reg .pred 	%p<2>;
	.reg .b32 	%r<11>;
	.reg .b64 	%rd<4>;

	ld.param.u64 	%rd1, [_Z26parallel_push_queue_updatem_param_0];
	ld.global.u32 	%r1, [d_e_queue];
	setp.ne.s32 	%p1, %r1, -1;
	@%p1 bra 	$L__BB16_2;
	mov.b32 	%r2, 0;
	st.global.u32 	[d_e_queue], %r2;
$L__BB16_2:
	ld.global.u32 	%r3, [d_e_queue+4];
	cvt.u32.u64 	%r4, %rd1;
	add.s32 	%r5, %r3, %r4;
	shr.u32 	%r6, %r5, 7;
	mul.hi.u32 	%r7, %r6, 18014399;
	shr.u32 	%r8, %r7, 13;
	mul.lo.s32 	%r9, %r8, 250000000;
	sub.s32 	%r10, %r5, %r9;
	st.global.u32 	[d_e_queue+4], %r10;
	ld.global.u64 	%rd2, [d_e_queue+8];
	add.s64 	%rd3, %rd2, %rd1;
	st.global.u64 	[d_e_queue+8], %rd3;
	ret;

}
	// .globl	_Z34parallel_vertex_dictionary_init_v1P22adjacency_sentinel_newmPmP27vertex_dictionary_structure
.visible .entry _Z34parallel_vertex_dictionary_init_v1P22adjacency_sentinel_newmPmP27vertex_dictionary_structure(
	.param .u64 .ptr .align 1 _Z34parallel_vertex_dictionary_init_v1P22adjacency_sentinel_newmPmP27vertex_dictionary_structure_param_0,
	.param .u64 _Z34parallel_vertex_dictionary_init_v1P22adjacency_sentinel_newmPmP27vertex_dictionary_structure_param_1,
	.param .u64 .ptr .align 1 _Z34parallel_vertex_dictionary_init_v1P22adjacency_sentinel_newmPmP27vertex_dictionary_structure_param_2,
	.param .u64 .ptr .align 1 _Z34parallel_vertex_dictionary_init_v1P22adjacency_sentinel_newmPmP27vertex_dictionary_structure_param_3
)
{
	.reg .pred 	%p<3>;
	.reg .b32 	%r<6>;
	.reg .b64 	%rd<10>;

	ld.param.u64 	%rd3, [_Z34parallel_vertex_dictionary_init_v1P22adjacency_sentinel_newmPmP27vertex_dictionary_structure_param_1];
	ld.param.u64 	%rd4, [_Z34parallel_vertex_dictionary_init_v1P22adjacency_sentinel_newmPmP27vertex_dictionary_structure_param_3];
	cvta.to.global.u64 	%rd1, %rd4;
	mov.u32 	%r1, %ctaid.x;
	mov.u32 	%r2, %ntid.x;
	mov.u32 	%r3, %tid.x;
	mad.lo.s32 	%r4, %r1, %r2, %r3;
	cvt.u64.u32 	%rd2, %r4;
	setp.le.u64 	%p1, %rd3, %rd2;
	@%p1 bra 	$L__BB17_4;
	cvt.u32.u64 	%r5, %rd2;
	setp.ne.s32 	%p2, %r5, 0;
	@%p2 bra 	$L__BB17_3;
	ld.global.u64 	%rd5, [%rd1+1224000000];
	add.s64 	%rd6, %rd5, %rd3;
	st.global.u64 	[%rd1+1224000000], %rd6;
$L__BB17_3:
	add.s64 	%rd7, %rd2, 1;
	shl.b64 	%rd8, %rd2, 3;
	add.s64 	%rd9, %rd1, %rd8;
	st.global.u64 	[%rd9], %rd7;
$L__BB17_4:
	ret;

}
	// .globl	_Z29adjacency_list_init_modded_v4P10edge_blockPmmmmS1_mP27vertex_dictionary_structuremmmmS1_S1_
.visible .entry _Z29adjacency_list_init_modded_v4P10edge_blockPmmmmS1_mP27vertex_dictionary_structuremmmmS1_S1_(
	.param .u64 .ptr .align 1 _Z29adjacency_list_init_modded_v4P10edge_blockPmmmmS1_mP27vertex_dictionary_structuremmmmS1_S1__param_0,
	.param .u64 .ptr .align 1 _Z29adjacency_list_init_modded_v4P10edge_blockPmmmmS1_mP27vertex_dictionary_structuremmmmS1_S1__param_1,
	.param .u64 _Z29adjacency_list_init_modded_v4P10edge_blockPmmmmS1_mP27vertex_dictionary_structuremmmmS1_S1__param_2,
	.param .u64 _Z29adjacency_list_init_modded_v4P10edge_blockPmmmmS1_mP27vertex_dictionary_structuremmmmS1_S1__param_3,
	.param .u64 _Z29adjacency_list_init_modded_v4P10edge_blockPmmmmS1_mP27vertex_dictionary_structuremmmmS1_S1__param_4,
	.param .u64 .ptr .align 1 _Z29adjacency_list_init_modded_v4P10edge_blockPmmmmS1_mP27vertex_dictionary_structuremmmmS1_S1__param_5,
	.param .u64 _Z29adjacency_list_init_modded_v4P10edge_blockPmmmmS1_mP27vertex_dictionary_structuremmmmS1_S1__param_6,
	.param .u64 .ptr .align 1 _Z29adjacency_list_init_modded_v4P10edge_blockPmmmmS1_mP27vertex_dictionary_structuremmmmS1_S1__param_7,
	.param .u64 _Z29adjacency_list_init_modded_v4P10edge_blockPmmmmS1_mP27vertex_dictionary_structuremmmmS1_S1__param_8,
	.param .u64 _Z29adjacency_list_init_modded_v4P10edge_blockPmmmmS1_mP27vertex_dictionary_structuremmmmS1_S1__param_9,
	.param .u64 _Z29adjacency_list_init_modded_v4P10edge_blockPmmmmS1_mP27vertex_dictionary_structuremmmmS1_S1__param_10,
	.param .u64 _Z29adjacency_list_init_modded_v4P10edge_blockPmmmmS1_mP27vertex_dictionary_structuremmmmS1_S1__param_11,
	.param .u64 .ptr .align 1 _Z29adjacency_list_init_modded_v4P10edge_blockPmmmmS1_mP27vertex_dictionary_structuremmmmS1_S1__param_12,
	.param .u64 .ptr .align 1 _Z29adjacency_list_init_modded_v4P10edge_blockPmmmmS1_mP27vertex_dictionary_structuremmmmS1_S1__param_13
)
{
	.local .align 16 .b8 	__local_depot18[800];
	.reg .b64 	%SP;
	.reg .b64 	%SPL;
	.reg .pred 	%p<72>;
	.reg .b32 	%r<7>;
	.reg .b64 	%rd<384>;
	.reg .b64 	%fd<4>;

	mov.u64 	%SPL, __local_depot18;
	ld.param.u64 	%rd137, [_Z29adjacency_list_init_modded_v4P10edge_blockPmmmmS1_mP27vertex_dictionary_structuremmmmS1_S1__param_2];
	ld.param.u64 	%rd144, [_Z29adjacency_list_init_modded_v4P10edge_blockPmmmmS1_mP27vertex_dictionary_structuremmmmS1_S1__param_3];
	ld.param.u64 	%rd138, [_Z29adjacency_list_init_modded_v4P10edge_blockPmmmmS1_mP27vertex_dictionary_structuremmmmS1_S1__param_5];
	ld.param.u64 	%rd139, [_Z29adjacency_list_init_modded_v4P10edge_blockPmmmmS1_mP27vertex_dictionary_structuremmmmS1_S1__param_7];
	ld.param.u64 	%rd140, [_Z29adjacency_list_init_modded_v4P10edge_blockPmmmmS1_mP27vertex_dictionary_structuremmmmS1_S1__param_10];
	ld.param.u64 	%rd141, [_Z29adjacency_list_init_modded_v4P10edge_blockPmmmmS1_mP27vertex_dictionary_structuremmmmS1_S1__param_11];
	ld.param.u64 	%rd142, [_Z29adjacency_list_init_modded_v4P10edge_blockPmmmmS1_mP27vertex_dictionary_structuremmmmS1_S1__param_12];
	add.u64 	%rd1, %SPL, 0;
	mov.u32 	%r2, %ctaid.x;
	mov.u32 	%r3, %ntid.x;
	mov.u32 	%r4, %tid.x;
	mad.lo.s32 	%r5, %r2, %r3, %r4;
	cvt.u64.u32 	%rd2, %r5;
	bar.sync 	0;
	setp.le.u64 	%p1, %rd144, %rd2;
	@%p1 bra 	$L__BB18_51;
	cvta.to.global.u64 	%rd147, %rd139;
	shl.b64 	%rd148, %rd2, 3;
	add.s64 	%rd149, %rd147, %rd148;
	ld.global.u64 	%rd3, [%rd149+408000000];
	ld.u64 	%rd150, [%rd3+32];
	setp.eq.s64 	%p2, %rd150, 0;
	mov.b64 	%rd313, 0;
	@%p2 bra 	$L__BB18_3;
	ld.u64 	%rd151, [%rd3+16];
	setp.eq.s64 	%p3, %rd151, 0;
	sub.s64 	%rd152, 56, %rd151;
	selp.b64 	%rd313, 0, %rd152, %p3;
$L__BB18_3:
	cvta.to.global.u64 	%rd153, %rd142;
	add.s64 	%rd155, %rd153, %rd148;
	ld.global.u64 	%rd156, [%rd155];
	max.u64 	%rd6, %rd140, %rd156;
	ld.global.u64 	%rd157, [%rd155+8];
	min.u64 	%rd7, %rd141, %rd157;
	setp.le.u64 	%p4, %rd7, %rd6;
	@%p4 bra 	$L__BB18_51;
	sub.s64 	%rd8, %rd7, %rd6;
	setp.le.u64 	%p5, %rd8, %rd313;
	@%p5 bra 	$L__BB18_30;
	sub.s64 	%rd162, %rd8, %rd313;
	cvt.rn.f64.u64 	%fd1, %rd162;
	div.rn.f64 	%fd2, %fd1, 0d404C000000000000;
	cvt.rpi.f64.f64 	%fd3, %fd2;
	cvt.rzi.u64.f64 	%rd9, %fd3;
	setp.eq.s64 	%p7, %rd9, 0;
	mov.b64 	%rd350, 0;
	@%p7 bra 	$L__BB18_31;
	ld.global.u64 	%rd164, [d_e_queue+8];
	setp.lt.u64 	%p8, %rd164, %rd137;
	ld.global.u32 	%r6, [d_e_queue];
	setp.eq.s32 	%p9, %r6, -1;
	or.pred  	%p10, %p8, %p9;
	@%p10 bra 	$L__BB18_9;
	cvta.to.global.u64 	%rd166, %rd138;
	add.s64 	%rd168, %rd166, %rd148;
	ld.global.u64 	%rd10, [%rd168];
	add.s64 	%rd169, %rd10, %rd9;
	setp.ge.u64 	%p11, %rd10, %rd169;
	@%p11 bra 	$L__BB18_9;
	cvt.u64.u32 	%rd170, %r6;
	add.s64 	%rd171, %rd10, %rd170;
	shl.b64 	%rd172, %rd171, 3;
	mov.u64 	%rd173, d_e_queue;
	add.s64 	%rd174, %rd173, %rd172;
	ld.global.u64 	%rd349, [%rd174+16];
	st.local.u64 	[%rd1], %rd349;
$L__BB18_9:
	bar.sync 	0;
	ld.u64 	%rd175, [%rd3];
	add.s64 	%rd176, %rd175, %rd9;
	st.u64 	[%rd3], %rd176;
	ld.u64 	%rd177, [%rd3+32];
	setp.ne.s64 	%p12, %rd177, 0;
	mov.u64 	%rd350, %rd9;
	@%p12 bra 	$L__BB18_31;
	setp.eq.s64 	%p13, %rd9, 1;
	mov.b64 	%rd336, 0;
	mov.u64 	%rd345, %rd349;
	mov.u64 	%rd343, %rd336;
	@%p13 bra 	$L__BB18_23;
	shr.u64 	%rd13, %rd9, 1;
	setp.eq.s64 	%p14, %rd13, 1;
	mov.b64 	%rd343, 1;
	mov.b64 	%rd331, 0;
	mov.u64 	%rd330, %rd349;
	@%p14 bra 	$L__BB18_19;
	add.s64 	%rd184, %rd13, -2;
	setp.lt.u64 	%p15, %rd184, 3;
	mov.b64 	%rd331, 0;
	mov.u64 	%rd330, %rd349;
	@%p15 bra 	$L__BB18_15;
	add.s64 	%rd316, %rd1, 16;
	add.s64 	%rd315, %rd1, 32;
	mov.b64 	%rd319, -1;
	mov.u64 	%rd330, %rd349;
$L__BB18_14:
	shr.u64 	%rd186, %rd9, 1;
	add.s64 	%rd187, %rd186, -1;
	and.b64  	%rd331, %rd187, -4;
	ld.local.u64 	%rd188, [%rd315+-24];
	st.u64 	[%rd330+456], %rd188;
	ld.local.v2.u64 	{%rd189, %rd190}, [%rd315+-16];
	st.u64 	[%rd330+464], %rd189;
	ld.local.u64 	%rd191, [%rd316+-8];
	st.u64 	[%rd191+456], %rd190;
	ld.local.v2.u64 	{%rd192, %rd193}, [%rd315];
	st.u64 	[%rd191+464], %rd192;
	ld.local.v2.u64 	{%rd194, %rd195}, [%rd316];
	st.u64 	[%rd194+456], %rd193;
	ld.local.v2.u64 	{%rd196, %rd197}, [%rd315+16];
	st.u64 	[%rd194+464], %rd196;
	st.u64 	[%rd195+456], %rd197;
	ld.local.u64 	%rd198, [%rd315+32];
	st.u64 	[%rd195+464], %rd198;
	ld.local.u64 	%rd330, [%rd316+16];
	add.s64 	%rd319, %rd319, 4;
	sub.s64 	%rd199, %rd319, %rd331;
	add.s64 	%rd316, %rd316, 32;
	add.s64 	%rd315, %rd315, 64;
	setp.ne.s64 	%p16, %rd199, -1;
	@%p16 bra 	$L__BB18_14;
$L__BB18_15:
	shr.u64 	%rd200, %rd9, 1;
	add.s64 	%rd201, %rd200, -1;
	and.b64  	%rd324, %rd201, 3;
	setp.eq.s64 	%p17, %rd324, 0;
	@%p17 bra 	$L__BB18_18;
	shl.b64 	%rd205, %rd331, 3;
	add.s64 	%rd206, %rd205, %rd1;
	add.s64 	%rd326, %rd206, 8;
	shl.b64 	%rd207, %rd331, 4;
	add.s64 	%rd208, %rd207, %rd1;
	add.s64 	%rd325, %rd208, 16;
$L__BB18_17:
	.pragma "nounroll";
	mov.u64 	%rd319, %rd331;
	ld.local.u64 	%rd209, [%rd325+-8];
	st.u64 	[%rd330+456], %rd209;
	ld.local.u64 	%rd210, [%rd325];
	st.u64 	[%rd330+464], %rd210;
	add.s64 	%rd331, %rd319, 1;
	ld.local.u64 	%rd330, [%rd326];
	add.s64 	%rd326, %rd326, 8;
	add.s64 	%rd325, %rd325, 16;
	add.s64 	%rd324, %rd324, -1;
	setp.ne.s64 	%p18, %rd324, 0;
	@%p18 bra 	$L__BB18_17;
$L__BB18_18:
	add.s64 	%rd343, %rd319, 2;
$L__BB18_19:
	and.b64  	%rd211, %rd9, 1;
	setp.eq.b64 	%p19, %rd211, 1;
	not.pred 	%p20, %p19;
	@%p20 bra 	$L__BB18_21;
	shl.b64 	%rd212, %rd331, 4;
	add.s64 	%rd213, %rd1, %rd212;
	ld.local.u64 	%rd214, [%rd213+8];
	st.u64 	[%rd330+456], %rd214;
	ld.local.u64 	%rd215, [%rd213+16];
	st.u64 	[%rd330+464], %rd215;
	bra.uni 	$L__BB18_22;
$L__BB18_21:
	shl.b64 	%rd216, %rd331, 4;
	add.s64 	%rd217, %rd1, %rd216;
	ld.local.u64 	%rd218, [%rd217+8];
	st.u64 	[%rd330+456], %rd218;
$L__BB18_22:
	add.s64 	%rd336, %rd331, 1;
	shl.b64 	%rd219, %rd343, 3;
	add.s64 	%rd220, %rd1, %rd219;
	ld.local.u64 	%rd345, [%rd220];
$L__BB18_23:
	setp.ge.u64 	%p21, %rd336, %rd9;
	mov.u64 	%rd350, %rd9;
	@%p21 bra 	$L__BB18_31;
	sub.s64 	%rd221, %rd9, %rd336;
	and.b64  	%rd338, %rd221, 3;
	setp.eq.s64 	%p22, %rd338, 0;
	mov.u64 	%rd344, %rd336;
	@%p22 bra 	$L__BB18_27;
	shl.b64 	%rd222, %rd343, 3;
	add.s64 	%rd223, %rd222, %rd1;
	add.s64 	%rd339, %rd223, 8;
	mov.u64 	%rd344, %rd336;
$L__BB18_26:
	.pragma "nounroll";
	mov.b64 	%rd224, 0;
	st.u64 	[%rd345+456], %rd224;
	st.u64 	[%rd345+464], %rd224;
	add.s64 	%rd343, %rd343, 1;
	ld.local.u64 	%rd345, [%rd339];
	add.s64 	%rd344, %rd344, 1;
	add.s64 	%rd339, %rd339, 8;
	add.s64 	%rd338, %rd338, -1;
	setp.ne.s64 	%p23, %rd338, 0;
	@%p23 bra 	$L__BB18_26;
$L__BB18_27:
	sub.s64 	%rd225, %rd336, %rd9;
	setp.gt.u64 	%p24, %rd225, -4;
	mov.u64 	%rd350, %rd9;
	@%p24 bra 	$L__BB18_31;
	shl.b64 	%rd226, %rd343, 3;
	add.s64 	%rd227, %rd226, %rd1;
	add.s64 	%rd346, %rd227, 32;
$L__BB18_29:
	mov.b64 	%rd228, 0;
	st.u64 	[%rd345+456], %rd228;
	st.u64 	[%rd345+464], %rd228;
	ld.local.u64 	%rd229, [%rd346+-24];
	st.u64 	[%rd229+456], %rd228;
	st.u64 	[%rd229+464], %rd228;
	ld.local.u64 	%rd230, [%rd346+-16];
	st.u64 	[%rd230+456], %rd228;
	st.u64 	[%rd230+464], %rd228;
	ld.local.u64 	%rd231, [%rd346+-8];
	st.u64 	[%rd231+456], %rd228;
	st.u64 	[%rd231+464], %rd228;
	ld.local.u64 	%rd345, [%rd346];
	add.s64 	%rd344, %rd344, 4;
	add.s64 	%rd346, %rd346, 32;
	setp.lt.u64 	%p25, %rd344, %rd9;
	mov.u64 	%rd350, %rd9;
	@%p25 bra 	$L__BB18_29;
	bra.uni 	$L__BB18_31;
$L__BB18_30:
	setp.eq.s64 	%p6, %rd8, 0;
	mov.b64 	%rd350, 0;
	@%p6 bra 	$L__BB18_51;
$L__BB18_31:
	ld.u64 	%rd232, [%rd3+32];
	setp.ne.s64 	%p26, %rd232, 0;
	@%p26 bra 	$L__BB18_33;
	mov.b64 	%rd358, 0;
	st.u64 	[%rd3+8], %rd358;
	st.u64 	[%rd349+448], %rd358;
	st.u64 	[%rd3+32], %rd349;
	st.u64 	[%rd3+24], %rd349;
	mov.u64 	%rd372, %rd349;
	mov.u64 	%rd374, %rd358;
	bra.uni 	$L__BB18_35;
$L__BB18_33:
	ld.u64 	%rd358, [%rd3+16];
	ld.u64 	%rd372, [%rd3+24];
	setp.ne.s64 	%p27, %rd313, 0;
	mov.b64 	%rd374, 0;
	@%p27 bra 	$L__BB18_35;
	mov.b64 	%rd358, 0;
	st.u64 	[%rd349+448], %rd358;
	mov.b64 	%rd374, 1;
	mov.u64 	%rd372, %rd349;
$L__BB18_35:
	and.b64  	%rd354, %rd8, 3;
	setp.eq.s64 	%p28, %rd354, 0;
	mov.u64 	%rd363, %rd6;
	@%p28 bra 	$L__BB18_40;
	ld.param.u64 	%rd311, [_Z29adjacency_list_init_modded_v4P10edge_blockPmmmmS1_mP27vertex_dictionary_structuremmmmS1_S1__param_13];
	shl.b64 	%rd237, %rd6, 3;
	cvta.to.global.u64 	%rd238, %rd311;
	add.s64 	%rd355, %rd238, %rd237;
	mov.u64 	%rd363, %rd6;
$L__BB18_37:
	.pragma "nounroll";
	ld.global.u64 	%rd239, [%rd355];
	shl.b64 	%rd240, %rd358, 3;
	add.s64 	%rd241, %rd372, %rd240;
	st.u64 	[%rd241], %rd239;
	ld.u64 	%rd242, [%rd3+8];
	add.s64 	%rd243, %rd242, 1;
	st.u64 	[%rd3+8], %rd243;
	ld.u64 	%rd244, [%rd372+448];
	add.s64 	%rd245, %rd244, 1;
	st.u64 	[%rd372+448], %rd245;
	ld.u64 	%rd246, [%rd3+16];
	add.s64 	%rd247, %rd246, 1;
	st.u64 	[%rd3+16], %rd247;
	add.s64 	%rd363, %rd363, 1;
	setp.ge.u64 	%p29, %rd363, %rd7;
	setp.lt.u64 	%p30, %rd363, %rd7;
	add.s64 	%rd248, %rd358, 1;
	setp.lt.u64 	%p31, %rd248, 56;
	selp.b64 	%rd358, %rd248, %rd358, %p30;
	setp.ge.u64 	%p32, %rd374, %rd350;
	or.pred  	%p33, %p29, %p32;
	or.pred  	%p34, %p33, %p31;
	@%p34 bra 	$L__BB18_39;
	setp.ne.s64 	%p35, %rd313, 0;
	setp.eq.s64 	%p36, %rd374, 0;
	add.s64 	%rd250, %rd372, 480;
	selp.b64 	%rd251, %rd349, %rd250, %p36;
	selp.b64 	%rd372, %rd251, %rd250, %p35;
	add.s64 	%rd374, %rd374, 1;
	mov.b64 	%rd358, 0;
	st.u64 	[%rd372+448], %rd358;
	st.u64 	[%rd3+24], %rd372;
	st.u64 	[%rd3+16], %rd358;
$L__BB18_39:
	add.s64 	%rd355, %rd355, 8;
	add.s64 	%rd354, %rd354, -1;
	setp.ne.s64 	%p37, %rd354, 0;
	@%p37 bra 	$L__BB18_37;
$L__BB18_40:
	sub.s64 	%rd252, %rd6, %rd7;
	setp.gt.u64 	%p38, %rd252, -4;
	@%p38 bra 	$L__BB18_51;
	ld.param.u64 	%rd312, [_Z29adjacency_list_init_modded_v4P10edge_blockPmmmmS1_mP27vertex_dictionary_structuremmmmS1_S1__param_13];
	shl.b64 	%rd253, %rd363, 3;
	cvta.to.global.u64 	%rd254, %rd312;
	add.s64 	%rd255, %rd253, %rd254;
	add.s64 	%rd367, %rd255, 16;
$L__BB18_42:
	ld.global.u64 	%rd256, [%rd367+-16];
	shl.b64 	%rd257, %rd358, 3;
	add.s64 	%rd258, %rd372, %rd257;
	st.u64 	[%rd258], %rd256;
	ld.u64 	%rd259, [%rd3+8];
	add.s64 	%rd260, %rd259, 1;
	st.u64 	[%rd3+8], %rd260;
	ld.u64 	%rd261, [%rd372+448];
	add.s64 	%rd262, %rd261, 1;
	st.u64 	[%rd372+448], %rd262;
	ld.u64 	%rd263, [%rd3+16];
	add.s64 	%rd264, %rd263, 1;
	st.u64 	[%rd3+16], %rd264;
	add.s64 	%rd265, %rd363, 1;
	setp.ge.u64 	%p39, %rd265, %rd7;
	setp.lt.u64 	%p40, %rd265, %rd7;
	add.s64 	%rd266, %rd358, 1;
	setp.lt.u64 	%p41, %rd266, 56;
	selp.b64 	%rd373, %rd266, %rd358, %p40;
	setp.ge.u64 	%p42, %rd374, %rd350;
	or.pred  	%p43, %p39, %p42;
	or.pred  	%p44, %p43, %p41;
	@%p44 bra 	$L__BB18_44;
	setp.ne.s64 	%p45, %rd313, 0;
	setp.eq.s64 	%p46, %rd374, 0;
	add.s64 	%rd268, %rd372, 480;
	selp.b64 	%rd269, %rd349, %rd268, %p46;
	selp.b64 	%rd372, %rd269, %rd268, %p45;
	add.s64 	%rd374, %rd374, 1;
	mov.b64 	%rd373, 0;
	st.u64 	[%rd372+448], %rd373;
	st.u64 	[%rd3+24], %rd372;
	st.u64 	[%rd3+16], %rd373;
$L__BB18_44:
	ld.global.u64 	%rd270, [%rd367+-8];
	shl.b64 	%rd271, %rd373, 3;
	add.s64 	%rd272, %rd372, %rd271;
	st.u64 	[%rd272], %rd270;
	ld.u64 	%rd273, [%rd3+8];
	add.s64 	%rd274, %rd273, 1;
	st.u64 	[%rd3+8], %rd274;
	ld.u64 	%rd275, [%rd372+448];
	add.s64 	%rd276, %rd275, 1;
	st.u64 	[%rd372+448], %rd276;
	ld.u64 	%rd277, [%rd3+16];
	add.s64 	%rd278, %rd277, 1;
	st.u64 	[%rd3+16], %rd278;
	add.s64 	%rd279, %rd363, 2;
	setp.ge.u64 	%p47, %rd279, %rd7;
	setp.lt.u64 	%p48, %rd279, %rd7;
	add.s64 	%rd280, %rd373, 1;
	setp.lt.u64 	%p49, %rd280, 56;
	selp.b64 	%rd376, %rd280, %rd373, %p48;
	setp.ge.u64 	%p50, %rd374, %rd350;
	or.pred  	%p51, %p47, %p50;
	or.pred  	%p52, %p51, %p49;
	@%p52 bra 	$L__BB18_46;
	setp.ne.s64 	%p53, %rd313, 0;
	setp.eq.s64 	%p54, %rd374, 0;
	add.s64 	%rd282, %rd372, 480;
	selp.b64 	%rd283, %rd349, %rd282, %p54;
	selp.b64 	%rd372, %rd283, %rd282, %p53;
	add.s64 	%rd374, %rd374, 1;
	mov.b64 	%rd376, 0;
	st.u64 	[%rd372+448], %rd376;
	st.u64 	[%rd3+24], %rd372;
	st.u64 	[%rd3+16], %rd376;
$L__BB18_46:
	ld.global.u64 	%rd284, [%rd367];
	shl.b64 	%rd285, %rd376, 3;
	add.s64 	%rd286, %rd372, %rd285;
	st.u64 	[%rd286], %rd284;
	ld.u64 	%rd287, [%rd3+8];
	add.s64 	%rd288, %rd287, 1;
	st.u64 	[%rd3+8], %rd288;
	ld.u64 	%rd289, [%rd372+448];
	add.s64 	%rd290, %rd289, 1;
	st.u64 	[%rd372+448], %rd290;
	ld.u64 	%rd291, [%rd3+16];
	add.s64 	%rd292, %rd291, 1;
	st.u64 	[%rd3+16], %rd292;
	add.s64 	%rd293, %rd363, 3;
	setp.ge.u64 	%p55, %rd293, %rd7;
	setp.lt.u64 	%p56, %rd293, %rd7;
	add.s64 	%rd294, %rd376, 1;
	setp.lt.u64 	%p57, %rd294, 56;
	selp.b64 	%rd379, %rd294, %rd376, %p56;
	setp.ge.u64 	%p58, %rd374, %rd350;
	or.pred  	%p59, %p55, %p58;
	or.pred  	%p60, %p59, %p57;
	@%p60 bra 	$L__BB18_48;
	setp.ne.s64 	%p61, %rd313, 0;
	setp.eq.s64 	%p62, %rd374, 0;
	add.s64 	%rd296, %rd372, 480;
	selp.b64 	%rd297, %rd349, %rd296, %p62;
	selp.b64 	%rd372, %rd297, %rd296, %p61;
	add.s64 	%rd374, %rd374, 1;
	mov.b64 	%rd379, 0;
	st.u64 	[%rd372+448], %rd379;
	st.u64 	[%rd3+24], %rd372;
	st.u64 	[%rd3+16], %rd379;
$L__BB18_48:
	ld.global.u64 	%rd298, [%rd367+8];
	shl.b64 	%rd299, %rd379, 3;
	add.s64 	%rd300, %rd372, %rd299;
	st.u64 	[%rd300], %rd298;
	ld.u64 	%rd301, [%rd3+8];
	add.s64 	%rd302, %rd301, 1;
	st.u64 	[%rd3+8], %rd302;
	ld.u64 	%rd303, [%rd372+448];
	add.s64 	%rd304, %rd303, 1;
	st.u64 	[%rd372+448], %rd304;
	ld.u64 	%rd305, [%rd3+16];
	add.s64 	%rd306, %rd305, 1;
	st.u64 	[%rd3+16], %rd306;
	add.s64 	%rd363, %rd363, 4;
	setp.ge.u64 	%p63, %rd363, %rd7;
	setp.lt.u64 	%p64, %rd363, %rd7;
	add.s64 	%rd307, %rd379, 1;
	setp.lt.u64 	%p65, %rd307, 56;
	selp.b64 	%rd358, %rd307, %rd379, %p64;
	setp.ge.u64 	%p66, %rd374, %rd350;
	or.pred  	%p67, %p63, %p66;
	or.pred  	%p68, %p67, %p65;
	@%p68 bra 	$L__BB18_50;
	setp.ne.s64 	%p69, %rd313, 0;
	setp.eq.s64 	%p70, %rd374, 0;
	add.s64 	%rd309, %rd372, 480;
	selp.b64 	%rd310, %rd349, %rd309, %p70;
	selp.b64 	%rd372, %rd310, %rd309, %p69;
	add.s64 	%rd374, %rd374, 1;
	mov.b64 	%rd358, 0;
	st.u64 	[%rd372+448], %rd358;
	st.u64 	[%rd3+24], %rd372;
	st.u64 	[%rd3+16], %rd358;
$L__BB18_50:
	setp.lt.u64 	%p71, %rd363, %rd7;
	add.s64 	%rd367, %rd367, 32;
	@%p71 bra 	$L__BB18_42;
$L__BB18_51:
	ret;

}
	// .globl	_Z29adjacency_list_init_modded_v5P10edge_blockPmmmmS1_mP27vertex_dictionary_structuremmmmS1_S1_
.visible .entry _Z29adjacency_list_init_modded_v5P10edge_blockPmmmmS1_mP27vertex_dictionary_structuremmmmS1_S1_(
	.param .u64 .ptr .align 1 _Z29adjacency_list_init_modded_v5P10edge_blockPmmmmS1_mP27vertex_dictionary_structuremmmmS1_S1__param_0,
	.param .u64 .ptr .align 1 _Z29adjacency_list_init_modded_v5P10edge_blockPmmmmS1_mP27vertex_dictionary_structuremmmmS1_S1__param_1,
	.param .u64 _Z29adjacency_list_init_modded_v5P10edge_blockPmmmmS1_mP27vertex_dictionary_structuremmmmS1_S1__param_2,
	.param .u64 _Z29adjacency_list_init_modded_v5P10edge_blockPmmmmS1_mP27vertex_dictionary_structuremmmmS1_S1__param_3,
	.param .u64 _Z29adjacency_list_init_modded_v5P10edge_blockPmmmmS1_mP27vertex_dictionary_structuremmmmS1_S1__param_4,
	.param .u64 .ptr .align 1 _Z29adjacency_list_init_modded_v5P10edge_blockPmmmmS1_mP27vertex_dictionary_structuremmmmS1_S1__param_5,
	.param .u64 _Z29adjacency_list_init_modded_v5P10edge_blockPmmmmS1_mP27vertex_dictionary_structuremmmmS1_S1__param_6,
	.param .u64 .ptr .align 1 _Z29adjacency_list_init_modded_v5P10edge_blockPmmmmS1_mP27vertex_dictionary_structuremmmmS1_S1__param_7,
	.param .u64 _Z29adjacency_list_init_modded_v5P10edge_blockPmmmmS1_mP27vertex_dictionary_structuremmmmS1_S1__param_8,
	.param .u64 _Z29adjacency_list_init_modded_v5P10edge_blockPmmmmS1_mP27vertex_dictionary_structuremmmmS1_S1__param_9,
	.param .u64 _Z29adjacency_list_init_modded_v5P10edge_blockPmmmmS1_mP27vertex_dictionary_structuremmmmS1_S1__param_10,
	.param .u64 _Z29adjacency_list_init_modded_v5P10edge_blockPmmmmS1_mP27vertex_dictionary_structuremmmmS1_S1__param_11,
	.param .u64 .ptr .align 1 _Z29adjacency_list_init_modded_v5P10edge_blockPmmmmS1_mP27vertex_dictionary_structuremmmmS1_S1__param_12,
	.param .u64 .ptr .align 1 _Z29adjacency_list_init_modded_v5P10edge_blockPmmmmS1_mP27vertex_dictionary_structuremmmmS1_S1__param_13
)
{
	.reg .pred 	%p<84>;
	.reg .b32 	%r<7>;
	.reg .b64 	%rd<454>;
	.reg .b64 	%fd<4>;

	ld.param.u64 	%rd159, [_Z29adjacency_list_init_modded_v5P10edge_blockPmmmmS1_mP27vertex_dictionary_structuremmmmS1_S1__param_2];
	ld.param.u64 	%rd164, [_Z29adjacency_list_init_modded_v5P10edge_blockPmmmmS1_mP27vertex_dictionary_structuremmmmS1_S1__param_3];
	ld.param.u64 	%rd160, [_Z29adjacency_list_init_modded_v5P10edge_blockPmmmmS1_mP27vertex_dictionary_structuremmmmS1_S1__param_5];
	ld.param.u64 	%rd161, [_Z29adjacency_list_init_modded_v5P10edge_blockPmmmmS1_mP27vertex_dictionary_structuremmmmS1_S1__param_7];
	ld.param.u64 	%rd162, [_Z29adjacency_list_init_modded_v5P10edge_blockPmmmmS1_mP27vertex_dictionary_structuremmmmS1_S1__param_12];
	mov.u32 	%r2, %ctaid.x;
	mov.u32 	%r3, %ntid.x;
	mov.u32 	%r4, %tid.x;
	mad.lo.s32 	%r5, %r2, %r3, %r4;
	cvt.u64.u32 	%rd1, %r5;
	bar.sync 	0;
	setp.le.u64 	%p1, %rd164, %rd1;
	@%p1 bra 	$L__BB19_78;
	cvta.to.global.u64 	%rd166, %rd161;
	shl.b64 	%rd167, %rd1, 3;
	add.s64 	%rd168, %rd166, %rd167;
	add.s64 	%rd2, %rd168, 2448000008;
	ld.global.u64 	%rd169, [%rd2];
	setp.eq.s64 	%p2, %rd169, 0;
	mov.b64 	%rd376, 0;
	@%p2 bra 	$L__BB19_3;
	ld.global.u64 	%rd170, [%rd2+-816000000];
	setp.eq.s64 	%p3, %rd170, 0;
	sub.s64 	%rd171, 56, %rd170;
	selp.b64 	%rd376, 0, %rd171, %p3;
$L__BB19_3:
	cvta.to.global.u64 	%rd172, %rd162;
	add.s64 	%rd174, %rd172, %rd167;
	ld.global.u64 	%rd5, [%rd174];
	ld.global.u64 	%rd6, [%rd174+8];
	setp.le.u64 	%p4, %rd6, %rd5;
	@%p4 bra 	$L__BB19_78;
	sub.s64 	%rd7, %rd6, %rd5;
	setp.le.u64 	%p5, %rd7, %rd376;
	@%p5 bra 	$L__BB19_55;
	sub.s64 	%rd179, %rd7, %rd376;
	cvt.rn.f64.u64 	%fd1, %rd179;
	div.rn.f64 	%fd2, %fd1, 0d404C000000000000;
	cvt.rpi.f64.f64 	%fd3, %fd2;
	cvt.rzi.u64.f64 	%rd8, %fd3;
	setp.eq.s64 	%p7, %rd8, 0;
	mov.b64 	%rd417, 0;
	@%p7 bra 	$L__BB19_56;
	ld.global.u64 	%rd181, [d_e_queue+8];
	setp.lt.u64 	%p8, %rd181, %rd159;
	ld.global.u32 	%r6, [d_e_queue];
	setp.eq.s32 	%p9, %r6, -1;
	or.pred  	%p10, %p8, %p9;
	@%p10 bra 	$L__BB19_9;
	cvta.to.global.u64 	%rd183, %rd160;
	add.s64 	%rd185, %rd183, %rd167;
	ld.global.u64 	%rd9, [%rd185];
	add.s64 	%rd186, %rd9, %rd8;
	setp.ge.u64 	%p11, %rd9, %rd186;
	@%p11 bra 	$L__BB19_9;
	cvt.u64.u32 	%rd187, %r6;
	add.s64 	%rd188, %rd9, %rd187;
	shl.b64 	%rd189, %rd188, 3;
	mov.u64 	%rd190, d_e_queue;
	add.s64 	%rd191, %rd190, %rd189;
	ld.global.u64 	%rd418, [%rd191+16];
$L__BB19_9:
	bar.sync 	0;
	ld.global.u64 	%rd192, [%rd2+-1632000008];
	add.s64 	%rd193, %rd192, %rd8;
	st.global.u64 	[%rd2+-1632000008], %rd193;
	ld.global.u64 	%rd194, [%rd2];
	setp.ne.s64 	%p12, %rd194, 0;
	@%p12 bra 	$L__BB19_41;
	setp.eq.s64 	%p21, %rd8, 1;
	mov.b64 	%rd410, 0;
	mov.u64 	%rd411, %rd418;
	mov.u64 	%rd397, %rd410;
	@%p21 bra 	$L__BB19_28;
	shr.u64 	%rd12, %rd8, 1;
	add.s64 	%rd13, %rd12, -1;
	setp.eq.s64 	%p22, %rd13, 0;
	mov.b64 	%rd397, 1;
	mov.b64 	%rd391, 0;
	mov.u64 	%rd394, %rd418;
	@%p22 bra 	$L__BB19_24;
	add.s64 	%rd212, %rd12, -2;
	setp.lt.u64 	%p23, %rd212, 7;
	mov.b64 	%rd391, 0;
	@%p23 bra 	$L__BB19_15;
	add.s64 	%rd379, %rd418, 7680;
	add.s64 	%rd378, %rd418, 3832;
	mov.b64 	%rd390, -1;
$L__BB19_14:
	.pragma "nounroll";
	and.b64  	%rd391, %rd13, -8;
	add.s64 	%rd214, %rd378, -3832;
	add.s64 	%rd215, %rd379, -7200;
	st.u64 	[%rd378+-3376], %rd215;
	add.s64 	%rd216, %rd379, -6720;
	st.u64 	[%rd378+-3368], %rd216;
	add.s64 	%rd217, %rd378, -4312;
	st.u64 	[%rd378+-3360], %rd217;
	add.s64 	%rd218, %rd379, -6240;
	st.u64 	[%rd378+-2896], %rd218;
	add.s64 	%rd219, %rd379, -5760;
	st.u64 	[%rd378+-2888], %rd219;
	st.u64 	[%rd378+-2880], %rd214;
	add.s64 	%rd220, %rd379, -5280;
	st.u64 	[%rd378+-2416], %rd220;
	add.s64 	%rd221, %rd379, -4800;
	st.u64 	[%rd378+-2408], %rd221;
	add.s64 	%rd222, %rd378, -3352;
	st.u64 	[%rd378+-2400], %rd222;
	add.s64 	%rd223, %rd379, -4320;
	st.u64 	[%rd378+-1936], %rd223;
	add.s64 	%rd224, %rd379, -3840;
	st.u64 	[%rd378+-1928], %rd224;
	add.s64 	%rd225, %rd378, -2872;
	st.u64 	[%rd378+-1920], %rd225;
	add.s64 	%rd226, %rd379, -3360;
	st.u64 	[%rd378+-1456], %rd226;
	add.s64 	%rd227, %rd379, -2880;
	st.u64 	[%rd378+-1448], %rd227;
	add.s64 	%rd228, %rd378, -2392;
	st.u64 	[%rd378+-1440], %rd228;
	add.s64 	%rd229, %rd379, -2400;
	st.u64 	[%rd378+-976], %rd229;
	add.s64 	%rd230, %rd379, -1920;
	st.u64 	[%rd378+-968], %rd230;
	add.s64 	%rd231, %rd378, -1912;
	st.u64 	[%rd378+-960], %rd231;
	add.s64 	%rd232, %rd379, -1440;
	st.u64 	[%rd378+-496], %rd232;
	add.s64 	%rd233, %rd379, -960;
	st.u64 	[%rd378+-488], %rd233;
	add.s64 	%rd234, %rd378, -1432;
	st.u64 	[%rd378+-480], %rd234;
	add.s64 	%rd235, %rd379, -480;
	st.u64 	[%rd378+-16], %rd235;
	st.u64 	[%rd378+-8], %rd379;
	add.s64 	%rd236, %rd378, -952;
	st.u64 	[%rd378], %rd236;
	add.s64 	%rd390, %rd390, 8;
	sub.s64 	%rd237, %rd390, %rd391;
	add.s64 	%rd379, %rd379, 7680;
	add.s64 	%rd378, %rd378, 3840;
	setp.ne.s64 	%p24, %rd237, -1;
	@%p24 bra 	$L__BB19_14;
$L__BB19_15:
	and.b64  	%rd26, %rd13, 7;
	setp.eq.s64 	%p25, %rd26, 0;
	@%p25 bra 	$L__BB19_23;
	and.b64  	%rd27, %rd13, 3;
	setp.lt.u64 	%p26, %rd26, 4;
	@%p26 bra 	$L__BB19_18;
	mad.lo.s64 	%rd239, %rd391, 480, %rd418;
	mad.lo.s64 	%rd240, %rd391, 960, %rd418;
	add.s64 	%rd241, %rd240, 480;
	st.u64 	[%rd239+456], %rd241;
	add.s64 	%rd242, %rd240, 960;
	st.u64 	[%rd239+464], %rd242;
	add.s64 	%rd243, %rd239, -480;
	st.u64 	[%rd239+472], %rd243;
	add.s64 	%rd244, %rd240, 1440;
	st.u64 	[%rd239+936], %rd244;
	add.s64 	%rd245, %rd240, 1920;
	st.u64 	[%rd239+944], %rd245;
	st.u64 	[%rd239+952], %rd239;
	add.s64 	%rd246, %rd240, 2400;
	st.u64 	[%rd239+1416], %rd246;
	add.s64 	%rd247, %rd240, 2880;
	st.u64 	[%rd239+1424], %rd247;
	add.s64 	%rd248, %rd239, 480;
	st.u64 	[%rd239+1432], %rd248;
	add.s64 	%rd390, %rd391, 3;
	add.s64 	%rd249, %rd240, 3360;
	st.u64 	[%rd239+1896], %rd249;
	add.s64 	%rd250, %rd240, 3840;
	st.u64 	[%rd239+1904], %rd250;
	add.s64 	%rd251, %rd239, 960;
	st.u64 	[%rd239+1912], %rd251;
	add.s64 	%rd391, %rd391, 4;
$L__BB19_18:
	setp.eq.s64 	%p27, %rd27, 0;
	@%p27 bra 	$L__BB19_23;
	setp.eq.s64 	%p28, %rd27, 1;
	@%p28 bra 	$L__BB19_21;
	mad.lo.s64 	%rd253, %rd391, 480, %rd418;
	mad.lo.s64 	%rd254, %rd391, 960, %rd418;
	add.s64 	%rd255, %rd254, 480;
	st.u64 	[%rd253+456], %rd255;
	add.s64 	%rd256, %rd254, 960;
	st.u64 	[%rd253+464], %rd256;
	add.s64 	%rd257, %rd253, -480;
	st.u64 	[%rd253+472], %rd257;
	add.s64 	%rd390, %rd391, 1;
	add.s64 	%rd258, %rd254, 1440;
	st.u64 	[%rd253+936], %rd258;
	add.s64 	%rd259, %rd254, 1920;
	st.u64 	[%rd253+944], %rd259;
	st.u64 	[%rd253+952], %rd253;
	add.s64 	%rd391, %rd391, 2;
$L__BB19_21:
	and.b64  	%rd260, %rd13, 1;
	setp.eq.b64 	%p29, %rd260, 1;
	not.pred 	%p30, %p29;
	@%p30 bra 	$L__BB19_23;
	mad.lo.s64 	%rd261, %rd391, 480, %rd418;
	mad.lo.s64 	%rd262, %rd391, 960, %rd418;
	add.s64 	%rd263, %rd262, 480;
	st.u64 	[%rd261+456], %rd263;
	add.s64 	%rd264, %rd262, 960;
	st.u64 	[%rd261+464], %rd264;
	add.s64 	%rd265, %rd261, -480;
	st.u64 	[%rd261+472], %rd265;
	add.s64 	%rd38, %rd391, 1;
	mov.u64 	%rd390, %rd391;
	mov.u64 	%rd391, %rd38;
$L__BB19_23:
	mad.lo.s64 	%rd394, %rd391, 480, %rd418;
	add.s64 	%rd397, %rd390, 2;
$L__BB19_24:
	and.b64  	%rd266, %rd8, 1;
	setp.eq.b64 	%p31, %rd266, 1;
	not.pred 	%p32, %p31;
	@%p32 bra 	$L__BB19_26;
	mad.lo.s64 	%rd267, %rd391, 960, %rd418;
	add.s64 	%rd268, %rd267, 480;
	st.u64 	[%rd394+456], %rd268;
	add.s64 	%rd269, %rd267, 960;
	st.u64 	[%rd394+464], %rd269;
	mad.lo.s64 	%rd270, %rd391, 480, %rd418;
	st.u64 	[%rd394+472], %rd270;
	bra.uni 	$L__BB19_27;
$L__BB19_26:
	mad.lo.s64 	%rd271, %rd391, 960, %rd418;
	add.s64 	%rd272, %rd271, 480;
	st.u64 	[%rd394+456], %rd272;
	mad.lo.s64 	%rd273, %rd391, 480, %rd418;
	st.u64 	[%rd394+472], %rd273;
$L__BB19_27:
	add.s64 	%rd410, %rd391, 1;
	mad.lo.s64 	%rd411, %rd397, 480, %rd418;
$L__BB19_28:
	setp.ge.u64 	%p33, %rd410, %rd8;
	mov.u64 	%rd417, %rd8;
	@%p33 bra 	$L__BB19_56;
	sub.s64 	%rd51, %rd8, %rd410;
	sub.s64 	%rd274, %rd410, %rd8;
	setp.gt.u64 	%p34, %rd274, -8;
	@%p34 bra 	$L__BB19_33;
	and.b64  	%rd399, %rd51, -8;
	mul.lo.s64 	%rd53, %rd410, 480;
	mul.lo.s64 	%rd54, %rd397, 480;
	mov.u64 	%rd398, %rd418;
$L__BB19_31:
	.pragma "nounroll";
	mov.b64 	%rd275, 0;
	st.u64 	[%rd411+456], %rd275;
	st.u64 	[%rd411+464], %rd275;
	add.s64 	%rd276, %rd398, %rd53;
	add.s64 	%rd277, %rd276, -480;
	st.u64 	[%rd411+472], %rd277;
	add.s64 	%rd278, %rd398, %rd54;
	st.u64 	[%rd278+936], %rd275;
	st.u64 	[%rd278+944], %rd275;
	st.u64 	[%rd278+952], %rd276;
	st.u64 	[%rd278+1416], %rd275;
	st.u64 	[%rd278+1424], %rd275;
	add.s64 	%rd279, %rd276, 480;
	st.u64 	[%rd278+1432], %rd279;
	st.u64 	[%rd278+1896], %rd275;
	st.u64 	[%rd278+1904], %rd275;
	add.s64 	%rd280, %rd276, 960;
	st.u64 	[%rd278+1912], %rd280;
	st.u64 	[%rd278+2376], %rd275;
	st.u64 	[%rd278+2384], %rd275;
	add.s64 	%rd281, %rd276, 1440;
	st.u64 	[%rd278+2392], %rd281;
	st.u64 	[%rd278+2856], %rd275;
	st.u64 	[%rd278+2864], %rd275;
	add.s64 	%rd282, %rd276, 1920;
	st.u64 	[%rd278+2872], %rd282;
	st.u64 	[%rd278+3336], %rd275;
	st.u64 	[%rd278+3344], %rd275;
	add.s64 	%rd283, %rd276, 2400;
	st.u64 	[%rd278+3352], %rd283;
	st.u64 	[%rd278+3816], %rd275;
	st.u64 	[%rd278+3824], %rd275;
	add.s64 	%rd284, %rd276, 2880;
	st.u64 	[%rd278+3832], %rd284;
	add.s64 	%rd397, %rd397, 8;
	add.s64 	%rd411, %rd278, 3840;
	add.s64 	%rd410, %rd410, 8;
	add.s64 	%rd399, %rd399, -8;
	add.s64 	%rd398, %rd398, 3840;
	setp.eq.s64 	%p35, %rd399, 0;
	@%p35 bra 	$L__BB19_32;
	bra.uni 	$L__BB19_31;
$L__BB19_32:
	add.s64 	%rd411, %rd398, %rd54;
$L__BB19_33:
	and.b64  	%rd83, %rd51, 7;
	setp.eq.s64 	%p36, %rd83, 0;
	mov.u64 	%rd417, %rd8;
	@%p36 bra 	$L__BB19_56;
	and.b64  	%rd84, %rd51, 3;
	setp.lt.u64 	%p37, %rd83, 4;
	@%p37 bra 	$L__BB19_36;
	mov.b64 	%rd285, 0;
	st.u64 	[%rd411+456], %rd285;
	st.u64 	[%rd411+464], %rd285;
	mad.lo.s64 	%rd286, %rd410, 480, %rd418;
	add.s64 	%rd287, %rd286, -480;
	st.u64 	[%rd411+472], %rd287;
	mad.lo.s64 	%rd288, %rd397, 480, %rd418;
	st.u64 	[%rd288+936], %rd285;
	st.u64 	[%rd288+944], %rd285;
	st.u64 	[%rd288+952], %rd286;
	st.u64 	[%rd288+1416], %rd285;
	st.u64 	[%rd288+1424], %rd285;
	add.s64 	%rd289, %rd286, 480;
	st.u64 	[%rd288+1432], %rd289;
	st.u64 	[%rd288+1896], %rd285;
	st.u64 	[%rd288+1904], %rd285;
	add.s64 	%rd290, %rd286, 960;
	st.u64 	[%rd288+1912], %rd290;
	add.s64 	%rd397, %rd397, 4;
	add.s64 	%rd411, %rd288, 1920;
	add.s64 	%rd410, %rd410, 4;
$L__BB19_36:
	setp.eq.s64 	%p38, %rd84, 0;
	mov.u64 	%rd417, %rd8;
	@%p38 bra 	$L__BB19_56;
	setp.eq.s64 	%p39, %rd84, 1;
	@%p39 bra 	$L__BB19_39;
	mov.b64 	%rd291, 0;
	st.u64 	[%rd411+456], %rd291;
	st.u64 	[%rd411+464], %rd291;
	mad.lo.s64 	%rd292, %rd410, 480, %rd418;
	add.s64 	%rd293, %rd292, -480;
	st.u64 	[%rd411+472], %rd293;
	mad.lo.s64 	%rd294, %rd397, 480, %rd418;
	st.u64 	[%rd294+936], %rd291;
	st.u64 	[%rd294+944], %rd291;
	st.u64 	[%rd294+952], %rd292;
	add.s64 	%rd411, %rd294, 960;
	add.s64 	%rd410, %rd410, 2;
$L__BB19_39:
	and.b64  	%rd295, %rd51, 1;
	setp.eq.b64 	%p40, %rd295, 1;
	not.pred 	%p41, %p40;
	mov.u64 	%rd417, %rd8;
	@%p41 bra 	$L__BB19_56;
	mov.b64 	%rd296, 0;
	st.u64 	[%rd411+456], %rd296;
	st.u64 	[%rd411+464], %rd296;
	mad.lo.s64 	%rd297, %rd410, 480, %rd418;
	add.s64 	%rd298, %rd297, -480;
	st.u64 	[%rd411+472], %rd298;
	mov.u64 	%rd417, %rd8;
	bra.uni 	$L__BB19_56;
$L__BB19_41:
	mov.b64 	%rd403, 0;
	mov.u64 	%rd200, bit_string_lookup;
$L__BB19_42:
	ld.global.u64 	%rd196, [%rd2+-1632000008];
	sub.s64 	%rd197, %rd403, %rd8;
	add.s64 	%rd198, %rd197, %rd196;
	shl.b64 	%rd199, %rd198, 3;
	add.s64 	%rd201, %rd200, %rd199;
	ld.global.u64 	%rd407, [%rd201];
	ld.global.u64 	%rd404, [%rd2];
	ld.global.u64 	%rd68, [%rd2+-408000000];
	setp.lt.u64 	%p13, %rd407, 11;
	@%p13 bra 	$L__BB19_48;
	mov.u64 	%rd405, %rd407;
$L__BB19_44:
	and.b64  	%rd202, %rd405, 1;
	setp.eq.b64 	%p14, %rd202, 1;
	not.pred 	%p15, %p14;
	@%p15 bra 	$L__BB19_46;
	ld.u64 	%rd404, [%rd404+456];
	bra.uni 	$L__BB19_47;
$L__BB19_46:
	ld.u64 	%rd404, [%rd404+464];
$L__BB19_47:
	mul.hi.u64 	%rd203, %rd405, -3689348814741910323;
	shr.u64 	%rd407, %rd203, 3;
	setp.gt.u64 	%p16, %rd405, 109;
	mov.u64 	%rd405, %rd407;
	@%p16 bra 	$L__BB19_44;
$L__BB19_48:
	mad.lo.s64 	%rd77, %rd403, 480, %rd418;
	mov.b64 	%rd204, 0;
	st.u64 	[%rd77+456], %rd204;
	st.u64 	[%rd77+464], %rd204;
	setp.eq.s64 	%p17, %rd403, 0;
	@%p17 bra 	$L__BB19_50;
	add.s64 	%rd205, %rd77, -480;
	st.u64 	[%rd77+472], %rd205;
	bra.uni 	$L__BB19_51;
$L__BB19_50:
	st.u64 	[%rd77+472], %rd68;
$L__BB19_51:
	and.b64  	%rd206, %rd407, 1;
	setp.eq.b64 	%p18, %rd206, 1;
	not.pred 	%p19, %p18;
	@%p19 bra 	$L__BB19_53;
	st.u64 	[%rd404+456], %rd77;
	bra.uni 	$L__BB19_54;
$L__BB19_53:
	st.u64 	[%rd404+464], %rd77;
$L__BB19_54:
	add.s64 	%rd403, %rd403, 1;
	setp.eq.s64 	%p20, %rd403, %rd8;
	mov.u64 	%rd417, %rd8;
	@%p20 bra 	$L__BB19_56;
	bra.uni 	$L__BB19_42;
$L__BB19_55:
	setp.eq.s64 	%p6, %rd7, 0;
	mov.b64 	%rd417, 0;
	@%p6 bra 	$L__BB19_78;
$L__BB19_56:
	ld.global.u64 	%rd299, [%rd2];
	setp.ne.s64 	%p42, %rd299, 0;
	@%p42 bra 	$L__BB19_58;
	mov.b64 	%rd426, 0;
	st.global.u64 	[%rd2+-1224000000], %rd426;
	st.u64 	[%rd418+448], %rd426;
	st.global.u64 	[%rd2], %rd418;
	st.global.u64 	[%rd2+-408000000], %rd418;
	mov.u64 	%rd440, %rd418;
	mov.u64 	%rd442, %rd426;
	bra.uni 	$L__BB19_60;
$L__BB19_58:
	ld.global.u64 	%rd426, [%rd2+-816000000];
	ld.global.u64 	%rd440, [%rd2+-408000000];
	setp.ne.s64 	%p43, %rd376, 0;
	mov.b64 	%rd442, 0;
	@%p43 bra 	$L__BB19_60;
	mov.b64 	%rd426, 0;
	st.u64 	[%rd418+448], %rd426;
	st.global.u64 	[%rd2+-408000000], %rd418;
	mov.b64 	%rd442, 1;
	mov.u64 	%rd440, %rd418;
$L__BB19_60:
	sub.s64 	%rd304, %rd6, %rd5;
	and.b64  	%rd422, %rd304, 3;
	setp.eq.s64 	%p44, %rd422, 0;
	mov.u64 	%rd431, %rd5;
	@%p44 bra 	$L__BB19_65;
	ld.param.u64 	%rd374, [_Z29adjacency_list_init_modded_v5P10edge_blockPmmmmS1_mP27vertex_dictionary_structuremmmmS1_S1__param_13];
	shl.b64 	%rd305, %rd5, 3;
	cvta.to.global.u64 	%rd306, %rd374;
	add.s64 	%rd423, %rd306, %rd305;
	mov.u64 	%rd431, %rd5;
$L__BB19_62:
	.pragma "nounroll";
	ld.global.u64 	%rd307, [%rd423];
	shl.b64 	%rd308, %rd426, 3;
	add.s64 	%rd309, %rd440, %rd308;
	st.u64 	[%rd309], %rd307;
	ld.global.u64 	%rd310, [%rd2+-1224000000];
	add.s64 	%rd311, %rd310, 1;
	st.global.u64 	[%rd2+-1224000000], %rd311;
	ld.u64 	%rd312, [%rd440+448];
	add.s64 	%rd313, %rd312, 1;
	st.u64 	[%rd440+448], %rd313;
	ld.global.u64 	%rd314, [%rd2+-816000000];
	add.s64 	%rd315, %rd314, 1;
	st.global.u64 	[%rd2+-816000000], %rd315;
	add.s64 	%rd426, %rd426, 1;
	setp.lt.u64 	%p45, %rd426, 56;
	add.s64 	%rd431, %rd431, 1;
	setp.ge.u64 	%p46, %rd431, %rd6;
	setp.ge.u64 	%p47, %rd442, %rd417;
	or.pred  	%p48, %p46, %p47;
	or.pred  	%p49, %p48, %p45;
	@%p49 bra 	$L__BB19_64;
	setp.ne.s64 	%p50, %rd376, 0;
	setp.eq.s64 	%p51, %rd442, 0;
	add.s64 	%rd317, %rd440, 480;
	selp.b64 	%rd318, %rd418, %rd317, %p51;
	selp.b64 	%rd440, %rd318, %rd317, %p50;
	add.s64 	%rd442, %rd442, 1;
	mov.b64 	%rd426, 0;
	st.u64 	[%rd440+448], %rd426;
	st.global.u64 	[%rd2+-408000000], %rd440;
	st.global.u64 	[%rd2+-816000000], %rd426;
$L__BB19_64:
	add.s64 	%rd423, %rd423, 8;
	add.s64 	%rd422, %rd422, -1;
	setp.ne.s64 	%p52, %rd422, 0;
	@%p52 bra 	$L__BB19_62;
$L__BB19_65:
	sub.s64 	%rd319, %rd5, %rd6;
	setp.gt.u64 	%p53, %rd319, -4;
	@%p53 bra 	$L__BB19_79;
	ld.param.u64 	%rd375, [_Z29adjacency_list_init_modded_v5P10edge_blockPmmmmS1_mP27vertex_dictionary_structuremmmmS1_S1__param_13];
	shl.b64 	%rd320, %rd431, 3;
	cvta.to.global.u64 	%rd321, %rd375;
	add.s64 	%rd322, %rd320, %rd321;
	add.s64 	%rd435, %rd322, 16;
$L__BB19_67:
	ld.global.u64 	%rd323, [%rd435+-16];
	shl.b64 	%rd324, %rd426, 3;
	add.s64 	%rd325, %rd440, %rd324;
	st.u64 	[%rd325], %rd323;
	ld.global.u64 	%rd326, [%rd2+-1224000000];
	add.s64 	%rd327, %rd326, 1;
	st.global.u64 	[%rd2+-1224000000], %rd327;
	ld.u64 	%rd328, [%rd440+448];
	add.s64 	%rd329, %rd328, 1;
	st.u64 	[%rd440+448], %rd329;
	ld.global.u64 	%rd330, [%rd2+-816000000];
	add.s64 	%rd331, %rd330, 1;
	st.global.u64 	[%rd2+-816000000], %rd331;
	add.s64 	%rd441, %rd426, 1;
	setp.lt.u64 	%p54, %rd441, 56;
	add.s64 	%rd332, %rd431, 1;
	setp.ge.u64 	%p55, %rd332, %rd6;
	setp.ge.u64 	%p56, %rd442, %rd417;
	or.pred  	%p57, %p55, %p56;
	or.pred  	%p58, %p57, %p54;
	@%p58 bra 	$L__BB19_69;
	setp.ne.s64 	%p59, %rd376, 0;
	setp.eq.s64 	%p60, %rd442, 0;
	add.s64 	%rd334, %rd440, 480;
	selp.b64 	%rd335, %rd418, %rd334, %p60;
	selp.b64 	%rd440, %rd335, %rd334, %p59;
	add.s64 	%rd442, %rd442, 1;
	mov.b64 	%rd441, 0;
	st.u64 	[%rd440+448], %rd441;
	st.global.u64 	[%rd2+-408000000], %rd440;
	st.global.u64 	[%rd2+-816000000], %rd441;
$L__BB19_69:
	ld.global.u64 	%rd336, [%rd435+-8];
	shl.b64 	%rd337, %rd441, 3;
	add.s64 	%rd338, %rd440, %rd337;
	st.u64 	[%rd338], %rd336;
	ld.global.u64 	%rd339, [%rd2+-1224000000];
	add.s64 	%rd340, %rd339, 1;
	st.global.u64 	[%rd2+-1224000000], %rd340;
	ld.u64 	%rd341, [%rd440+448];
	add.s64 	%rd342, %rd341, 1;
	st.u64 	[%rd440+448], %rd342;
	ld.global.u64 	%rd343, [%rd2+-816000000];
	add.s64 	%rd344, %rd343, 1;
	st.global.u64 	[%rd2+-816000000], %rd344;
	add.s64 	%rd444, %rd441, 1;
	setp.lt.u64 	%p61, %rd444, 56;
	add.s64 	%rd345, %rd431, 2;
	setp.ge.u64 	%p62, %rd345, %rd6;
	setp.ge.u64 	%p63, %rd442, %rd417;
	or.pred  	%p64, %p62, %p63;
	or.pred  	%p65, %p64, %p61;
	@%p65 bra 	$L__BB19_71;
	setp.ne.s64 	%p66, %rd376, 0;
	setp.eq.s64 	%p67, %rd442, 0;
	add.s64 	%rd347, %rd440, 480;
	selp.b64 	%rd348, %rd418, %rd347, %p67;
	selp.b64 	%rd440, %rd348, %rd347, %p66;
	add.s64 	%rd442, %rd442, 1;
	mov.b64 	%rd444, 0;
	st.u64 	[%rd440+448], %rd444;
	st.global.u64 	[%rd2+-408000000], %rd440;
	st.global.u64 	[%rd2+-816000000], %rd444;
$L__BB19_71:
	ld.global.u64 	%rd349, [%rd435];
	shl.b64 	%rd350, %rd444, 3;
	add.s64 	%rd351, %rd440, %rd350;
	st.u64 	[%rd351], %rd349;
	ld.global.u64 	%rd352, [%rd2+-1224000000];
	add.s64 	%rd353, %rd352, 1;
	st.global.u64 	[%rd2+-1224000000], %rd353;
	ld.u64 	%rd354, [%rd440+448];
	add.s64 	%rd355, %rd354, 1;
	st.u64 	[%rd440+448], %rd355;
	ld.global.u64 	%rd356, [%rd2+-816000000];
	add.s64 	%rd357, %rd356, 1;
	st.global.u64 	[%rd2+-816000000], %rd357;
	add.s64 	%rd447, %rd444, 1;
	setp.lt.u64 	%p68, %rd447, 56;
	add.s64 	%rd358, %rd431, 3;
	setp.ge.u64 	%p69, %rd358, %rd6;
	setp.ge.u64 	%p70, %rd442, %rd417;
	or.pred  	%p71, %p69, %p70;
	or.pred  	%p72, %p71, %p68;
	@%p72 bra 	$L__BB19_73;
	setp.ne.s64 	%p73, %rd376, 0;
	setp.eq.s64 	%p74, %rd442, 0;
	add.s64 	%rd360, %rd440, 480;
	selp.b64 	%rd361, %rd418, %rd360, %p74;
	selp.b64 	%rd440, %rd361, %rd360, %p73;
	add.s64 	%rd442, %rd442, 1;
	mov.b64 	%rd447, 0;
	st.u64 	[%rd440+448], %rd447;
	st.global.u64 	[%rd2+-408000000], %rd440;
	st.global.u64 	[%rd2+-816000000], %rd447;
$L__BB19_73:
	ld.global.u64 	%rd362, [%rd435+8];
	shl.b64 	%rd363, %rd447, 3;
	add.s64 	%rd364, %rd440, %rd363;
	st.u64 	[%rd364], %rd362;
	ld.global.u64 	%rd365, [%rd2+-1224000000];
	add.s64 	%rd366, %rd365, 1;
	st.global.u64 	[%rd2+-1224000000], %rd366;
	ld.u64 	%rd367, [%rd440+448];
	add.s64 	%rd368, %rd367, 1;
	st.u64 	[%rd440+448], %rd368;
	ld.global.u64 	%rd369, [%rd2+-816000000];
	add.s64 	%rd453, %rd369, 1;
	st.global.u64 	[%rd2+-816000000], %rd453;
	add.s64 	%rd426, %rd447, 1;
	setp.lt.u64 	%p75, %rd426, 56;
	add.s64 	%rd431, %rd431, 4;
	setp.ge.u64 	%p76, %rd431, %rd6;
	setp.ge.u64 	%p77, %rd442, %rd417;
	or.pred  	%p78, %p76, %p77;
	or.pred  	%p79, %p78, %p75;
	@%p79 bra 	$L__BB19_75;
	setp.ne.s64 	%p80, %rd376, 0;
	setp.eq.s64 	%p81, %rd442, 0;
	add.s64 	%rd371, %rd440, 480;
	selp.b64 	%rd372, %rd418, %rd371, %p81;
	selp.b64 	%rd440, %rd372, %rd371, %p80;
	add.s64 	%rd442, %rd442, 1;
	mov.b64 	%rd453, 0;
	st.u64 	[%rd440+448], %rd453;
	st.global.u64 	[%rd2+-408000000], %rd440;
	st.global.u64 	[%rd2+-816000000], %rd453;
	mov.u64 	%rd426, %rd453;
$L__BB19_75:
	setp.lt.u64 	%p82, %rd431, %rd6;
	add.s64 	%rd435, %rd435, 32;
	@%p82 bra 	$L__BB19_67;
$L__BB19_76:
	setp.ne.s64 	%p83, %rd453, 56;
	@%p83 bra 	$L__BB19_78;
	mov.b64 	%rd373, 0;
	st.global.u64 	[%rd2+-816000000], %rd373;
$L__BB19_78:
	ret;
$L__BB19_79:
	ld.global.u64 	%rd453, [%rd2+-816000000];
	bra.uni 	$L__BB19_76;

}
	// .globl	_Z37batched_edge_inserts_preprocessing_v6P10edge_blockPmmmmS1_mP27vertex_dictionary_structuremmmmS1_S1_S1_
.visible .entry _Z37batched_edge_inserts_preprocessing_v6P10edge_blockPmmmmS1_mP27vertex_dictionary_structuremmmmS1_S1_S1_(
	.param .u64 .ptr .align 1 _Z37batched_edge_inserts_preprocessing_v6P10edge_blockPmmmmS1_mP27vertex_dictionary_structuremmmmS1_S1_S1__param_0,
	.param .u64 .ptr .align 1 _Z37batched_edge_inserts_preprocessing_v6P10edge_blockPmmmmS1_mP27vertex_dictionary_structuremmmmS1_S1_S1__param_1,
	.param .u64 _Z37batched_edge_inserts_preprocessing_v6P10edge_blockPmmmmS1_mP27vertex_dictionary_structuremmmmS1_S1_S1__param_2,
	.param .u64 _Z37batched_edge_inserts_preprocessing_v6P10edge_blockPmmmmS1_mP27vertex_dictionary_structuremmmmS1_S1_S1__param_3,
	.param .u64 _Z37batched_edge_inserts_preprocessing_v6P10edge_blockPmmmmS1_mP27vertex_dictionary_structuremmmmS1_S1_S1__param_4,
	.param .u64 .ptr .align 1 _Z37batched_edge_inserts_preprocessing_v6P10edge_blockPmmmmS1_mP27vertex_dictionary_structuremmmmS1_S1_S1__param_5,
	.param .u64 _Z37batched_edge_inserts_preprocessing_v6P10edge_blockPmmmmS1_mP27vertex_dictionary_structuremmmmS1_S1_S1__param_6,
	.param .u64 .ptr .align 1 _Z37batched_edge_inserts_preprocessing_v6P10edge_blockPmmmmS1_mP27vertex_dictionary_structuremmmmS1_S1_S1__param_7,
	.param .u64 _Z37batched_edge_inserts_preprocessing_v6P10edge_blockPmmmmS1_mP27vertex_dictionary_structuremmmmS1_S1_S1__param_8,
	.param .u64 _Z37batched_edge_inserts_preprocessing_v6P10edge_blockPmmmmS1_mP27vertex_dictionary_structuremmmmS1_S1_S1__param_9,
	.param .u64 _Z37batched_edge_inserts_preprocessing_v6P10edge_blockPmmmmS1_mP27vertex_dictionary_structuremmmmS1_S1_S1__param_10,
	.param .u64 _Z37batched_edge_inserts_preprocessing_v6P10edge_blockPmmmmS1_mP27vertex_dictionary_structuremmmmS1_S1_S1__param_11,
	.param .u64 .ptr .align 1 _Z37batched_edge_inserts_preprocessing_v6P10edge_blockPmmmmS1_mP27vertex_dictionary_structuremmmmS1_S1_S1__param_12,
	.param .u64 .ptr .align 1 _Z37batched_edge_inserts_preprocessing_v6P10edge_blockPmmmmS1_mP27vertex_dictionary_structuremmmmS1_S1_S1__param_13,
	.param .u64 .ptr .align 1 _Z37batched_edge_inserts_preprocessing_v6P10edge_blockPmmmmS1_mP27vertex_dictionary_structuremmmmS1_S1_S1__param_14
)
{
	.reg .pred 	%p<11>;
	.reg .b32 	%r<5>;
	.reg .b64 	%rd<52>;

	ld.param.u64 	%rd29, [_Z37batched_edge_inserts_preprocessing_v6P10edge_blockPmmmmS1_mP27vertex_dictionary_structuremmmmS1_S1_S1__param_3];
	ld.param.u64 	%rd28, [_Z37batched_edge_inserts_preprocessing_v6P10edge_blockPmmmmS1_mP27vertex_dictionary_structuremmmmS1_S1_S1__param_5];
	ld.param.u64 	%rd30, [_Z37batched_edge_inserts_preprocessing_v6P10edge_blockPmmmmS1_mP27vertex_dictionary_structuremmmmS1_S1_S1__param_14];
	cvta.to.global.u64 	%rd1, %rd30;
	mov.u32 	%r1, %ctaid.x;
	mov.u32 	%r2, %ntid.x;
	mov.u32 	%r3, %tid.x;
	mad.lo.s32 	%r4, %r1, %r2, %r3;
	cvt.u64.u32 	%rd2, %r4;
	setp.le.u64 	%p1, %rd29, %rd2;
	@%p1 bra 	$L__BB20_14;
	cvta.to.global.u64 	%rd31, %rd28;
	shl.b64 	%rd32, %rd2, 3;
	add.s64 	%rd33, %rd31, %rd32;
	ld.global.u64 	%rd3, [%rd33];
	add.s64 	%rd47, %rd3, %rd2;
	ld.global.u64 	%rd5, [%rd33+8];
	add.s64 	%rd34, %rd2, %rd5;
	add.s64 	%rd35, %rd34, 1;
	setp.ge.u64 	%p2, %rd47, %rd35;
	@%p2 bra 	$L__BB20_14;
	sub.s64 	%rd36, %rd5, %rd3;
	add.s64 	%rd6, %rd36, 1;
	and.b64  	%rd7, %rd6, 15;
	setp.lt.u64 	%p3, %rd36, 15;
	@%p3 bra 	$L__BB20_5;
	and.b64  	%rd45, %rd6, -16;
	shl.b64 	%rd37, %rd47, 3;
	add.s64 	%rd38, %rd37, %rd1;
	add.s64 	%rd44, %rd38, 64;
$L__BB20_4:
	.pragma "nounroll";
	st.global.u64 	[%rd44+-64], %rd2;
	st.global.u64 	[%rd44+-56], %rd2;
	st.global.u64 	[%rd44+-48], %rd2;
	st.global.u64 	[%rd44+-40], %rd2;
	st.global.u64 	[%rd44+-32], %rd2;
	st.global.u64 	[%rd44+-24], %rd2;
	st.global.u64 	[%rd44+-16], %rd2;
	st.global.u64 	[%rd44+-8], %rd2;
	st.global.u64 	[%rd44], %rd2;
	st.global.u64 	[%rd44+8], %rd2;
	st.global.u64 	[%rd44+16], %rd2;
	st.global.u64 	[%rd44+24], %rd2;
	st.global.u64 	[%rd44+32], %rd2;
	st.global.u64 	[%rd44+40], %rd2;
	st.global.u64 	[%rd44+48], %rd2;
	st.global.u64 	[%rd44+56], %rd2;
	add.s64 	%rd47, %rd47, 16;
	add.s64 	%rd45, %rd45, -16;
	add.s64 	%rd44, %rd44, 128;
	setp.ne.s64 	%p4, %rd45, 0;
	@%p4 bra 	$L__BB20_4;
$L__BB20_5:
	setp.eq.s64 	%p5, %rd7, 0;
	@%p5 bra 	$L__BB20_14;
	and.b64  	%rd17, %rd6, 7;
	setp.lt.u64 	%p6, %rd7, 8;
	@%p6 bra 	$L__BB20_8;
	shl.b64 	%rd39, %rd47, 3;
	add.s64 	%rd40, %rd1, %rd39;
	st.global.u64 	[%rd40], %rd2;
	st.global.u64 	[%rd40+8], %rd2;
	st.global.u64 	[%rd40+16], %rd2;
	st.global.u64 	[%rd40+24], %rd2;
	st.global.u64 	[%rd40+32], %rd2;
	st.global.u64 	[%rd40+40], %rd2;
	st.global.u64 	[%rd40+48], %rd2;
	st.global.u64 	[%rd40+56], %rd2;
	add.s64 	%rd47, %rd47, 8;
$L__BB20_8:
	setp.eq.s64 	%p7, %rd17, 0;
	@%p7 bra 	$L__BB20_14;
	and.b64  	%rd50, %rd6, 3;
	setp.lt.u64 	%p8, %rd17, 4;
	@%p8 bra 	$L__BB20_11;
	shl.b64 	%rd41, %rd47, 3;
	add.s64 	%rd42, %rd1, %rd41;
	st.global.u64 	[%rd42], %rd2;
	st.global.u64 	[%rd42+8], %rd2;
	st.global.u64 	[%rd42+16], %rd2;
	st.global.u64 	[%rd42+24], %rd2;
	add.s64 	%rd47, %rd47, 4;
$L__BB20_11:
	setp.eq.s64 	%p9, %rd50, 0;
	@%p9 bra 	$L__BB20_14;
	shl.b64 	%rd43, %rd47, 3;
	add.s64 	%rd51, %rd1, %rd43;
$L__BB20_13:
	.pragma "nounroll";
	st.global.u64 	[%rd51], %rd2;
	add.s64 	%rd51, %rd51, 8;
	add.s64 	%rd50, %rd50, -1;
	setp.ne.s64 	%p10, %rd50, 0;
	@%p10 bra 	$L__BB20_13;
$L__BB20_14:
	ret;

}
	// .globl	_Z23batched_edge_inserts_v6P10edge_blockPmmmmS1_mP27vertex_dictionary_structuremmmmS1_S1_S1_
.visible .entry _Z23batched_edge_inserts_v6P10edge_blockPmmmmS1_mP27vertex_dictionary_structuremmmmS1_S1_S1_(
	.param .u64 .ptr .align 1 _Z23batched_edge_inserts_v6P10edge_blockPmmmmS1_mP27vertex_dictionary_structuremmmmS1_S1_S1__param_0,
	.param .u64 .ptr .align 1 _Z23batched_edge_inserts_v6P10edge_blockPmmmmS1_mP27vertex_dictionary_structuremmmmS1_S1_S1__param_1,
	.param .u64 _Z23batched_edge_inserts_v6P10edge_blockPmmmmS1_mP27vertex_dictionary_structuremmmmS1_S1_S1__param_2,
	.param .u64 _Z23batched_edge_inserts_v6P10edge_blockPmmmmS1_mP27vertex_dictionary_structuremmmmS1_S1_S1__param_3,
	.param .u64 _Z23batched_edge_inserts_v6P10edge_blockPmmmmS1_mP27vertex_dictionary_structuremmmmS1_S1_S1__param_4,
	.param .u64 .ptr .align 1 _Z23batched_edge_inserts_v6P10edge_blockPmmmmS1_mP27vertex_dictionary_structuremmmmS1_S1_S1__param_5,
	.param .u64 _Z23batched_edge_inserts_v6P10edge_blockPmmmmS1_mP27vertex_dictionary_structuremmmmS1_S1_S1__param_6,
	.param .u64 .ptr .align 1 _Z23batched_edge_inserts_v6P10edge_blockPmmmmS1_mP27vertex_dictionary_structuremmmmS1_S1_S1__param_7,
	.param .u64 _Z23batched_edge_inserts_v6P10edge_blockPmmmmS1_mP27vertex_dictionary_structuremmmmS1_S1_S1__param_8,
	.param .u64 _Z23batched_edge_inserts_v6P10edge_blockPmmmmS1_mP27vertex_dictionary_structuremmmmS1_S1_S1__param_9,
	.param .u64 _Z23batched_edge_inserts_v6P10edge_blockPmmmmS1_mP27vertex_dictionary_structuremmmmS1_S1_S1__param_10,
	.param .u64 _Z23batched_edge_inserts_v6P10edge_blockPmmmmS1_mP27vertex_dictionary_structuremmmmS1_S1_S1__param_11,
	.param .u64 .ptr .align 1 _Z23batched_edge_inserts_v6P10edge_blockPmmmmS1_mP27vertex_dictionary_structuremmmmS1_S1_S1__param_12,
	.param .u64 .ptr .align 1 _Z23batched_edge_inserts_v6P10edge_blockPmmmmS1_mP27vertex_dictionary_structuremmmmS1_S1_S1__param_13,
	.param .u64 .ptr .align 1 _Z23batched_edge_inserts_v6P10edge_blockPmmmmS1_mP27vertex_dictionary_structuremmmmS1_S1_S1__param_14
)
{
	.reg .pred 	%p<13>;
	.reg .b32 	%r<5>;
	.reg .b64 	%rd<122>;

	ld.param.u64 	%rd43, [_Z23batched_edge_inserts_v6P10edge_blockPmmmmS1_mP27vertex_dictionary_structuremmmmS1_S1_S1__param_3];
	ld.param.u64 	%rd44, [_Z23batched_edge_inserts_v6P10edge_blockPmmmmS1_mP27vertex_dictionary_structuremmmmS1_S1_S1__param_5];
	ld.param.u64 	%rd40, [_Z23batched_edge_inserts_v6P10edge_blockPmmmmS1_mP27vertex_dictionary_structuremmmmS1_S1_S1__param_7];
	ld.param.u64 	%rd41, [_Z23batched_edge_inserts_v6P10edge_blockPmmmmS1_mP27vertex_dictionary_structuremmmmS1_S1_S1__param_12];
	ld.param.u64 	%rd45, [_Z23batched_edge_inserts_v6P10edge_blockPmmmmS1_mP27vertex_dictionary_structuremmmmS1_S1_S1__param_13];
	ld.param.u64 	%rd42, [_Z23batched_edge_inserts_v6P10edge_blockPmmmmS1_mP27vertex_dictionary_structuremmmmS1_S1_S1__param_14];
	cvta.to.global.u64 	%rd1, %rd45;
	cvta.to.global.u64 	%rd2, %rd44;
	mov.u32 	%r1, %ctaid.x;
	mov.u32 	%r2, %ntid.x;
	mov.u32 	%r3, %tid.x;
	mad.lo.s32 	%r4, %r1, %r2, %r3;
	cvt.u64.u32 	%rd3, %r4;
	shl.b64 	%rd46, %rd43, 3;
	add.s64 	%rd47, %rd2, %rd46;
	ld.global.u64 	%rd48, [%rd47];
	add.s64 	%rd49, %rd48, %rd43;
	setp.le.u64 	%p1, %rd49, %rd3;
	@%p1 bra 	$L__BB21_17;
	cvta.to.global.u64 	%rd50, %rd42;
	shl.b64 	%rd51, %rd3, 3;
	add.s64 	%rd52, %rd50, %rd51;
	ld.global.u64 	%rd4, [%rd52];
	shl.b64 	%rd53, %rd4, 3;
	add.s64 	%rd54, %rd2, %rd53;
	ld.global.u64 	%rd5, [%rd54];
	add.s64 	%rd6, %rd4, %rd5;
	sub.s64 	%rd7, %rd3, %rd6;
	ld.global.u64 	%rd55, [%rd54+8];
	sub.s64 	%rd8, %rd55, %rd5;
	setp.eq.s64 	%p2, %rd7, 0;
	@%p2 bra 	$L__BB21_18;
	mov.u64 	%rd56, d_e_queue;
	ld.global.u32 	%rd57, [d_e_queue];
	add.s64 	%rd9, %rd7, -1;
	add.s64 	%rd58, %rd7, %rd57;
	add.s64 	%rd59, %rd58, %rd5;
	shl.b64 	%rd60, %rd59, 3;
	add.s64 	%rd61, %rd56, %rd60;
	ld.global.u64 	%rd10, [%rd61+8];
	shr.u64 	%rd11, %rd8, 1;
	add.s64 	%rd62, %rd11, -1;
	setp.ge.u64 	%p3, %rd9, %rd62;
	@%p3 bra 	$L__BB21_4;
	mad.lo.s64 	%rd69, %rd7, 960, %rd10;
	add.s64 	%rd70, %rd69, -480;
	st.u64 	[%rd10+456], %rd70;
	st.u64 	[%rd10+464], %rd69;
	bra.uni 	$L__BB21_10;
$L__BB21_4:
	setp.ne.s64 	%p4, %rd7, %rd11;
	@%p4 bra 	$L__BB21_8;
	and.b64  	%rd64, %rd8, 1;
	setp.eq.b64 	%p6, %rd64, 1;
	not.pred 	%p7, %p6;
	@%p7 bra 	$L__BB21_7;
	mad.lo.s64 	%rd65, %rd7, 960, %rd10;
	add.s64 	%rd66, %rd65, -480;
	st.u64 	[%rd10+456], %rd66;
	st.u64 	[%rd10+464], %rd65;
	bra.uni 	$L__BB21_10;
$L__BB21_7:
	mad.lo.s64 	%rd67, %rd7, 960, %rd10;
	add.s64 	%rd68, %rd67, -480;
	st.u64 	[%rd10+456], %rd68;
	bra.uni 	$L__BB21_10;
$L__BB21_8:
	setp.le.u64 	%p5, %rd9, %rd11;
	@%p5 bra 	$L__BB21_10;
	mov.b64 	%rd63, 0;
	st.u64 	[%rd10+456], %rd63;
	st.u64 	[%rd10+464], %rd63;
$L__BB21_10:
	cvta.to.global.u64 	%rd71, %rd41;
	add.s64 	%rd73, %rd71, %rd53;
	ld.global.u64 	%rd12, [%rd73];
	mad.lo.s64 	%rd14, %rd7, 56, %rd12;
	add.s64 	%rd117, %rd14, -56;
	ld.global.u64 	%rd74, [%rd73+8];
	min.u64 	%rd15, %rd74, %rd14;
	setp.ge.u64 	%p8, %rd117, %rd15;
	@%p8 bra 	$L__BB21_17;
	mul.lo.s64 	%rd76, %rd6, 56;
	add.s64 	%rd77, %rd15, %rd76;
	add.s64 	%rd78, %rd14, %rd76;
	sub.s64 	%rd79, %rd77, %rd78;
	add.s64 	%rd16, %rd79, 56;
	add.s64 	%rd80, %rd79, 55;
	and.b64  	%rd17, %rd16, 3;
	setp.lt.u64 	%p9, %rd80, 3;
	mov.b64 	%rd118, 0;
	@%p9 bra 	$L__BB21_14;
	and.b64  	%rd118, %rd16, -4;
	add.s64 	%rd115, %rd10, 16;
	shl.b64 	%rd81, %rd12, 3;
	mad.lo.s64 	%rd82, %rd3, 448, %rd81;
	mul.lo.s64 	%rd83, %rd6, 448;
	sub.s64 	%rd84, %rd82, %rd83;
	add.s64 	%rd85, %rd84, %rd1;
	add.s64 	%rd113, %rd85, -448;
	mov.u64 	%rd114, %rd118;
$L__BB21_13:
	ld.global.u64 	%rd86, [%rd113];
	st.u64 	[%rd115+-16], %rd86;
	ld.u64 	%rd87, [%rd10+448];
	add.s64 	%rd88, %rd87, 1;
	st.u64 	[%rd10+448], %rd88;
	ld.global.u64 	%rd89, [%rd113+8];
	st.u64 	[%rd115+-8], %rd89;
	ld.u64 	%rd90, [%rd10+448];
	add.s64 	%rd91, %rd90, 1;
	st.u64 	[%rd10+448], %rd91;
	ld.global.u64 	%rd92, [%rd113+16];
	st.u64 	[%rd115], %rd92;
	ld.u64 	%rd93, [%rd10+448];
	add.s64 	%rd94, %rd93, 1;
	st.u64 	[%rd10+448], %rd94;
	ld.global.u64 	%rd95, [%rd113+24];
	st.u64 	[%rd115+8], %rd95;
	ld.u64 	%rd96, [%rd10+448];
	add.s64 	%rd97, %rd96, 1;
	st.u64 	[%rd10+448], %rd97;
	add.s64 	%rd117, %rd117, 4;
	add.s64 	%rd115, %rd115, 32;
	add.s64 	%rd114, %rd114, -4;
	add.s64 	%rd113, %rd113, 32;
	setp.eq.s64 	%p10, %rd114, 0;
	@%p10 bra 	$L__BB21_14;
	bra.uni 	$L__BB21_13;
$L__BB21_14:
	setp.eq.s64 	%p11, %rd17, 0;
	@%p11 bra 	$L__BB21_17;
	shl.b64 	%rd98, %rd117, 3;
	add.s64 	%rd121, %rd1, %rd98;
	shl.b64 	%rd99, %rd118, 3;
	add.s64 	%rd120, %rd10, %rd99;
	neg.s64 	%rd119, %rd17;
$L__BB21_16:
	.pragma "nounroll";
	ld.global.u64 	%rd100, [%rd121];
	st.u64 	[%rd120], %rd100;
	ld.u64 	%rd101, [%rd10+448];
	add.s64 	%rd102, %rd101, 1;
	st.u64 	[%rd10+448], %rd102;
	add.s64 	%rd121, %rd121, 8;
	add.s64 	%rd120, %rd120, 8;
	add.s64 	%rd119, %rd119, 1;
	setp.ne.s64 	%p12, %rd119, 0;
	@%p12 bra 	$L__BB21_16;
$L__BB21_17:
	ret;
$L__BB21_18:
	mov.u64 	%rd103, d_e_queue;
	ld.global.u32 	%rd104, [d_e_queue];
	add.s64 	%rd105, %rd5, %rd104;
	shl.b64 	%rd106, %rd105, 3;
	add.s64 	%rd107, %rd103, %rd106;
	ld.global.u64 	%rd108, [%rd107+16];
	cvta.to.global.u64 	%rd109, %rd40;
	add.s64 	%rd111, %rd109, %rd53;
	ld.global.u64 	%rd112, [%rd111+408000000];
	st.u64 	[%rd112+32], %rd108;
	bra.uni 	$L__BB21_17;

}
	// .globl	_Z17update_edge_queuem
.visible .entry _Z17update_edge_queuem(
	.param .u64 _Z17update_edge_queuem_param_0
)
{
	.local .align 8 .b8 	__local_depot22[8];
	.reg .b64 	%SP;
	.reg .b64 	%SPL;
	.reg .pred 	%p<2>;
	.reg .b32 	%r<24>;
	.reg .b64 	%rd<9>;

	mov.u64 	%SPL, __local_depot22;
	cvta.local.u64 	%SP, %SPL;
	ld.param.u64 	%rd1, [_Z17update_edge_queuem_param_0];
	and.b64  	%rd2, %rd1, 4294967295;
	ld.global.u64 	%rd3, [d_e_queue+8];
	sub.s64 	%rd4, %rd3, %rd2;
	st.global.u64 	[d_e_queue+8], %rd4;
	ld.global.v2.u32 	{%r1, %r22}, [d_e_queue];
	cvt.u32.u64 	%r3, %rd1;
	add.s32 	%r7, %r3, %r1;
	add.s32 	%r8, %r7, -1;
	shr.u32 	%r9, %r8, 7;
	mul.hi.u32 	%r10, %r9, 18014399;
	shr.u32 	%r11, %r10, 13;
	mul.lo.s32 	%r12, %r11, 250000000;
	sub.s32 	%r13, %r8, %r12;
	setp.ne.s32 	%p1, %r13, %r22;
	@%p1 bra 	$L__BB22_2;
	mov.b32 	%r22, -1;
	st.global.v2.u32 	[d_e_queue], {%r22, %r22};
	mov.u32 	%r23, %r22;
	bra.uni 	$L__BB22_3;
$L__BB22_2:
	add.s32 	%r14, %r1, %r3;
	shr.u32 	%r15, %r14, 7;
	mul.hi.u32 	%r16, %r15, 18014399;
	shr.u32 	%r17, %r16, 13;
	mul.lo.s32 	%r18, %r17, 250000000;
	sub.s32 	%r23, %r14, %r18;
	st.global.u32 	[d_e_queue], %r23;
$L__BB22_3:
	add.u64 	%rd5, %SP, 0;
	add.u64 	%rd6, %SPL, 0;
	st.local.v2.u32 	[%rd6], {%r23, %r22};
	mov.u64 	%rd7, $str$10;
	cvta.global.u64 	%rd8, %rd7;
	{ // callseq 35, 0
	.param .b64 param0;
	st.param.b64 	[param0], %rd8;
	.param .b64 param1;
	st.param.b64 	[param1], %rd5;
	.param .b32 retval0;
	call.uni (retval0), 
	vprintf, 
	(
	param0, 
	param1
	);
	ld.param.b32 	%r20, [retval0];
	} // callseq 35
	ret;

}
	// .globl	_Z18search_edge_kernelP27vertex_dictionary_structuremmmmPm
.visible .entry _Z18search_edge_kernelP27vertex_dictionary_structuremmmmPm(
	.param .u64 .ptr .align 1 _Z18search_edge_kernelP27vertex_dictionary_structuremmmmPm_param_0,
	.param .u64 _Z18search_edge_kernelP27vertex_dictionary_structuremmmmPm_param_1,
	.param .u64 _Z18search_edge_kernelP27vertex_dictionary_structuremmmmPm_param_2,
	.param .u64 _Z18search_edge_kernelP27vertex_dictionary_structuremmmmPm_param_3,
	.param .u64 _Z18search_edge_kernelP27vertex_dictionary_structuremmmmPm_param_4,
	.param .u64 .ptr .align 1 _Z18search_edge_kernelP27vertex_dictionary_structuremmmmPm_param_5
)
{
	.reg .pred 	%p<3>;
	.reg .b32 	%r<9>;
	.reg .b64 	%rd<21>;

	ld.param.u64 	%rd1, [_Z18search_edge_kernelP27vertex_dictionary_structuremmmmPm_param_0];
	ld.param.u64 	%rd5, [_Z18search_edge_kernelP27vertex_dictionary_structuremmmmPm_param_2];
	ld.param.u64 	%rd2, [_Z18search_edge_kernelP27vertex_dictionary_structuremmmmPm_param_3];
	ld.param.u64 	%rd3, [_Z18search_edge_kernelP27vertex_dictionary_structuremmmmPm_param_4];
	ld.param.u64 	%rd4, [_Z18search_edge_kernelP27vertex_dictionary_structuremmmmPm_param_5];
	mov.u32 	%r2, %ctaid.x;
	mov.u32 	%r3, %ntid.x;
	mov.u32 	%r4, %tid.x;
	mad.lo.s32 	%r1, %r2, %r3, %r4;
	cvt.u64.u32 	%rd6, %r1;
	setp.le.u64 	%p1, %rd5, %rd6;
	@%p1 bra 	$L__BB23_3;
	cvta.to.global.u64 	%rd7, %rd1;
	shr.u32 	%r5, %r1, 3;
	mul.hi.u32 	%r6, %r5, 613566757;
	mul.lo.s32 	%r7, %r6, 56;
	sub.s32 	%r8, %r1, %r7;
	shl.b64 	%rd8, %rd2, 3;
	add.s64 	%rd9, %rd7, %rd8;
	ld.global.u64 	%rd10, [%rd9+407999992];
	cvta.to.global.u64 	%rd11, %rd10;
	ld.global.u64 	%rd12, [%rd11+32];
	cvta.to.global.u64 	%rd13, %rd12;
	mul.wide.u32 	%rd14, %r6, 480;
	add.s64 	%rd15, %rd13, %rd14;
	mul.wide.u32 	%rd16, %r8, 8;
	add.s64 	%rd17, %rd15, %rd16;
	ld.global.u64 	%rd18, [%rd17];
	setp.ne.s64 	%p2, %rd18, %rd3;
	@%p2 bra 	$L__BB23_3;
	cvta.to.global.u64 	%rd19, %rd4;
	mov.b64 	%rd20, 1;
	st.global.u64 	[%rd19], %rd20;
$L__BB23_3:
	ret;

}
	// .globl	_Z21search_pre_processingP27vertex_dictionary_structurem
.visible .entry _Z21search_pre_processingP27vertex_dictionary_structurem(
	.param .u64 .ptr .align 1 _Z21search_pre_processingP27vertex_dictionary_structurem_param_0,
	.param .u64 _Z21search_pre_processingP27vertex_dictionary_structurem_param_1
)
{
	.reg .pred 	%p<3>;
	.reg .b64 	%rd<19>;

	ld.param.u64 	%rd5, [_Z21search_pre_processingP27vertex_dictionary_structurem_param_0];
	ld.param.u64 	%rd6, [_Z21search_pre_processingP27vertex_dictionary_structurem_param_1];
	cvta.to.global.u64 	%rd7, %rd5;
	shl.b64 	%rd8, %rd6, 3;
	add.s64 	%rd1, %rd7, %rd8;
	ld.global.u64 	%rd9, [%rd1+407999992];
	ld.u64 	%rd2, [%rd9+32];
	ld.global.u64 	%rd10, [%rd1+815999992];
	setp.eq.s64 	%p1, %rd10, 0;
	@%p1 bra 	$L__BB24_3;
	mov.b64 	%rd18, 0;
	mov.u64 	%rd13, search_blocks;
$L__BB24_2:
	shl.b64 	%rd12, %rd18, 3;
	add.s64 	%rd14, %rd13, %rd12;
	mov.b64 	%rd15, 0;
	st.global.u64 	[%rd14], %rd15;
	add.s64 	%rd18, %rd18, 1;
	ld.global.u64 	%rd16, [%rd1+815999992];
	setp.lt.u64 	%p2, %rd18, %rd16;
	@%p2 bra 	$L__BB24_2;
$L__BB24_3:
	mov.b64 	%rd17, 0;
	st.global.u64 	[search_index], %rd17;
	{ // callseq 36, 0
	.param .b64 param0;
	st.param.b64 	[param0], %rd2;
	call.uni 
	_Z23inorderTraversal_searchP10edge_block, 
	(
	param0
	);
	} // callseq 36
	ret;

}
	// .globl	_Z21search_edge_kernel_v1P27vertex_dictionary_structuremmmmPm
.visible .entry _Z21search_edge_kernel_v1P27vertex_dictionary_structuremmmmPm(
	.param .u64 .ptr .align 1 _Z21search_edge_kernel_v1P27vertex_dictionary_structuremmmmPm_param_0,
	.param .u64 _Z21search_edge_kernel_v1P27vertex_dictionary_structuremmmmPm_param_1,
	.param .u64 _Z21search_edge_kernel_v1P27vertex_dictionary_structuremmmmPm_param_2,
	.param .u64 _Z21search_edge_kernel_v1P27vertex_dictionary_structuremmmmPm_param_3,
	.param .u64 _Z21search_edge_kernel_v1P27vertex_dictionary_structuremmmmPm_param_4,
	.param .u64 .ptr .align 1 _Z21search_edge_kernel_v1P27vertex_dictionary_structuremmmmPm_param_5
)
{
	.reg .pred 	%p<3>;
	.reg .b32 	%r<9>;
	.reg .b64 	%rd<16>;

	ld.param.u64 	%rd3, [_Z21search_edge_kernel_v1P27vertex_dictionary_structuremmmmPm_param_2];
	ld.param.u64 	%rd2, [_Z21search_edge_kernel_v1P27vertex_dictionary_structuremmmmPm_param_4];
	ld.param.u64 	%rd4, [_Z21search_edge_kernel_v1P27vertex_dictionary_structuremmmmPm_param_5];
	cvta.to.global.u64 	%rd1, %rd4;
	mov.u32 	%r2, %ctaid.x;
	mov.u32 	%r3, %ntid.x;
	mov.u32 	%r4, %tid.x;
	mad.lo.s32 	%r1, %r2, %r3, %r4;
	cvt.u64.u32 	%rd5, %r1;
	setp.le.u64 	%p1, %rd3, %rd5;
	@%p1 bra 	$L__BB25_3;
	bar.sync 	0;
	mov.b64 	%rd6, 0;
	st.global.u64 	[%rd1], %rd6;
	shr.u32 	%r5, %r1, 3;
	mul.hi.u32 	%r6, %r5, 613566757;
	mul.lo.s32 	%r7, %r6, 56;
	sub.s32 	%r8, %r1, %r7;
	mul.wide.u32 	%rd7, %r6, 8;
	mov.u64 	%rd8, search_blocks;
	add.s64 	%rd9, %rd8, %rd7;
	ld.global.u64 	%rd10, [%rd9];
	cvta.to.global.u64 	%rd11, %rd10;
	mul.wide.u32 	%rd12, %r8, 8;
	add.s64 	%rd13, %rd11, %rd12;
	ld.global.u64 	%rd14, [%rd13];
	setp.ne.s64 	%p2, %rd14, %rd2;
	@%p2 bra 	$L__BB25_3;
	mov.b64 	%rd15, 1;
	st.global.u64 	[%rd1], %rd15;
$L__BB25_3:
	ret;

}
	// .globl	_Z18delete_edge_kernelP27vertex_dictionary_structuremmmmPm
.visible .entry _Z18delete_edge_kernelP27vertex_dictionary_structuremmmmPm(
	.param .u64 .ptr .align 1 _Z18delete_edge_kernelP27vertex_dictionary_structuremmmmPm_param_0,
	.param .u64 _Z18delete_edge_kernelP27vertex_dictionary_structuremmmmPm_param_1,
	.param .u64 _Z18delete_edge_kernelP27vertex_dictionary_structuremmmmPm_param_2,
	.param .u64 _Z18delete_edge_kernelP27vertex_dictionary_structuremmmmPm_param_3,
	.param .u64 _Z18delete_edge_kernelP27vertex_dictionary_structuremmmmPm_param_4,
	.param .u64 .ptr .align 1 _Z18delete_edge_kernelP27vertex_dictionary_structuremmmmPm_param_5
)
{
	.reg .pred 	%p<3>;
	.reg .b32 	%r<9>;
	.reg .b64 	%rd<20>;

	ld.param.u64 	%rd4, [_Z18delete_edge_kernelP27vertex_dictionary_structuremmmmPm_param_2];
	ld.param.u64 	%rd2, [_Z18delete_edge_kernelP27vertex_dictionary_structuremmmmPm_param_4];
	ld.param.u64 	%rd3, [_Z18delete_edge_kernelP27vertex_dictionary_structuremmmmPm_param_5];
	mov.u32 	%r3, %ctaid.x;
	mov.u32 	%r4, %ntid.x;
	mov.u32 	%r5, %tid.x;
	mad.lo.s32 	%r1, %r3, %r4, %r5;
	cvt.u64.u32 	%rd5, %r1;
	setp.le.u64 	%p1, %rd4, %rd5;
	@%p1 bra 	$L__BB26_3;
	bar.sync 	0;
	shr.u32 	%r6, %r1, 3;
	mul.hi.u32 	%r7, %r6, 613566757;
	mul.lo.s32 	%r8, %r7, 56;
	sub.s32 	%r2, %r1, %r8;
	mul.wide.u32 	%rd6, %r7, 8;
	mov.u64 	%rd7, search_blocks;
	add.s64 	%rd1, %rd7, %rd6;
	ld.global.u64 	%rd8, [%rd1];
	cvta.to.global.u64 	%rd9, %rd8;
	mul.wide.u32 	%rd10, %r2, 8;
	add.s64 	%rd11, %rd9, %rd10;
	ld.global.u64 	%rd12, [%rd11];
	setp.ne.s64 	%p2, %rd12, %rd2;
	@%p2 bra 	$L__BB26_3;
	cvta.to.global.u64 	%rd13, %rd3;
	mov.b64 	%rd14, 1;
	st.global.u64 	[%rd13], %rd14;
	ld.global.u64 	%rd15, [%rd1];
	cvta.to.global.u64 	%rd16, %rd15;
	add.s64 	%rd18, %rd16, %rd10;
	mov.b64 	%rd19, 0;
	st.global.u64 	[%rd18], %rd19;
$L__BB26_3:
	ret;

}
	// .globl	_Z28batched_delete_preprocessingP27vertex_dictionary_structuremPmS1_S1_
.visible .entry _Z28batched_delete_preprocessingP27vertex_dictionary_structuremPmS1_S1_(
	.param .u64 .ptr .align 1 _Z28batched_delete_preprocessingP27vertex_dictionary_structuremPmS1_S1__param_0,
	.param .u64 _Z28batched_delete_preprocessingP27vertex_dictionary_structuremPmS1_S1__param_1,
	.param .u64 .ptr .align 1 _Z28batched_delete_preprocessingP27vertex_dictionary_structuremPmS1_S1__param_2,
	.param .u64 .ptr .align 1 _Z28batched_delete_preprocessingP27vertex_dictionary_structuremPmS1_S1__param_3,
	.param .u64 .ptr .align 1 _Z28batched_delete_preprocessingP27vertex_dictionary_structuremPmS1_S1__param_4
)
{
	.reg .pred 	%p<4>;
	.reg .b32 	%r<6>;
	.reg .b64 	%rd<20>;

	ld.param.u64 	%rd5, [_Z28batched_delete_preprocessingP27vertex_dictionary_structuremPmS1_S1__param_0];
	ld.param.u64 	%rd7, [_Z28batched_delete_preprocessingP27vertex_dictionary_structuremPmS1_S1__param_1];
	ld.param.u64 	%rd6, [_Z28batched_delete_preprocessingP27vertex_dictionary_structuremPmS1_S1__param_3];
	mov.u32 	%r1, %ctaid.x;
	mov.u32 	%r2, %ntid.x;
	mov.u32 	%r3, %tid.x;
	mad.lo.s32 	%r4, %r1, %r2, %r3;
	cvt.u64.u32 	%rd1, %r4;
	setp.le.u64 	%p1, %rd7, %rd1;
	@%p1 bra 	$L__BB27_5;
	cvta.to.global.u64 	%rd8, %rd5;
	shl.b64 	%rd9, %rd1, 3;
	add.s64 	%rd10, %rd8, %rd9;
	ld.global.u64 	%rd11, [%rd10+408000000];
	ld.u64 	%rd2, [%rd11+32];
	setp.eq.s64 	%p2, %rd2, 0;
	@%p2 bra 	$L__BB27_5;
	cvt.u32.u64 	%r5, %rd1;
	mov.u64 	%rd14, delete_index;
	add.s64 	%rd15, %rd14, %rd9;
	mov.b64 	%rd19, 0;
	st.global.u64 	[%rd15], %rd19;
	setp.eq.s32 	%p3, %r5, 0;
	@%p3 bra 	$L__BB27_4;
	cvta.to.global.u64 	%rd16, %rd6;
	add.s64 	%rd18, %rd16, %rd9;
	ld.global.u64 	%rd19, [%rd18+-8];
$L__BB27_4:
	{ // callseq 37, 0
	.param .b64 param0;
	st.param.b64 	[param0], %rd2;
	.param .b64 param1;
	st.param.b64 	[param1], %rd1;
	.param .b64 param2;
	st.param.b64 	[param2], %rd19;
	call.uni 
	_Z32inorderTraversal_batch_delete_v1P10edge_blockmmPm, 
	(
	param0, 
	param1, 
	param2
	);
	} // callseq 37
$L__BB27_5:
	ret;

}
	// .globl	_Z24batched_delete_kernel_v1P27vertex_dictionary_structuremmPmS1_S1_
.visible .entry _Z24batched_delete_kernel_v1P27vertex_dictionary_structuremmPmS1_S1_(
	.param .u64 .ptr .align 1 _Z24batched_delete_kernel_v1P27vertex_dictionary_structuremmPmS1_S1__param_0,
	.param .u64 _Z24batched_delete_kernel_v1P27vertex_dictionary_structuremmPmS1_S1__param_1,
	.param .u64 _Z24batched_delete_kernel_v1P27vertex_dictionary_structuremmPmS1_S1__param_2,
	.param .u64 .ptr .align 1 _Z24batched_delete_kernel_v1P27vertex_dictionary_structuremmPmS1_S1__param_3,
	.param .u64 .ptr .align 1 _Z24batched_delete_kernel_v1P27vertex_dictionary_structuremmPmS1_S1__param_4,
	.param .u64 .ptr .align 1 _Z24batched_delete_kernel_v1P27vertex_dictionary_structuremmPmS1_S1__param_5
)
{
	.reg .pred 	%p<23>;
	.reg .b32 	%r<5>;
	.reg .b64 	%rd<98>;

	ld.param.u64 	%rd38, [_Z24batched_delete_kernel_v1P27vertex_dictionary_structuremmPmS1_S1__param_2];
	ld.param.u64 	%rd36, [_Z24batched_delete_kernel_v1P27vertex_dictionary_structuremmPmS1_S1__param_3];
	ld.param.u64 	%rd37, [_Z24batched_delete_kernel_v1P27vertex_dictionary_structuremmPmS1_S1__param_4];
	mov.u32 	%r1, %ctaid.x;
	mov.u32 	%r2, %ntid.x;
	mov.u32 	%r3, %tid.x;
	mad.lo.s32 	%r4, %r1, %r2, %r3;
	cvt.u64.u32 	%rd1, %r4;
	setp.le.u64 	%p1, %rd38, %rd1;
	@%p1 bra 	$L__BB28_31;
	cvta.to.global.u64 	%rd40, %rd37;
	cvta.to.global.u64 	%rd41, %rd36;
	shl.b64 	%rd42, %rd1, 3;
	mov.u64 	%rd43, delete_source;
	add.s64 	%rd44, %rd43, %rd42;
	ld.global.u64 	%rd45, [%rd44];
	shl.b64 	%rd46, %rd45, 3;
	add.s64 	%rd47, %rd41, %rd46;
	ld.global.u64 	%rd2, [%rd47];
	ld.global.u64 	%rd3, [%rd47+8];
	mov.u64 	%rd48, delete_blocks_v1;
	add.s64 	%rd4, %rd48, %rd42;
	sub.s64 	%rd49, %rd3, %rd2;
	and.b64  	%rd5, %rd49, 3;
	shl.b64 	%rd50, %rd2, 3;
	add.s64 	%rd6, %rd40, %rd50;
	add.s64 	%rd7, %rd2, 2;
	add.s64 	%rd8, %rd2, 3;
	add.s64 	%rd9, %rd40, 16;
	mov.b64 	%rd91, 0;
$L__BB28_2:
	setp.ge.u64 	%p2, %rd2, %rd3;
	@%p2 bra 	$L__BB28_30;
	setp.eq.s64 	%p3, %rd5, 0;
	mov.u64 	%rd92, %rd2;
	@%p3 bra 	$L__BB28_15;
	ld.global.u64 	%rd11, [%rd4];
	setp.eq.s64 	%p4, %rd11, 0;
	@%p4 bra 	$L__BB28_7;
	cvta.to.global.u64 	%rd51, %rd11;
	shl.b64 	%rd52, %rd91, 3;
	add.s64 	%rd12, %rd51, %rd52;
	ld.global.u64 	%rd53, [%rd12];
	ld.global.u64 	%rd54, [%rd6];
	setp.ne.s64 	%p5, %rd53, %rd54;
	@%p5 bra 	$L__BB28_7;
	mov.b64 	%rd55, 0;
	st.global.u64 	[%rd12], %rd55;
$L__BB28_7:
	add.s64 	%rd92, %rd2, 1;
	setp.eq.s64 	%p6, %rd5, 1;
	@%p6 bra 	$L__BB28_15;
	ld.global.u64 	%rd14, [%rd4];
	setp.eq.s64 	%p7, %rd14, 0;
	@%p7 bra 	$L__BB28_11;
	cvta.to.global.u64 	%rd56, %rd14;
	shl.b64 	%rd57, %rd91, 3;
	add.s64 	%rd15, %rd56, %rd57;
	ld.global.u64 	%rd58, [%rd15];
	ld.global.u64 	%rd59, [%rd6+8];
	setp.ne.s64 	%p8, %rd58, %rd59;
	@%p8 bra 	$L__BB28_11;
	mov.b64 	%rd60, 0;
	st.global.u64 	[%rd15], %rd60;
$L__BB28_11:
	setp.eq.s64 	%p9, %rd5, 2;
	mov.u64 	%rd92, %rd7;
	@%p9 bra 	$L__BB28_15;
	ld.global.u64 	%rd16, [%rd4];
	setp.eq.s64 	%p10, %rd16, 0;
	mov.u64 	%rd92, %rd8;
	@%p10 bra 	$L__BB28_15;
	cvta.to.global.u64 	%rd61, %rd16;
	shl.b64 	%rd62, %rd91, 3;
	add.s64 	%rd17, %rd61, %rd62;
	ld.global.u64 	%rd63, [%rd17];
	ld.global.u64 	%rd64, [%rd6+16];
	setp.ne.s64 	%p11, %rd63, %rd64;
	mov.u64 	%rd92, %rd8;
	@%p11 bra 	$L__BB28_15;
	mov.b64 	%rd65, 0;
	st.global.u64 	[%rd17], %rd65;
	mov.u64 	%rd92, %rd8;
$L__BB28_15:
	sub.s64 	%rd66, %rd2, %rd3;
	setp.gt.u64 	%p12, %rd66, -4;
	@%p12 bra 	$L__BB28_30;
	shl.b64 	%rd67, %rd92, 3;
	add.s64 	%rd93, %rd9, %rd67;
$L__BB28_17:
	ld.global.u64 	%rd22, [%rd4];
	setp.eq.s64 	%p13, %rd22, 0;
	mov.b64 	%rd95, 0;
	@%p13 bra 	$L__BB28_20;
	cvta.to.global.u64 	%rd69, %rd22;
	shl.b64 	%rd70, %rd91, 3;
	add.s64 	%rd23, %rd69, %rd70;
	ld.global.u64 	%rd71, [%rd23];
	ld.global.u64 	%rd72, [%rd93+-16];
	setp.ne.s64 	%p14, %rd71, %rd72;
	mov.u64 	%rd95, %rd22;
	@%p14 bra 	$L__BB28_20;
	mov.b64 	%rd73, 0;
	st.global.u64 	[%rd23], %rd73;
	ld.global.u64 	%rd95, [%rd4];
$L__BB28_20:
	setp.eq.s64 	%p15, %rd95, 0;
	mov.b64 	%rd96, 0;
	@%p15 bra 	$L__BB28_23;
	cvta.to.global.u64 	%rd75, %rd95;
	shl.b64 	%rd76, %rd91, 3;
	add.s64 	%rd26, %rd75, %rd76;
	ld.global.u64 	%rd77, [%rd26];
	ld.global.u64 	%rd78, [%rd93+-8];
	setp.ne.s64 	%p16, %rd77, %rd78;
	mov.u64 	%rd96, %rd95;
	@%p16 bra 	$L__BB28_23;
	mov.b64 	%rd79, 0;
	st.global.u64 	[%rd26], %rd79;
	ld.global.u64 	%rd96, [%rd4];
$L__BB28_23:
	setp.eq.s64 	%p17, %rd96, 0;
	mov.b64 	%rd97, 0;
	@%p17 bra 	$L__BB28_26;
	cvta.to.global.u64 	%rd81, %rd96;
	shl.b64 	%rd82, %rd91, 3;
	add.s64 	%rd29, %rd81, %rd82;
	ld.global.u64 	%rd83, [%rd29];
	ld.global.u64 	%rd84, [%rd93];
	setp.ne.s64 	%p18, %rd83, %rd84;
	mov.u64 	%rd97, %rd96;
	@%p18 bra 	$L__BB28_26;
	mov.b64 	%rd85, 0;
	st.global.u64 	[%rd29], %rd85;
	ld.global.u64 	%rd97, [%rd4];
$L__BB28_26:
	setp.eq.s64 	%p19, %rd97, 0;
	@%p19 bra 	$L__BB28_29;
	cvta.to.global.u64 	%rd86, %rd97;
	shl.b64 	%rd87, %rd91, 3;
	add.s64 	%rd32, %rd86, %rd87;
	ld.global.u64 	%rd88, [%rd32];
	ld.global.u64 	%rd89, [%rd93+8];
	setp.ne.s64 	%p20, %rd88, %rd89;
	@%p20 bra 	$L__BB28_29;
	mov.b64 	%rd90, 0;
	st.global.u64 	[%rd32], %rd90;
$L__BB28_29:
	add.s64 	%rd92, %rd92, 4;
	add.s64 	%rd93, %rd93, 32;
	setp.lt.u64 	%p21, %rd92, %rd3;
	@%p21 bra 	$L__BB28_17;
$L__BB28_30:
	add.s64 	%rd91, %rd91, 1;
	setp.ne.s64 	%p22, %rd91, 56;
	@%p22 bra 	$L__BB28_2;
$L__BB28_31:
	ret;

}
	// .globl	_Z41batched_delete_preprocessing_edge_centricP27vertex_dictionary_structuremPmS1_S1_
.visible .entry _Z41batched_delete_preprocessing_edge_centricP27vertex_dictionary_structuremPmS1_S1_(
	.param .u64 .ptr .align 1 _Z41batched_delete_preprocessing_edge_centricP27vertex_dictionary_structuremPmS1_S1__param_0,
	.param .u64 _Z41batched_delete_preprocessing_edge_centricP27vertex_dictionary_structuremPmS1_S1__param_1,
	.param .u64 .ptr .align 1 _Z41batched_delete_preprocessing_edge_centricP27vertex_dictionary_structuremPmS1_S1__param_2,
	.param .u64 .ptr .align 1 _Z41batched_delete_preprocessing_edge_centricP27vertex_dictionary_structuremPmS1_S1__param_3,
	.param .u64 .ptr .align 1 _Z41batched_delete_preprocessing_edge_centricP27vertex_dictionary_structuremPmS1_S1__param_4
)
{
	.reg .pred 	%p<5>;
	.reg .b32 	%r<9>;
	.reg .b64 	%rd<22>;

	ld.param.u64 	%rd5, [_Z41batched_delete_preprocessing_edge_centricP27vertex_dictionary_structuremPmS1_S1__param_0];
	ld.param.u64 	%rd7, [_Z41batched_delete_preprocessing_edge_centricP27vertex_dictionary_structuremPmS1_S1__param_1];
	ld.param.u64 	%rd6, [_Z41batched_delete_preprocessing_edge_centricP27vertex_dictionary_structuremPmS1_S1__param_3];
	mov.u32 	%r1, %ctaid.x;
	mov.u32 	%r2, %ntid.x;
	mov.u32 	%r3, %tid.x;
	mad.lo.s32 	%r4, %r1, %r2, %r3;
	cvt.u64.u32 	%rd1, %r4;
	setp.le.u64 	%p1, %rd7, %rd1;
	@%p1 bra 	$L__BB29_5;
	cvta.to.global.u64 	%rd8, %rd5;
	shl.b64 	%rd9, %rd1, 3;
	add.s64 	%rd10, %rd8, %rd9;
	add.s64 	%rd11, %rd10, 2448000008;
	ld.global.u64 	%rd2, [%rd11];
	setp.eq.s64 	%p2, %rd2, 0;
	@%p2 bra 	$L__BB29_5;
	cvt.u32.u64 	%r5, %rd1;
	mov.u64 	%rd14, delete_index;
	add.s64 	%rd15, %rd14, %rd9;
	mov.b64 	%rd21, 0;
	st.global.u64 	[%rd15], %rd21;
	setp.eq.s32 	%p3, %r5, 0;
	@%p3 bra 	$L__BB29_4;
	cvta.to.global.u64 	%rd16, %rd6;
	add.s64 	%rd18, %rd16, %rd9;
	ld.global.u64 	%rd21, [%rd18+-8];
$L__BB29_4:
	{ // callseq 38, 0
	.param .b64 param0;
	st.param.b64 	[param0], %rd2;
	.param .b64 param1;
	st.param.b64 	[param1], %rd1;
	.param .b64 param2;
	st.param.b64 	[param2], %rd21;
	call.uni 
	_Z43preorderTraversal_batch_delete_edge_centricP10edge_blockmmPm, 
	(
	param0, 
	param1, 
	param2
	);
	} // callseq 38
$L__BB29_5:
	cvt.u32.u64 	%r6, %rd1;
	setp.ne.s32 	%p4, %r6, 0;
	@%p4 bra 	$L__BB29_7;
	mov.u64 	%rd19, $str$11;
	cvta.global.u64 	%rd20, %rd19;
	{ // callseq 39, 0
	.param .b64 param0;
	st.param.b64 	[param0], %rd20;
	.param .b64 param1;
	st.param.b64 	[param1], 0;
	.param .b32 retval0;
	call.uni (retval0), 
	vprintf, 
	(
	param0, 
	param1
	);
	ld.param.b32 	%r7, [retval0];
	} // callseq 39
$L__BB29_7:
	ret;

}
	// .globl	_Z34batched_delete_kernel_edge_centricP27vertex_dictionary_structuremmPmS1_S1_S1_S1_
.visible .entry _Z34batched_delete_kernel_edge_centricP27vertex_dictionary_structuremmPmS1_S1_S1_S1_(
	.param .u64 .ptr .align 1 _Z34batched_delete_kernel_edge_centricP27vertex_dictionary_structuremmPmS1_S1_S1_S1__param_0,
	.param .u64 _Z34batched_delete_kernel_edge_centricP27vertex_dictionary_structuremmPmS1_S1_S1_S1__param_1,
	.param .u64 _Z34batched_delete_kernel_edge_centricP27vertex_dictionary_structuremmPmS1_S1_S1_S1__param_2,
	.param .u64 .ptr .align 1 _Z34batched_delete_kernel_edge_centricP27vertex_dictionary_structuremmPmS1_S1_S1_S1__param_3,
	.param .u64 .ptr .align 1 _Z34batched_delete_kernel_edge_centricP27vertex_dictionary_structuremmPmS1_S1_S1_S1__param_4,
	.param .u64 .ptr .align 1 _Z34batched_delete_kernel_edge_centricP27vertex_dictionary_structuremmPmS1_S1_S1_S1__param_5,
	.param .u64 .ptr .align 1 _Z34batched_delete_kernel_edge_centricP27vertex_dictionary_structuremmPmS1_S1_S1_S1__param_6,
	.param .u64 .ptr .align 1 _Z34batched_delete_kernel_edge_centricP27vertex_dictionary_structuremmPmS1_S1_S1_S1__param_7
)
{
	.reg .pred 	%p<23>;
	.reg .b32 	%r<5>;
	.reg .b64 	%rd<122>;

	ld.param.u64 	%rd58, [_Z34batched_delete_kernel_edge_centricP27vertex_dictionary_structuremmPmS1_S1_S1_S1__param_0];
	ld.param.u64 	%rd62, [_Z34batched_delete_kernel_edge_centricP27vertex_dictionary_structuremmPmS1_S1_S1_S1__param_2];
	ld.param.u64 	%rd59, [_Z34batched_delete_kernel_edge_centricP27vertex_dictionary_structuremmPmS1_S1_S1_S1__param_5];
	ld.param.u64 	%rd60, [_Z34batched_delete_kernel_edge_centricP27vertex_dictionary_structuremmPmS1_S1_S1_S1__param_6];
	ld.param.u64 	%rd61, [_Z34batched_delete_kernel_edge_centricP27vertex_dictionary_structuremmPmS1_S1_S1_S1__param_7];
	mov.u32 	%r1, %ctaid.x;
	mov.u32 	%r2, %ntid.x;
	mov.u32 	%r3, %tid.x;
	mad.lo.s32 	%r4, %r1, %r2, %r3;
	cvt.u64.u32 	%rd1, %r4;
	setp.le.u64 	%p1, %rd62, %rd1;
	@%p1 bra 	$L__BB30_33;
	cvta.to.global.u64 	%rd64, %rd60;
	cvta.to.global.u64 	%rd65, %rd58;
	shl.b64 	%rd66, %rd1, 3;
	add.s64 	%rd67, %rd64, %rd66;
	ld.global.u64 	%rd2, [%rd67];
	shl.b64 	%rd68, %rd2, 3;
	add.s64 	%rd69, %rd65, %rd68;
	ld.global.u64 	%rd3, [%rd69+815999992];
	setp.eq.s64 	%p2, %rd2, 1;
	mov.b64 	%rd105, 0;
	@%p2 bra 	$L__BB30_3;
	cvta.to.global.u64 	%rd70, %rd59;
	add.s64 	%rd72, %rd70, %rd68;
	ld.global.u64 	%rd105, [%rd72+-16];
$L__BB30_3:
	setp.eq.s64 	%p3, %rd3, 0;
	@%p3 bra 	$L__BB30_33;
	cvta.to.global.u64 	%rd74, %rd61;
	add.s64 	%rd6, %rd74, %rd66;
	mov.b64 	%rd106, 0;
	mov.u64 	%rd78, delete_blocks_v1;
$L__BB30_5:
	add.s64 	%rd76, %rd106, %rd105;
	shl.b64 	%rd77, %rd76, 3;
	add.s64 	%rd8, %rd78, %rd77;
	ld.global.u64 	%rd79, [%rd8];
	setp.eq.s64 	%p4, %rd79, 0;
	@%p4 bra 	$L__BB30_32;
	mov.b64 	%rd107, 0;
$L__BB30_7:
	ld.global.u64 	%rd109, [%rd8];
	cvta.to.global.u64 	%rd81, %rd109;
	shl.b64 	%rd82, %rd107, 3;
	add.s64 	%rd11, %rd81, %rd82;
	ld.global.u64 	%rd12, [%rd11];
	ld.global.u64 	%rd108, [%rd6];
	setp.ne.s64 	%p5, %rd12, %rd108;
	@%p5 bra 	$L__BB30_9;
	mov.b64 	%rd83, 1000000000;
	st.global.u64 	[%rd11], %rd83;
	ld.global.u64 	%rd109, [%rd8];
	ld.global.u64 	%rd108, [%rd6];
	bra.uni 	$L__BB30_10;
$L__BB30_9:
	setp.eq.s64 	%p6, %rd12, 0;
	@%p6 bra 	$L__BB30_33;
$L__BB30_10:
	cvta.to.global.u64 	%rd84, %rd109;
	add.s64 	%rd18, %rd84, %rd82;
	ld.global.u64 	%rd19, [%rd18+8];
	setp.eq.s64 	%p7, %rd19, %rd108;
	@%p7 bra 	$L__BB30_12;
	setp.eq.s64 	%p8, %rd19, 0;
	@%p8 bra 	$L__BB30_33;
	bra.uni 	$L__BB30_13;
$L__BB30_12:
	mov.b64 	%rd86, 1000000000;
	st.global.u64 	[%rd18+8], %rd86;
	ld.global.u64 	%rd109, [%rd8];
	ld.global.u64 	%rd108, [%rd6];
$L__BB30_13:
	cvta.to.global.u64 	%rd87, %rd109;
	add.s64 	%rd24, %rd87, %rd82;
	ld.global.u64 	%rd25, [%rd24+16];
	setp.eq.s64 	%p9, %rd25, %rd108;
	@%p9 bra 	$L__BB30_15;
	setp.eq.s64 	%p10, %rd25, 0;
	@%p10 bra 	$L__BB30_33;
	bra.uni 	$L__BB30_16;
$L__BB30_15:
	mov.b64 	%rd89, 1000000000;
	st.global.u64 	[%rd24+16], %rd89;
	ld.global.u64 	%rd109, [%rd8];
	ld.global.u64 	%rd108, [%rd6];
$L__BB30_16:
	cvta.to.global.u64 	%rd90, %rd109;
	add.s64 	%rd30, %rd90, %rd82;
	ld.global.u64 	%rd31, [%rd30+24];
	setp.eq.s64 	%p11, %rd31, %rd108;
	@%p11 bra 	$L__BB30_18;
	setp.eq.s64 	%p12, %rd31, 0;
	@%p12 bra 	$L__BB30_33;
	bra.uni 	$L__BB30_19;
$L__BB30_18:
	mov.b64 	%rd92, 1000000000;
	st.global.u64 	[%rd30+24], %rd92;
	ld.global.u64 	%rd109, [%rd8];
	ld.global.u64 	%rd108, [%rd6];
$L__BB30_19:
	cvta.to.global.u64 	%rd93, %rd109;
	add.s64 	%rd36, %rd93, %rd82;
	ld.global.u64 	%rd37, [%rd36+32];
	setp.eq.s64 	%p13, %rd37, %rd108;
	@%p13 bra 	$L__BB30_21;
	setp.eq.s64 	%p14, %rd37, 0;
	@%p14 bra 	$L__BB30_33;
	bra.uni 	$L__BB30_22;
$L__BB30_21:
	mov.b64 	%rd95, 1000000000;
	st.global.u64 	[%rd36+32], %rd95;
	ld.global.u64 	%rd109, [%rd8];
	ld.global.u64 	%rd108, [%rd6];
$L__BB30_22:
	cvta.to.global.u64 	%rd96, %rd109;
	add.s64 	%rd42, %rd96, %rd82;
	ld.global.u64 	%rd43, [%rd42+40];
	setp.eq.s64 	%p15, %rd43, %rd108;
	@%p15 bra 	$L__BB30_24;
	setp.eq.s64 	%p16, %rd43, 0;
	@%p16 bra 	$L__BB30_33;
	bra.uni 	$L__BB30_25;
$L__BB30_24:
	mov.b64 	%rd98, 1000000000;
	st.global.u64 	[%rd42+40], %rd98;
	ld.global.u64 	%rd109, [%rd8];
	ld.global.u64 	%rd108, [%rd6];
$L__BB30_25:
	cvta.to.global.u64 	%rd99, %rd109;
	add.s64 	%rd48, %rd99, %rd82;
	ld.global.u64 	%rd49, [%rd48+48];
	setp.eq.s64 	%p17, %rd49, %rd108;
	@%p17 bra 	$L__BB30_27;
	setp.eq.s64 	%p18, %rd49, 0;
	@%p18 bra 	$L__BB30_33;
	bra.uni 	$L__BB30_28;
$L__BB30_27:
	mov.b64 	%rd101, 1000000000;
	st.global.u64 	[%rd48+48], %rd101;
	ld.global.u64 	%rd109, [%rd8];
	ld.global.u64 	%rd108, [%rd6];
$L__BB30_28:
	cvta.to.global.u64 	%rd102, %rd109;
	add.s64 	%rd54, %rd102, %rd82;
	ld.global.u64 	%rd55, [%rd54+56];
	setp.eq.s64 	%p19, %rd55, %rd108;
	@%p19 bra 	$L__BB30_30;
	setp.eq.s64 	%p20, %rd55, 0;
	@%p20 bra 	$L__BB30_33;
	bra.uni 	$L__BB30_31;
$L__BB30_30:
	mov.b64 	%rd104, 1000000000;
	st.global.u64 	[%rd54+56], %rd104;
$L__BB30_31:
	add.s64 	%rd107, %rd107, 8;
	setp.ne.s64 	%p21, %rd107, 56;
	@%p21 bra 	$L__BB30_7;
$L__BB30_32:
	add.s64 	%rd106, %rd106, 1;
	setp.ne.s64 	%p22, %rd106, %rd3;
	@%p22 bra 	$L__BB30_5;
$L__BB30_33:
	ret;

}
	// .globl	_Z47batched_delete_kernel_edge_centric_parallelizedP27vertex_dictionary_structuremmmPmS1_S1_S1_S1_
.visible .entry _Z47batched_delete_kernel_edge_centric_parallelizedP27vertex_dictionary_structuremmmPmS1_S1_S1_S1_(
	.param .u64 .ptr .align 1 _Z47batched_delete_kernel_edge_centric_parallelizedP27vertex_dictionary_structuremmmPmS1_S1_S1_S1__param_0,
	.param .u64 _Z47batched_delete_kernel_edge_centric_parallelizedP27vertex_dictionary_structuremmmPmS1_S1_S1_S1__param_1,
	.param .u64 _Z47batched_delete_kernel_edge_centric_parallelizedP27vertex_dictionary_structuremmmPmS1_S1_S1_S1__param_2,
	.param .u64 _Z47batched_delete_kernel_edge_centric_parallelizedP27vertex_dictionary_structuremmmPmS1_S1_S1_S1__param_3,
	.param .u64 .ptr .align 1 _Z47batched_delete_kernel_edge_centric_parallelizedP27vertex_dictionary_structuremmmPmS1_S1_S1_S1__param_4,
	.param .u64 .ptr .align 1 _Z47batched_delete_kernel_edge_centric_parallelizedP27vertex_dictionary_structuremmmPmS1_S1_S1_S1__param_5,
	.param .u64 .ptr .align 1 _Z47batched_delete_kernel_edge_centric_parallelizedP27vertex_dictionary_structuremmmPmS1_S1_S1_S1__param_6,
	.param .u64 .ptr .align 1 _Z47batched_delete_kernel_edge_centric_parallelizedP27vertex_dictionary_structuremmmPmS1_S1_S1_S1__param_7,
	.param .u64 .ptr .align 1 _Z47batched_delete_kernel_edge_centric_parallelizedP27vertex_dictionary_structuremmmPmS1_S1_S1_S1__param_8
)
{
	.reg .pred 	%p<18>;
	.reg .b32 	%r<9>;
	.reg .b64 	%rd<87>;

	ld.param.u64 	%rd29, [_Z47batched_delete_kernel_edge_centric_parallelizedP27vertex_dictionary_structuremmmPmS1_S1_S1_S1__param_0];
	ld.param.u64 	%rd33, [_Z47batched_delete_kernel_edge_centric_parallelizedP27vertex_dictionary_structuremmmPmS1_S1_S1_S1__param_2];
	ld.param.u64 	%rd30, [_Z47batched_delete_kernel_edge_centric_parallelizedP27vertex_dictionary_structuremmmPmS1_S1_S1_S1__param_6];
	ld.param.u64 	%rd31, [_Z47batched_delete_kernel_edge_centric_parallelizedP27vertex_dictionary_structuremmmPmS1_S1_S1_S1__param_7];
	ld.param.u64 	%rd32, [_Z47batched_delete_kernel_edge_centric_parallelizedP27vertex_dictionary_structuremmmPmS1_S1_S1_S1__param_8];
	mov.u32 	%r4, %ctaid.x;
	mov.u32 	%r5, %ntid.x;
	mov.u32 	%r6, %tid.x;
	mad.lo.s32 	%r1, %r4, %r5, %r6;
	cvt.u64.u32 	%rd34, %r1;
	setp.le.u64 	%p1, %rd33, %rd34;
	@%p1 bra 	$L__BB31_25;
	cvta.to.global.u64 	%rd36, %rd31;
	cvta.to.global.u64 	%rd37, %rd29;
	shr.u32 	%r7, %r1, 3;
	mul.hi.u32 	%r2, %r7, 613566757;
	mul.wide.u32 	%rd38, %r2, 8;
	add.s64 	%rd39, %rd36, %rd38;
	ld.global.u64 	%rd1, [%rd39];
	mul.lo.s32 	%r8, %r2, 56;
	sub.s32 	%r3, %r1, %r8;
	shl.b64 	%rd40, %rd1, 3;
	add.s64 	%rd41, %rd37, %rd40;
	ld.global.u64 	%rd42, [%rd41+407999992];
	cvta.to.global.u64 	%rd43, %rd42;
	ld.global.u64 	%rd2, [%rd43];
	setp.eq.s64 	%p2, %rd1, 1;
	mov.b64 	%rd81, 0;
	@%p2 bra 	$L__BB31_3;
	cvta.to.global.u64 	%rd44, %rd30;
	add.s64 	%rd46, %rd44, %rd40;
	ld.global.u64 	%rd81, [%rd46+-16];
$L__BB31_3:
	setp.eq.s64 	%p3, %rd2, 0;
	@%p3 bra 	$L__BB31_25;
	cvta.to.global.u64 	%rd48, %rd32;
	add.s64 	%rd5, %rd48, %rd38;
	and.b64  	%rd85, %rd2, 3;
	setp.lt.u64 	%p4, %rd2, 4;
	mov.b64 	%rd84, 0;
	@%p4 bra 	$L__BB31_19;
	and.b64  	%rd84, %rd2, -4;
	shl.b64 	%rd50, %rd81, 3;
	mov.u64 	%rd51, delete_blocks_v1;
	add.s64 	%rd52, %rd50, %rd51;
	add.s64 	%rd82, %rd52, 16;
	mov.u64 	%rd83, %rd84;
$L__BB31_6:
	ld.global.u64 	%rd11, [%rd82+-16];
	setp.eq.s64 	%p5, %rd11, 0;
	@%p5 bra 	$L__BB31_9;
	cvta.to.global.u64 	%rd53, %rd11;
	mul.wide.u32 	%rd54, %r3, 8;
	add.s64 	%rd12, %rd53, %rd54;
	ld.global.u64 	%rd55, [%rd12];
	ld.global.u64 	%rd56, [%rd5];
	setp.ne.s64 	%p6, %rd55, %rd56;
	@%p6 bra 	$L__BB31_9;
	mov.b64 	%rd57, 1000000000;
	st.global.u64 	[%rd12], %rd57;
$L__BB31_9:
	ld.global.u64 	%rd13, [%rd82+-8];
	setp.eq.s64 	%p7, %rd13, 0;
	@%p7 bra 	$L__BB31_12;
	cvta.to.global.u64 	%rd58, %rd13;
	mul.wide.u32 	%rd59, %r3, 8;
	add.s64 	%rd14, %rd58, %rd59;
	ld.global.u64 	%rd60, [%rd14];
	ld.global.u64 	%rd61, [%rd5];
	setp.ne.s64 	%p8, %rd60, %rd61;
	@%p8 bra 	$L__BB31_12;
	mov.b64 	%rd62, 1000000000;
	st.global.u64 	[%rd14], %rd62;
$L__BB31_12:
	ld.global.u64 	%rd15, [%rd82];
	setp.eq.s64 	%p9, %rd15, 0;
	@%p9 bra 	$L__BB31_15;
	cvta.to.global.u64 	%rd63, %rd15;
	mul.wide.u32 	%rd64, %r3, 8;
	add.s64 	%rd16, %rd63, %rd64;
	ld.global.u64 	%rd65, [%rd16];
	ld.global.u64 	%rd66, [%rd5];
	setp.ne.s64 	%p10, %rd65, %rd66;
	@%p10 bra 	$L__BB31_15;
	mov.b64 	%rd67, 1000000000;
	st.global.u64 	[%rd16], %rd67;
$L__BB31_15:
	ld.global.u64 	%rd17, [%rd82+8];
	setp.eq.s64 	%p11, %rd17, 0;
	@%p11 bra 	$L__BB31_18;
	cvta.to.global.u64 	%rd68, %rd17;
	mul.wide.u32 	%rd69, %r3, 8;
	add.s64 	%rd18, %rd68, %rd69;
	ld.global.u64 	%rd70, [%rd18];
	ld.global.u64 	%rd71, [%rd5];
	setp.ne.s64 	%p12, %rd70, %rd71;
	@%p12 bra 	$L__BB31_18;
	mov.b64 	%rd72, 1000000000;
	st.global.u64 	[%rd18], %rd72;
$L__BB31_18:
	add.s64 	%rd83, %rd83, -4;
	add.s64 	%rd82, %rd82, 32;
	setp.ne.s64 	%p13, %rd83, 0;
	@%p13 bra 	$L__BB31_6;
$L__BB31_19:
	setp.eq.s64 	%p14, %rd85, 0;
	@%p14 bra 	$L__BB31_25;
	add.s64 	%rd73, %rd81, %rd84;
	shl.b64 	%rd74, %rd73, 3;
	mov.u64 	%rd75, delete_blocks_v1;
	add.s64 	%rd86, %rd75, %rd74;
$L__BB31_21:
	.pragma "nounroll";
	ld.global.u64 	%rd25, [%rd86];
	setp.eq.s64 	%p15, %rd25, 0;
	@%p15 bra 	$L__BB31_24;
	cvta.to.global.u64 	%rd76, %rd25;
	mul.wide.u32 	%rd77, %r3, 8;
	add.s64 	%rd26, %rd76, %rd77;
	ld.global.u64 	%rd78, [%rd26];
	ld.global.u64 	%rd79, [%rd5];
	setp.ne.s64 	%p16, %rd78, %rd79;
	@%p16 bra 	$L__BB31_24;
	mov.b64 	%rd80, 1000000000;
	st.global.u64 	[%rd26], %rd80;
$L__BB31_24:
	add.s64 	%rd86, %rd86, 8;
	add.s64 	%rd85, %rd85, -1;
	setp.ne.s64 	%p17, %rd85, 0;
	@%p17 bra 	$L__BB31_21;
$L__BB31_25:
	ret;

}
	// .globl	_Z21batched_delete_kernelP27vertex_dictionary_structuremmPmS1_
.visible .entry _Z21batched_delete_kernelP27vertex_dictionary_structuremmPmS1_(
	.param .u64 .ptr .align 1 _Z21batched_delete_kernelP27vertex_dictionary_structuremmPmS1__param_0,
	.param .u64 _Z21batched_delete_kernelP27vertex_dictionary_structuremmPmS1__param_1,
	.param .u64 _Z21batched_delete_kernelP27vertex_dictionary_structuremmPmS1__param_2,
	.param .u64 .ptr .align 1 _Z21batched_delete_kernelP27vertex_dictionary_structuremmPmS1__param_3,
	.param .u64 .ptr .align 1 _Z21batched_delete_kernelP27vertex_dictionary_structuremmPmS1__param_4
)
{
	.reg .pred 	%p<10>;
	.reg .b32 	%r<5>;
	.reg .b64 	%rd<15>;

	ld.param.u64 	%rd5, [_Z21batched_delete_kernelP27vertex_dictionary_structuremmPmS1__param_0];
	ld.param.u64 	%rd7, [_Z21batched_delete_kernelP27vertex_dictionary_structuremmPmS1__param_1];
	ld.param.u64 	%rd6, [_Z21batched_delete_kernelP27vertex_dictionary_structuremmPmS1__param_3];
	mov.u32 	%r1, %ctaid.x;
	mov.u32 	%r2, %ntid.x;
	mov.u32 	%r3, %tid.x;
	mad.lo.s32 	%r4, %r1, %r2, %r3;
	cvt.u64.u32 	%rd1, %r4;
	setp.le.u64 	%p3, %rd7, %rd1;
	@%p3 bra 	$L__BB32_5;
	cvta.to.global.u64 	%rd8, %rd6;
	cvta.to.global.u64 	%rd9, %rd5;
	shl.b64 	%rd10, %rd1, 3;
	add.s64 	%rd11, %rd8, %rd10;
	ld.global.u64 	%rd2, [%rd11];
	ld.global.u64 	%rd3, [%rd11+8];
	add.s64 	%rd12, %rd9, %rd10;
	ld.global.u64 	%rd13, [%rd12+408000000];
	ld.u64 	%rd4, [%rd13+32];
	setp.eq.s64 	%p5, %rd4, 0;
	mov.pred 	%p9, 0;
	@%p5 bra 	$L__BB32_3;
	ld.u64 	%rd14, [%rd4+448];
	setp.ne.s64 	%p9, %rd14, 0;
$L__BB32_3:
	setp.ge.u64 	%p6, %rd2, %rd3;
	not.pred 	%p7, %p9;
	or.pred  	%p8, %p7, %p6;
	@%p8 bra 	$L__BB32_5;
	{ // callseq 40, 0
	.param .b64 param0;
	st.param.b64 	[param0], %rd4;
	.param .b64 param1;
	st.param.b64 	[param1], %rd2;
	.param .b64 param2;
	st.param.b64 	[param2], %rd3;
	call.uni 
	_Z29inorderTraversal_batch_deleteP10edge_blockmmPm, 
	(
	param0, 
	param1, 
	param2
	);
	} // callseq 40
$L__BB32_5:
	ret;

}
	// .globl	_Z43device_prefix_sum_calculation_preprocessingP27vertex_dictionary_structuremPm
.visible .entry _Z43device_prefix_sum_calculation_preprocessingP27vertex_dictionary_structuremPm(
	.param .u64 .ptr .align 1 _Z43device_prefix_sum_calculation_preprocessingP27vertex_dictionary_structuremPm_param_0,
	.param .u64 _Z43device_prefix_sum_calculation_preprocessingP27vertex_dictionary_structuremPm_param_1,
	.param .u64 .ptr .align 1 _Z43device_prefix_sum_calculation_preprocessingP27vertex_dictionary_structuremPm_param_2
)
{
	.reg .pred 	%p<2>;
	.reg .b32 	%r<5>;
	.reg .b64 	%rd<11>;

	ld.param.u64 	%rd2, [_Z43device_prefix_sum_calculation_preprocessingP27vertex_dictionary_structuremPm_param_0];
	ld.param.u64 	%rd4, [_Z43device_prefix_sum_calculation_preprocessingP27vertex_dictionary_structuremPm_param_1];
	ld.param.u64 	%rd3, [_Z43device_prefix_sum_calculation_preprocessingP27vertex_dictionary_structuremPm_param_2];
	mov.u32 	%r1, %ctaid.x;
	mov.u32 	%r2, %ntid.x;
	mov.u32 	%r3, %tid.x;
	mad.lo.s32 	%r4, %r1, %r2, %r3;
	cvt.u64.u32 	%rd1, %r4;
	setp.le.u64 	%p1, %rd4, %rd1;
	@%p1 bra 	$L__BB33_2;
	cvta.to.global.u64 	%rd5, %rd2;
	cvta.to.global.u64 	%rd6, %rd3;
	shl.b64 	%rd7, %rd1, 3;
	add.s64 	%rd8, %rd5, %rd7;
	ld.global.u64 	%rd9, [%rd8+816000000];
	add.s64 	%rd10, %rd6, %rd7;
	st.global.u64 	[%rd10], %rd9;
$L__BB33_2:
	ret;

}
	// .globl	_Z47batched_delete_preprocessing_edge_block_centricP27vertex_dictionary_structuremPmS1_S1_S1_
.visible .entry _Z47batched_delete_preprocessing_edge_block_centricP27vertex_dictionary_structuremPmS1_S1_S1_(
	.param .u64 .ptr .align 1 _Z47batched_delete_preprocessing_edge_block_centricP27vertex_dictionary_structuremPmS1_S1_S1__param_0,
	.param .u64 _Z47batched_delete_preprocessing_edge_block_centricP27vertex_dictionary_structuremPmS1_S1_S1__param_1,
	.param .u64 .ptr .align 1 _Z47batched_delete_preprocessing_edge_block_centricP27vertex_dictionary_structuremPmS1_S1_S1__param_2,
	.param .u64 .ptr .align 1 _Z47batched_delete_preprocessing_edge_block_centricP27vertex_dictionary_structuremPmS1_S1_S1__param_3,
	.param .u64 .ptr .align 1 _Z47batched_delete_preprocessing_edge_block_centricP27vertex_dictionary_structuremPmS1_S1_S1__param_4,
	.param .u64 .ptr .align 1 _Z47batched_delete_preprocessing_edge_block_centricP27vertex_dictionary_structuremPmS1_S1_S1__param_5
)
{
	.reg .pred 	%p<11>;
	.reg .b32 	%r<5>;
	.reg .b64 	%rd<49>;

	ld.param.u64 	%rd28, [_Z47batched_delete_preprocessing_edge_block_centricP27vertex_dictionary_structuremPmS1_S1_S1__param_1];
	ld.param.u64 	%rd27, [_Z47batched_delete_preprocessing_edge_block_centricP27vertex_dictionary_structuremPmS1_S1_S1__param_3];
	ld.param.u64 	%rd29, [_Z47batched_delete_preprocessing_edge_block_centricP27vertex_dictionary_structuremPmS1_S1_S1__param_5];
	cvta.to.global.u64 	%rd1, %rd29;
	mov.u32 	%r1, %ctaid.x;
	mov.u32 	%r2, %ntid.x;
	mov.u32 	%r3, %tid.x;
	mad.lo.s32 	%r4, %r1, %r2, %r3;
	cvt.u64.u32 	%rd2, %r4;
	setp.le.u64 	%p1, %rd28, %rd2;
	@%p1 bra 	$L__BB34_14;
	cvta.to.global.u64 	%rd30, %rd27;
	shl.b64 	%rd31, %rd2, 3;
	add.s64 	%rd32, %rd30, %rd31;
	ld.global.u64 	%rd44, [%rd32];
	ld.global.u64 	%rd4, [%rd32+8];
	setp.ge.u64 	%p2, %rd44, %rd4;
	@%p2 bra 	$L__BB34_14;
	sub.s64 	%rd5, %rd4, %rd44;
	and.b64  	%rd6, %rd5, 15;
	sub.s64 	%rd33, %rd44, %rd4;
	setp.gt.u64 	%p3, %rd33, -16;
	@%p3 bra 	$L__BB34_5;
	and.b64  	%rd42, %rd5, -16;
	shl.b64 	%rd34, %rd44, 3;
	add.s64 	%rd35, %rd34, %rd1;
	add.s64 	%rd41, %rd35, 64;
$L__BB34_4:
	.pragma "nounroll";
	st.global.u64 	[%rd41+-64], %rd2;
	st.global.u64 	[%rd41+-56], %rd2;
	st.global.u64 	[%rd41+-48], %rd2;
	st.global.u64 	[%rd41+-40], %rd2;
	st.global.u64 	[%rd41+-32], %rd2;
	st.global.u64 	[%rd41+-24], %rd2;
	st.global.u64 	[%rd41+-16], %rd2;
	st.global.u64 	[%rd41+-8], %rd2;
	st.global.u64 	[%rd41], %rd2;
	st.global.u64 	[%rd41+8], %rd2;
	st.global.u64 	[%rd41+16], %rd2;
	st.global.u64 	[%rd41+24], %rd2;
	st.global.u64 	[%rd41+32], %rd2;
	st.global.u64 	[%rd41+40], %rd2;
	st.global.u64 	[%rd41+48], %rd2;
	st.global.u64 	[%rd41+56], %rd2;
	add.s64 	%rd44, %rd44, 16;
	add.s64 	%rd42, %rd42, -16;
	add.s64 	%rd41, %rd41, 128;
	setp.ne.s64 	%p4, %rd42, 0;
	@%p4 bra 	$L__BB34_4;
$L__BB34_5:
	setp.eq.s64 	%p5, %rd6, 0;
	@%p5 bra 	$L__BB34_14;
	and.b64  	%rd16, %rd5, 7;
	setp.lt.u64 	%p6, %rd6, 8;
	@%p6 bra 	$L__BB34_8;
	shl.b64 	%rd36, %rd44, 3;
	add.s64 	%rd37, %rd1, %rd36;
	st.global.u64 	[%rd37], %rd2;
	st.global.u64 	[%rd37+8], %rd2;
	st.global.u64 	[%rd37+16], %rd2;
	st.global.u64 	[%rd37+24], %rd2;
	st.global.u64 	[%rd37+32], %rd2;
	st.global.u64 	[%rd37+40], %rd2;
	st.global.u64 	[%rd37+48], %rd2;
	st.global.u64 	[%rd37+56], %rd2;
	add.s64 	%rd44, %rd44, 8;
$L__BB34_8:
	setp.eq.s64 	%p7, %rd16, 0;
	@%p7 bra 	$L__BB34_14;
	and.b64  	%rd47, %rd5, 3;
	setp.lt.u64 	%p8, %rd16, 4;
	@%p8 bra 	$L__BB34_11;
	shl.b64 	%rd38, %rd44, 3;
	add.s64 	%rd39, %rd1, %rd38;
	st.global.u64 	[%rd39], %rd2;
	st.global.u64 	[%rd39+8], %rd2;
	st.global.u64 	[%rd39+16], %rd2;
	st.global.u64 	[%rd39+24], %rd2;
	add.s64 	%rd44, %rd44, 4;
$L__BB34_11:
	setp.eq.s64 	%p9, %rd47, 0;
	@%p9 bra 	$L__BB34_14;
	shl.b64 	%rd40, %rd44, 3;
	add.s64 	%rd48, %rd1, %rd40;
$L__BB34_13:
	.pragma "nounroll";
	st.global.u64 	[%rd48], %rd2;
	add.s64 	%rd48, %rd48, 8;
	add.s64 	%rd47, %rd47, -1;
	setp.ne.s64 	%p10, %rd47, 0;
	@%p10 bra 	$L__BB34_13;
$L__BB34_14:
	ret;

}
	// .globl	_Z40batched_delete_kernel_edge_block_centricP27vertex_dictionary_structuremmPmS1_S1_S1_
.visible .entry _Z40batched_delete_kernel_edge_block_centricP27vertex_dictionary_structuremmPmS1_S1_S1_(
	.param .u64 .ptr .align 1 _Z40batched_delete_kernel_edge_block_centricP27vertex_dictionary_structuremmPmS1_S1_S1__param_0,
	.param .u64 _Z40batched_delete_kernel_edge_block_centricP27vertex_dictionary_structuremmPmS1_S1_S1__param_1,
	.param .u64 _Z40batched_delete_kernel_edge_block_centricP27vertex_dictionary_structuremmPmS1_S1_S1__param_2,
	.param .u64 .ptr .align 1 _Z40batched_delete_kernel_edge_block_centricP27vertex_dictionary_structuremmPmS1_S1_S1__param_3,
	.param .u64 .ptr .align 1 _Z40batched_delete_kernel_edge_block_centricP27vertex_dictionary_structuremmPmS1_S1_S1__param_4,
	.param .u64 .ptr .align 1 _Z40batched_delete_kernel_edge_block_centricP27vertex_dictionary_structuremmPmS1_S1_S1__param_5,
	.param .u64 .ptr .align 1 _Z40batched_delete_kernel_edge_block_centricP27vertex_dictionary_structuremmPmS1_S1_S1__param_6
)
{
	.reg .pred 	%p<11>;
	.reg .b32 	%r<5>;
	.reg .b64 	%rd<62>;

	ld.param.u64 	%rd23, [_Z40batched_delete_kernel_edge_block_centricP27vertex_dictionary_structuremmPmS1_S1_S1__param_0];
	ld.param.u64 	%rd27, [_Z40batched_delete_kernel_edge_block_centricP27vertex_dictionary_structuremmPmS1_S1_S1__param_1];
	ld.param.u64 	%rd24, [_Z40batched_delete_kernel_edge_block_centricP27vertex_dictionary_structuremmPmS1_S1_S1__param_3];
	ld.param.u64 	%rd25, [_Z40batched_delete_kernel_edge_block_centricP27vertex_dictionary_structuremmPmS1_S1_S1__param_4];
	ld.param.u64 	%rd28, [_Z40batched_delete_kernel_edge_block_centricP27vertex_dictionary_structuremmPmS1_S1_S1__param_5];
	ld.param.u64 	%rd26, [_Z40batched_delete_kernel_edge_block_centricP27vertex_dictionary_structuremmPmS1_S1_S1__param_6];
	cvta.to.global.u64 	%rd1, %rd28;
	mov.u32 	%r1, %ctaid.x;
	mov.u32 	%r2, %ntid.x;
	mov.u32 	%r3, %tid.x;
	mad.lo.s32 	%r4, %r1, %r2, %r3;
	cvt.u64.u32 	%rd2, %r4;
	shl.b64 	%rd29, %rd27, 3;
	add.s64 	%rd30, %rd1, %rd29;
	ld.global.u64 	%rd31, [%rd30];
	setp.le.u64 	%p1, %rd31, %rd2;
	@%p1 bra 	$L__BB35_13;
	cvta.to.global.u64 	%rd32, %rd26;
	cvta.to.global.u64 	%rd33, %rd24;
	shl.b64 	%rd34, %rd2, 3;
	add.s64 	%rd35, %rd32, %rd34;
	ld.global.u64 	%rd3, [%rd35];
	shl.b64 	%rd36, %rd3, 3;
	add.s64 	%rd37, %rd33, %rd36;
	ld.global.u64 	%rd4, [%rd37];
	ld.global.u64 	%rd5, [%rd37+8];
	setp.ge.u64 	%p2, %rd4, %rd5;
	@%p2 bra 	$L__BB35_13;
	add.s64 	%rd39, %rd1, %rd36;
	ld.global.u64 	%rd40, [%rd39];
	sub.s64 	%rd41, %rd2, %rd40;
	shl.b64 	%rd42, %rd41, 3;
	mov.u64 	%rd43, bit_string_lookup;
	add.s64 	%rd44, %rd43, %rd42;
	ld.global.u64 	%rd58, [%rd44];
	cvta.to.global.u64 	%rd45, %rd23;
	add.s64 	%rd46, %rd45, %rd36;
	add.s64 	%rd47, %rd46, 2448000008;
	ld.global.u64 	%rd48, [%rd47];
	cvta.to.global.u64 	%rd57, %rd48;
	setp.eq.s64 	%p3, %rd58, 0;
	@%p3 bra 	$L__BB35_3;
	bra.uni 	$L__BB35_5;
$L__BB35_3:
	cvta.to.global.u64 	%rd9, %rd25;
	mov.b64 	%rd60, 0;
$L__BB35_4:
	shl.b64 	%rd52, %rd60, 3;
	add.s64 	%rd18, %rd57, %rd52;
	ld.global.u64 	%rd19, [%rd18];
	setp.eq.s64 	%p7, %rd19, 0;
	mov.u64 	%rd61, %rd4;
	@%p7 bra 	$L__BB35_13;
	bra.uni 	$L__BB35_10;
$L__BB35_5:
	and.b64  	%rd49, %rd58, 1;
	setp.eq.b64 	%p4, %rd49, 1;
	not.pred 	%p5, %p4;
	@%p5 bra 	$L__BB35_7;
	ld.global.u64 	%rd59, [%rd57+456];
	bra.uni 	$L__BB35_8;
$L__BB35_7:
	ld.global.u64 	%rd59, [%rd57+464];
$L__BB35_8:
	mul.hi.u64 	%rd50, %rd58, -3689348814741910323;
	shr.u64 	%rd15, %rd50, 3;
	cvta.to.global.u64 	%rd57, %rd59;
	setp.lt.u64 	%p6, %rd58, 10;
	mov.u64 	%rd58, %rd15;
	@%p6 bra 	$L__BB35_3;
	bra.uni 	$L__BB35_5;
$L__BB35_9:
	add.s64 	%rd61, %rd61, 1;
	setp.ge.u64 	%p9, %rd61, %rd5;
	@%p9 bra 	$L__BB35_12;
$L__BB35_10:
	shl.b64 	%rd53, %rd61, 3;
	add.s64 	%rd54, %rd9, %rd53;
	ld.global.u64 	%rd55, [%rd54];
	setp.ne.s64 	%p8, %rd19, %rd55;
	@%p8 bra 	$L__BB35_9;
	mov.b64 	%rd56, 1000000000;
	st.global.u64 	[%rd18], %rd56;
$L__BB35_12:
	add.s64 	%rd60, %rd60, 1;
	setp.ne.s64 	%p10, %rd60, 56;
	@%p10 bra 	$L__BB35_4;
$L__BB35_13:
	ret;

}
	// .globl	_Z50batched_delete_preprocessing_edge_block_centric_v2P27vertex_dictionary_structuremPmS1_S1_S1_S1_S1_m
.visible .entry _Z50batched_delete_preprocessing_edge_block_centric_v2P27vertex_dictionary_structuremPmS1_S1_S1_S1_S1_m(
	.param .u64 .ptr .align 1 _Z50batched_delete_preprocessing_edge_block_centric_v2P27vertex_dictionary_structuremPmS1_S1_S1_S1_S1_m_param_0,
	.param .u64 _Z50batched_delete_preprocessing_edge_block_centric_v2P27vertex_dictionary_structuremPmS1_S1_S1_S1_S1_m_param_1,
	.param .u64 .ptr .align 1 _Z50batched_delete_preprocessing_edge_block_centric_v2P27vertex_dictionary_structuremPmS1_S1_S1_S1_S1_m_param_2,
	.param .u64 .ptr .align 1 _Z50batched_delete_preprocessing_edge_block_centric_v2P27vertex_dictionary_structuremPmS1_S1_S1_S1_S1_m_param_3,
	.param .u64 .ptr .align 1 _Z50batched_delete_preprocessing_edge_block_centric_v2P27vertex_dictionary_structuremPmS1_S1_S1_S1_S1_m_param_4,
	.param .u64 .ptr .align 1 _Z50batched_delete_preprocessing_edge_block_centric_v2P27vertex_dictionary_structuremPmS1_S1_S1_S1_S1_m_param_5,
	.param .u64 .ptr .align 1 _Z50batched_delete_preprocessing_edge_block_centric_v2P27vertex_dictionary_structuremPmS1_S1_S1_S1_S1_m_param_6,
	.param .u64 .ptr .align 1 _Z50batched_delete_preprocessing_edge_block_centric_v2P27vertex_dictionary_structuremPmS1_S1_S1_S1_S1_m_param_7,
	.param .u64 _Z50batched_delete_preprocessing_edge_block_centric_v2P27vertex_dictionary_structuremPmS1_S1_S1_S1_S1_m_param_8
)
{
	.reg .pred 	%p<11>;
	.reg .b32 	%r<5>;
	.reg .b64 	%rd<76>;

	ld.param.u64 	%rd30, [_Z50batched_delete_preprocessing_edge_block_centric_v2P27vertex_dictionary_structuremPmS1_S1_S1_S1_S1_m_param_3];
	ld.param.u64 	%rd32, [_Z50batched_delete_preprocessing_edge_block_centric_v2P27vertex_dictionary_structuremPmS1_S1_S1_S1_S1_m_param_5];
	ld.param.u64 	%rd31, [_Z50batched_delete_preprocessing_edge_block_centric_v2P27vertex_dictionary_structuremPmS1_S1_S1_S1_S1_m_param_6];
	ld.param.u64 	%rd33, [_Z50batched_delete_preprocessing_edge_block_centric_v2P27vertex_dictionary_structuremPmS1_S1_S1_S1_S1_m_param_7];
	ld.param.u64 	%rd34, [_Z50batched_delete_preprocessing_edge_block_centric_v2P27vertex_dictionary_structuremPmS1_S1_S1_S1_S1_m_param_8];
	cvta.to.global.u64 	%rd1, %rd33;
	cvta.to.global.u64 	%rd2, %rd32;
	mov.u32 	%r1, %ctaid.x;
	mov.u32 	%r2, %ntid.x;
	mov.u32 	%r3, %tid.x;
	mad.lo.s32 	%r4, %r1, %r2, %r3;
	cvt.u64.u32 	%rd3, %r4;
	setp.le.u64 	%p1, %rd34, %rd3;
	@%p1 bra 	$L__BB36_14;
	cvta.to.global.u64 	%rd35, %rd31;
	cvta.to.global.u64 	%rd36, %rd30;
	shl.b64 	%rd37, %rd3, 3;
	add.s64 	%rd38, %rd35, %rd37;
	ld.global.u64 	%rd4, [%rd38];
	add.s64 	%rd39, %rd36, %rd37;
	ld.global.u64 	%rd72, [%rd39];
	ld.global.u64 	%rd6, [%rd39+8];
	setp.ge.u64 	%p2, %rd72, %rd6;
	@%p2 bra 	$L__BB36_14;
	sub.s64 	%rd7, %rd6, %rd72;
	and.b64  	%rd8, %rd7, 7;
	sub.s64 	%rd41, %rd72, %rd6;
	setp.gt.u64 	%p3, %rd41, -8;
	mov.b64 	%rd73, 0;
	@%p3 bra 	$L__BB36_6;
	and.b64  	%rd73, %rd7, -8;
	shl.b64 	%rd43, %rd72, 3;
	add.s64 	%rd44, %rd43, 32;
	add.s64 	%rd68, %rd2, %rd44;
	add.s64 	%rd67, %rd1, %rd44;
	mov.b64 	%rd69, 0;
$L__BB36_4:
	.pragma "nounroll";
	mov.u64 	%rd14, %rd69;
	st.global.u64 	[%rd68+-32], %rd4;
	st.global.u64 	[%rd67+-32], %rd14;
	st.global.u64 	[%rd68+-24], %rd4;
	add.s64 	%rd45, %rd14, 1;
	st.global.u64 	[%rd67+-24], %rd45;
	st.global.u64 	[%rd68+-16], %rd4;
	add.s64 	%rd46, %rd14, 2;
	st.global.u64 	[%rd67+-16], %rd46;
	st.global.u64 	[%rd68+-8], %rd4;
	add.s64 	%rd47, %rd14, 3;
	st.global.u64 	[%rd67+-8], %rd47;
	st.global.u64 	[%rd68], %rd4;
	add.s64 	%rd48, %rd14, 4;
	st.global.u64 	[%rd67], %rd48;
	st.global.u64 	[%rd68+8], %rd4;
	add.s64 	%rd49, %rd14, 5;
	st.global.u64 	[%rd67+8], %rd49;
	st.global.u64 	[%rd68+16], %rd4;
	add.s64 	%rd50, %rd14, 6;
	st.global.u64 	[%rd67+16], %rd50;
	st.global.u64 	[%rd68+24], %rd4;
	add.s64 	%rd51, %rd14, 7;
	st.global.u64 	[%rd67+24], %rd51;
	add.s64 	%rd68, %rd68, 64;
	add.s64 	%rd67, %rd67, 64;
	add.s64 	%rd69, %rd14, 8;
	setp.ne.s64 	%p4, %rd69, %rd73;
	@%p4 bra 	$L__BB36_4;
	add.s64 	%rd52, %rd14, %rd72;
	add.s64 	%rd72, %rd52, 8;
$L__BB36_6:
	setp.eq.s64 	%p5, %rd8, 0;
	@%p5 bra 	$L__BB36_14;
	and.b64  	%rd21, %rd7, 3;
	setp.lt.u64 	%p6, %rd8, 4;
	@%p6 bra 	$L__BB36_9;
	shl.b64 	%rd53, %rd72, 3;
	add.s64 	%rd54, %rd2, %rd53;
	st.global.u64 	[%rd54], %rd4;
	add.s64 	%rd55, %rd73, 1;
	add.s64 	%rd56, %rd1, %rd53;
	st.global.u64 	[%rd56], %rd73;
	st.global.u64 	[%rd54+8], %rd4;
	add.s64 	%rd57, %rd73, 2;
	st.global.u64 	[%rd56+8], %rd55;
	st.global.u64 	[%rd54+16], %rd4;
	add.s64 	%rd58, %rd73, 3;
	st.global.u64 	[%rd56+16], %rd57;
	st.global.u64 	[%rd54+24], %rd4;
	st.global.u64 	[%rd56+24], %rd58;
	add.s64 	%rd73, %rd73, 4;
	add.s64 	%rd72, %rd72, 4;
$L__BB36_9:
	setp.eq.s64 	%p7, %rd21, 0;
	@%p7 bra 	$L__BB36_14;
	setp.eq.s64 	%p8, %rd21, 1;
	@%p8 bra 	$L__BB36_12;
	shl.b64 	%rd59, %rd72, 3;
	add.s64 	%rd60, %rd2, %rd59;
	st.global.u64 	[%rd60], %rd4;
	add.s64 	%rd61, %rd73, 1;
	add.s64 	%rd62, %rd1, %rd59;
	st.global.u64 	[%rd62], %rd73;
	st.global.u64 	[%rd60+8], %rd4;
	st.global.u64 	[%rd62+8], %rd61;
	add.s64 	%rd73, %rd73, 2;
	add.s64 	%rd72, %rd72, 2;
$L__BB36_12:
	and.b64  	%rd63, %rd7, 1;
	setp.eq.b64 	%p9, %rd63, 1;
	not.pred 	%p10, %p9;
	@%p10 bra 	$L__BB36_14;
	shl.b64 	%rd64, %rd72, 3;
	add.s64 	%rd65, %rd2, %rd64;
	st.global.u64 	[%rd65], %rd4;
	add.s64 	%rd66, %rd1, %rd64;
	st.global.u64 	[%rd66], %rd73;
$L__BB36_14:
	ret;

}
	// .globl	_Z33batched_delete_preprocessing_v3_1P27vertex_dictionary_structuremPmS1_
.visible .entry _Z33batched_delete_preprocessing_v3_1P27vertex_dictionary_structuremPmS1_(
	.param .u64 .ptr .align 1 _Z33batched_delete_preprocessing_v3_1P27vertex_dictionary_structuremPmS1__param_0,
	.param .u64 _Z33batched_delete_preprocessing_v3_1P27vertex_dictionary_structuremPmS1__param_1,
	.param .u64 .ptr .align 1 _Z33batched_delete_preprocessing_v3_1P27vertex_dictionary_structuremPmS1__param_2,
	.param .u64 .ptr .align 1 _Z33batched_delete_preprocessing_v3_1P27vertex_dictionary_structuremPmS1__param_3
)
{
	.reg .pred 	%p<2>;
	.reg .b32 	%r<5>;
	.reg .b64 	%rd<20>;

	ld.param.u64 	%rd2, [_Z33batched_delete_preprocessing_v3_1P27vertex_dictionary_structuremPmS1__param_0];
	ld.param.u64 	%rd5, [_Z33batched_delete_preprocessing_v3_1P27vertex_dictionary_structuremPmS1__param_1];
	ld.param.u64 	%rd3, [_Z33batched_delete_preprocessing_v3_1P27vertex_dictionary_structuremPmS1__param_2];
	ld.param.u64 	%rd4, [_Z33batched_delete_preprocessing_v3_1P27vertex_dictionary_structuremPmS1__param_3];
	mov.u32 	%r1, %ctaid.x;
	mov.u32 	%r2, %ntid.x;
	mov.u32 	%r3, %tid.x;
	mad.lo.s32 	%r4, %r1, %r2, %r3;
	cvt.u64.u32 	%rd1, %r4;
	setp.le.u64 	%p1, %rd5, %rd1;
	@%p1 bra 	$L__BB37_2;
	cvta.to.global.u64 	%rd6, %rd2;
	cvta.to.global.u64 	%rd7, %rd3;
	cvta.to.global.u64 	%rd8, %rd4;
	shl.b64 	%rd9, %rd1, 3;
	add.s64 	%rd10, %rd6, %rd9;
	ld.global.u64 	%rd11, [%rd10+408000000];
	cvta.to.global.u64 	%rd12, %rd11;
	ld.global.u64 	%rd13, [%rd12];
	add.s64 	%rd14, %rd7, %rd9;
	ld.global.u64 	%rd15, [%rd14+8];
	ld.global.u64 	%rd16, [%rd14];
	sub.s64 	%rd17, %rd15, %rd16;
	mul.lo.s64 	%rd18, %rd17, %rd13;
	add.s64 	%rd19, %rd8, %rd9;
	st.global.u64 	[%rd19+8], %rd18;
$L__BB37_2:
	ret;

}
	// .globl	_Z42batched_delete_preprocessing_v3_prefix_sumPmm
.visible .entry _Z42batched_delete_preprocessing_v3_prefix_sumPmm(
	.param .u64 .ptr .align 1 _Z42batched_delete_preprocessing_v3_prefix_sumPmm_param_0,
	.param .u64 _Z42batched_delete_preprocessing_v3_prefix_sumPmm_param_1
)
{
	.reg .pred 	%p<10>;
	.reg .b64 	%rd<105>;

	ld.param.u64 	%rd27, [_Z42batched_delete_preprocessing_v3_prefix_sumPmm_param_0];
	ld.param.u64 	%rd26, [_Z42batched_delete_preprocessing_v3_prefix_sumPmm_param_1];
	cvta.to.global.u64 	%rd1, %rd27;
	add.s64 	%rd2, %rd26, -2;
	setp.gt.u64 	%p1, %rd2, -4;
	@%p1 bra 	$L__BB38_13;
	add.s64 	%rd3, %rd26, -1;
	and.b64  	%rd4, %rd3, 15;
	setp.lt.u64 	%p2, %rd2, 15;
	mov.b64 	%rd100, 2;
	@%p2 bra 	$L__BB38_4;
	ld.global.u64 	%rd98, [%rd1+8];
	and.b64  	%rd30, %rd3, -16;
	neg.s64 	%rd6, %rd30;
	add.s64 	%rd97, %rd1, 72;
	mov.b64 	%rd100, 2;
$L__BB38_3:
	.pragma "nounroll";
	ld.global.u64 	%rd31, [%rd97+-56];
	add.s64 	%rd32, %rd31, %rd98;
	st.global.u64 	[%rd97+-56], %rd32;
	ld.global.u64 	%rd33, [%rd97+-48];
	add.s64 	%rd34, %rd33, %rd32;
	st.global.u64 	[%rd97+-48], %rd34;
	ld.global.u64 	%rd35, [%rd97+-40];
	add.s64 	%rd36, %rd35, %rd34;
	st.global.u64 	[%rd97+-40], %rd36;
	ld.global.u64 	%rd37, [%rd97+-32];
	add.s64 	%rd38, %rd37, %rd36;
	st.global.u64 	[%rd97+-32], %rd38;
	ld.global.u64 	%rd39, [%rd97+-24];
	add.s64 	%rd40, %rd39, %rd38;
	st.global.u64 	[%rd97+-24], %rd40;
	ld.global.u64 	%rd41, [%rd97+-16];
	add.s64 	%rd42, %rd41, %rd40;
	st.global.u64 	[%rd97+-16], %rd42;
	ld.global.u64 	%rd43, [%rd97+-8];
	add.s64 	%rd44, %rd43, %rd42;
	st.global.u64 	[%rd97+-8], %rd44;
	ld.global.u64 	%rd45, [%rd97];
	add.s64 	%rd46, %rd45, %rd44;
	st.global.u64 	[%rd97], %rd46;
	ld.global.u64 	%rd47, [%rd97+8];
	add.s64 	%rd48, %rd47, %rd46;
	st.global.u64 	[%rd97+8], %rd48;
	ld.global.u64 	%rd49, [%rd97+16];
	add.s64 	%rd50, %rd49, %rd48;
	st.global.u64 	[%rd97+16], %rd50;
	ld.global.u64 	%rd51, [%rd97+24];
	add.s64 	%rd52, %rd51, %rd50;
	st.global.u64 	[%rd97+24], %rd52;
	ld.global.u64 	%rd53, [%rd97+32];
	add.s64 	%rd54, %rd53, %rd52;
	st.global.u64 	[%rd97+32], %rd54;
	ld.global.u64 	%rd55, [%rd97+40];
	add.s64 	%rd56, %rd55, %rd54;
	st.global.u64 	[%rd97+40], %rd56;
	ld.global.u64 	%rd57, [%rd97+48];
	add.s64 	%rd58, %rd57, %rd56;
	st.global.u64 	[%rd97+48], %rd58;
	ld.global.u64 	%rd59, [%rd97+56];
	add.s64 	%rd60, %rd59, %rd58;
	st.global.u64 	[%rd97+56], %rd60;
	ld.global.u64 	%rd61, [%rd97+64];
	add.s64 	%rd98, %rd61, %rd60;
	st.global.u64 	[%rd97+64], %rd98;
	add.s64 	%rd100, %rd100, 16;
	add.s64 	%rd62, %rd6, %rd100;
	add.s64 	%rd97, %rd97, 128;
	setp.ne.s64 	%p3, %rd62, 2;
	@%p3 bra 	$L__BB38_3;
$L__BB38_4:
	setp.eq.s64 	%p4, %rd4, 0;
	@%p4 bra 	$L__BB38_13;
	and.b64  	%rd15, %rd3, 7;
	setp.lt.u64 	%p5, %rd4, 8;
	@%p5 bra 	$L__BB38_7;
	shl.b64 	%rd63, %rd100, 3;
	add.s64 	%rd64, %rd1, %rd63;
	ld.global.u64 	%rd65, [%rd64+-8];
	ld.global.u64 	%rd66, [%rd64];
	add.s64 	%rd67, %rd66, %rd65;
	st.global.u64 	[%rd64], %rd67;
	ld.global.u64 	%rd68, [%rd64+8];
	add.s64 	%rd69, %rd68, %rd67;
	st.global.u64 	[%rd64+8], %rd69;
	ld.global.u64 	%rd70, [%rd64+16];
	add.s64 	%rd71, %rd70, %rd69;
	st.global.u64 	[%rd64+16], %rd71;
	ld.global.u64 	%rd72, [%rd64+24];
	add.s64 	%rd73, %rd72, %rd71;
	st.global.u64 	[%rd64+24], %rd73;
	ld.global.u64 	%rd74, [%rd64+32];
	add.s64 	%rd75, %rd74, %rd73;
	st.global.u64 	[%rd64+32], %rd75;
	ld.global.u64 	%rd76, [%rd64+40];
	add.s64 	%rd77, %rd76, %rd75;
	st.global.u64 	[%rd64+40], %rd77;
	ld.global.u64 	%rd78, [%rd64+48];
	add.s64 	%rd79, %rd78, %rd77;
	st.global.u64 	[%rd64+48], %rd79;
	ld.global.u64 	%rd80, [%rd64+56];
	add.s64 	%rd81, %rd80, %rd79;
	st.global.u64 	[%rd64+56], %rd81;
	add.s64 	%rd100, %rd100, 8;
$L__BB38_7:
	setp.eq.s64 	%p6, %rd15, 0;
	@%p6 bra 	$L__BB38_13;
	and.b64  	%rd103, %rd3, 3;
	setp.lt.u64 	%p7, %rd15, 4;
	@%p7 bra 	$L__BB38_10;
	shl.b64 	%rd82, %rd100, 3;
	add.s64 	%rd83, %rd1, %rd82;
	ld.global.u64 	%rd84, [%rd83+-8];
	ld.global.u64 	%rd85, [%rd83];
	add.s64 	%rd86, %rd85, %rd84;
	st.global.u64 	[%rd83], %rd86;
	ld.global.u64 	%rd87, [%rd83+8];
	add.s64 	%rd88, %rd87, %rd86;
	st.global.u64 	[%rd83+8], %rd88;
	ld.global.u64 	%rd89, [%rd83+16];
	add.s64 	%rd90, %rd89, %rd88;
	st.global.u64 	[%rd83+16], %rd90;
	ld.global.u64 	%rd91, [%rd83+24];
	add.s64 	%rd92, %rd91, %rd90;
	st.global.u64 	[%rd83+24], %rd92;
	add.s64 	%rd100, %rd100, 4;
$L__BB38_10:
	setp.eq.s64 	%p8, %rd103, 0;
	@%p8 bra 	$L__BB38_13;
	shl.b64 	%rd93, %rd100, 3;
	add.s64 	%rd104, %rd1, %rd93;
$L__BB38_12:
	.pragma "nounroll";
	ld.global.u64 	%rd94, [%rd104+-8];
	ld.global.u64 	%rd95, [%rd104];
	add.s64 	%rd96, %rd95, %rd94;
	st.global.u64 	[%rd104], %rd96;
	add.s64 	%rd104, %rd104, 8;
	add.s64 	%rd103, %rd103, -1;
	setp.ne.s64 	%p9, %rd103, 0;
	@%p9 bra 	$L__BB38_12;
$L__BB38_13:
	ret;

}
	// .globl	_Z33batched_delete_preprocessing_v3_2P27vertex_dictionary_structuremPmS1_S1_S1_S1_
.visible .entry _Z33batched_delete_preprocessing_v3_2P27vertex_dictionary_structuremPmS1_S1_S1_S1_(
	.param .u64 .ptr .align 1 _Z33batched_delete_preprocessing_v3_2P27vertex_dictionary_structuremPmS1_S1_S1_S1__param_0,
	.param .u64 _Z33batched_delete_preprocessing_v3_2P27vertex_dictionary_structuremPmS1_S1_S1_S1__param_1,
	.param .u64 .ptr .align 1 _Z33batched_delete_preprocessing_v3_2P27vertex_dictionary_structuremPmS1_S1_S1_S1__param_2,
	.param .u64 .ptr .align 1 _Z33batched_delete_preprocessing_v3_2P27vertex_dictionary_structuremPmS1_S1_S1_S1__param_3,
	.param .u64 .ptr .align 1 _Z33batched_delete_preprocessing_v3_2P27vertex_dictionary_structuremPmS1_S1_S1_S1__param_4,
	.param .u64 .ptr .align 1 _Z33batched_delete_preprocessing_v3_2P27vertex_dictionary_structuremPmS1_S1_S1_S1__param_5,
	.param .u64 .ptr .align 1 _Z33batched_delete_preprocessing_v3_2P27vertex_dictionary_structuremPmS1_S1_S1_S1__param_6
)
{
	.reg .pred 	%p<11>;
	.reg .b32 	%r<5>;
	.reg .b64 	%rd<49>;

	ld.param.u64 	%rd28, [_Z33batched_delete_preprocessing_v3_2P27vertex_dictionary_structuremPmS1_S1_S1_S1__param_1];
	ld.param.u64 	%rd29, [_Z33batched_delete_preprocessing_v3_2P27vertex_dictionary_structuremPmS1_S1_S1_S1__param_5];
	ld.param.u64 	%rd27, [_Z33batched_delete_preprocessing_v3_2P27vertex_dictionary_structuremPmS1_S1_S1_S1__param_6];
	cvta.to.global.u64 	%rd1, %rd29;
	mov.u32 	%r1, %ctaid.x;
	mov.u32 	%r2, %ntid.x;
	mov.u32 	%r3, %tid.x;
	mad.lo.s32 	%r4, %r1, %r2, %r3;
	cvt.u64.u32 	%rd2, %r4;
	setp.le.u64 	%p1, %rd28, %rd2;
	@%p1 bra 	$L__BB39_14;
	cvta.to.global.u64 	%rd30, %rd27;
	shl.b64 	%rd31, %rd2, 3;
	add.s64 	%rd32, %rd30, %rd31;
	ld.global.u64 	%rd44, [%rd32];
	ld.global.u64 	%rd4, [%rd32+8];
	setp.ge.u64 	%p2, %rd44, %rd4;
	@%p2 bra 	$L__BB39_14;
	sub.s64 	%rd5, %rd4, %rd44;
	and.b64  	%rd6, %rd5, 15;
	sub.s64 	%rd33, %rd44, %rd4;
	setp.gt.u64 	%p3, %rd33, -16;
	@%p3 bra 	$L__BB39_5;
	and.b64  	%rd42, %rd5, -16;
	shl.b64 	%rd34, %rd44, 3;
	add.s64 	%rd35, %rd34, %rd1;
	add.s64 	%rd41, %rd35, 64;
$L__BB39_4:
	.pragma "nounroll";
	st.global.u64 	[%rd41+-64], %rd2;
	st.global.u64 	[%rd41+-56], %rd2;
	st.global.u64 	[%rd41+-48], %rd2;
	st.global.u64 	[%rd41+-40], %rd2;
	st.global.u64 	[%rd41+-32], %rd2;
	st.global.u64 	[%rd41+-24], %rd2;
	st.global.u64 	[%rd41+-16], %rd2;
	st.global.u64 	[%rd41+-8], %rd2;
	st.global.u64 	[%rd41], %rd2;
	st.global.u64 	[%rd41+8], %rd2;
	st.global.u64 	[%rd41+16], %rd2;
	st.global.u64 	[%rd41+24], %rd2;
	st.global.u64 	[%rd41+32], %rd2;
	st.global.u64 	[%rd41+40], %rd2;
	st.global.u64 	[%rd41+48], %rd2;
	st.global.u64 	[%rd41+56], %rd2;
	add.s64 	%rd44, %rd44, 16;
	add.s64 	%rd42, %rd42, -16;
	add.s64 	%rd41, %rd41, 128;
	setp.ne.s64 	%p4, %rd42, 0;
	@%p4 bra 	$L__BB39_4;
$L__BB39_5:
	setp.eq.s64 	%p5, %rd6, 0;
	@%p5 bra 	$L__BB39_14;
	and.b64  	%rd16, %rd5, 7;
	setp.lt.u64 	%p6, %rd6, 8;
	@%p6 bra 	$L__BB39_8;
	shl.b64 	%rd36, %rd44, 3;
	add.s64 	%rd37, %rd1, %rd36;
	st.global.u64 	[%rd37], %rd2;
	st.global.u64 	[%rd37+8], %rd2;
	st.global.u64 	[%rd37+16], %rd2;
	st.global.u64 	[%rd37+24], %rd2;
	st.global.u64 	[%rd37+32], %rd2;
	st.global.u64 	[%rd37+40], %rd2;
	st.global.u64 	[%rd37+48], %rd2;
	st.global.u64 	[%rd37+56], %rd2;
	add.s64 	%rd44, %rd44, 8;
$L__BB39_8:
	setp.eq.s64 	%p7, %rd16, 0;
	@%p7 bra 	$L__BB39_14;
	and.b64  	%rd47, %rd5, 3;
	setp.lt.u64 	%p8, %rd16, 4;
	@%p8 bra 	$L__BB39_11;
	shl.b64 	%rd38, %rd44, 3;
	add.s64 	%rd39, %rd1, %rd38;
	st.global.u64 	[%rd39], %rd2;
	st.global.u64 	[%rd39+8], %rd2;
	st.global.u64 	[%rd39+16], %rd2;
	st.global.u64 	[%rd39+24], %rd2;
	add.s64 	%rd44, %rd44, 4;
$L__BB39_11:
	setp.eq.s64 	%p9, %rd47, 0;
	@%p9 bra 	$L__BB39_14;
	shl.b64 	%rd40, %rd44, 3;
	add.s64 	%rd48, %rd1, %rd40;
$L__BB39_13:
	.pragma "nounroll";
	st.global.u64 	[%rd48], %rd2;
	add.s64 	%rd48, %rd48, 8;
	add.s64 	%rd47, %rd47, -1;
	setp.ne.s64 	%p10, %rd47, 0;
	@%p10 bra 	$L__BB39_13;
$L__BB39_14:
	ret;

}
	// .globl	_Z43batched_delete_kernel_edge_block_centric_v3P27vertex_dictionary_structuremmPmS1_S1_S1_S1_
.visible .entry _Z43batched_delete_kernel_edge_block_centric_v3P27vertex_dictionary_structuremmPmS1_S1_S1_S1_(
	.param .u64 .ptr .align 1 _Z43batched_delete_kernel_edge_block_centric_v3P27vertex_dictionary_structuremmPmS1_S1_S1_S1__param_0,
	.param .u64 _Z43batched_delete_kernel_edge_block_centric_v3P27vertex_dictionary_structuremmPmS1_S1_S1_S1__param_1,
	.param .u64 _Z43batched_delete_kernel_edge_block_centric_v3P27vertex_dictionary_structuremmPmS1_S1_S1_S1__param_2,
	.param .u64 .ptr .align 1 _Z43batched_delete_kernel_edge_block_centric_v3P27vertex_dictionary_structuremmPmS1_S1_S1_S1__param_3,
	.param .u64 .ptr .align 1 _Z43batched_delete_kernel_edge_block_centric_v3P27vertex_dictionary_structuremmPmS1_S1_S1_S1__param_4,
	.param .u64 .ptr .align 1 _Z43batched_delete_kernel_edge_block_centric_v3P27vertex_dictionary_structuremmPmS1_S1_S1_S1__param_5,
	.param .u64 .ptr .align 1 _Z43batched_delete_kernel_edge_block_centric_v3P27vertex_dictionary_structuremmPmS1_S1_S1_S1__param_6,
	.param .u64 .ptr .align 1 _Z43batched_delete_kernel_edge_block_centric_v3P27vertex_dictionary_structuremmPmS1_S1_S1_S1__param_7
)
{
	.reg .pred 	%p<121>;
	.reg .b32 	%r<10>;
	.reg .b64 	%rd<180>;

	ld.param.u64 	%rd80, [_Z43batched_delete_kernel_edge_block_centric_v3P27vertex_dictionary_structuremmPmS1_S1_S1_S1__param_0];
	ld.param.u64 	%rd84, [_Z43batched_delete_kernel_edge_block_centric_v3P27vertex_dictionary_structuremmPmS1_S1_S1_S1__param_1];
	ld.param.u64 	%rd81, [_Z43batched_delete_kernel_edge_block_centric_v3P27vertex_dictionary_structuremmPmS1_S1_S1_S1__param_3];
	ld.param.u64 	%rd82, [_Z43batched_delete_kernel_edge_block_centric_v3P27vertex_dictionary_structuremmPmS1_S1_S1_S1__param_4];
	ld.param.u64 	%rd83, [_Z43batched_delete_kernel_edge_block_centric_v3P27vertex_dictionary_structuremmPmS1_S1_S1_S1__param_6];
	ld.param.u64 	%rd85, [_Z43batched_delete_kernel_edge_block_centric_v3P27vertex_dictionary_structuremmPmS1_S1_S1_S1__param_7];
	cvta.to.global.u64 	%rd1, %rd85;
	mov.u32 	%r1, %ctaid.x;
	mov.u32 	%r2, %ntid.x;
	mov.u32 	%r3, %tid.x;
	mad.lo.s32 	%r4, %r1, %r2, %r3;
	cvt.u64.u32 	%rd2, %r4;
	shl.b64 	%rd86, %rd84, 3;
	add.s64 	%rd87, %rd1, %rd86;
	ld.global.u64 	%rd88, [%rd87];
	setp.le.u64 	%p1, %rd88, %rd2;
	@%p1 bra 	$L__BB40_177;
	cvta.to.global.u64 	%rd89, %rd83;
	cvta.to.global.u64 	%rd90, %rd81;
	shl.b64 	%rd91, %rd2, 3;
	add.s64 	%rd92, %rd89, %rd91;
	ld.global.u64 	%rd3, [%rd92];
	shl.b64 	%rd93, %rd3, 3;
	add.s64 	%rd94, %rd90, %rd93;
	ld.global.u64 	%rd4, [%rd94];
	ld.global.u64 	%rd5, [%rd94+8];
	setp.le.u64 	%p2, %rd5, %rd4;
	@%p2 bra 	$L__BB40_177;
	add.s64 	%rd96, %rd1, %rd93;
	ld.global.u64 	%rd97, [%rd96];
	sub.s64 	%rd6, %rd2, %rd97;
	sub.s64 	%rd7, %rd5, %rd4;
	or.b64  	%rd98, %rd6, %rd7;
	and.b64  	%rd99, %rd98, -4294967296;
	setp.ne.s64 	%p3, %rd99, 0;
	@%p3 bra 	$L__BB40_4;
	cvt.u32.u64 	%r5, %rd7;
	cvt.u32.u64 	%r6, %rd6;
	div.u32 	%r7, %r6, %r5;
	mul.lo.s32 	%r8, %r7, %r5;
	sub.s32 	%r9, %r6, %r8;
	cvt.u64.u32 	%rd174, %r7;
	cvt.u64.u32 	%rd175, %r9;
	bra.uni 	$L__BB40_5;
$L__BB40_4:
	div.u64 	%rd174, %rd6, %rd7;
	mul.lo.s64 	%rd100, %rd174, %rd7;
	sub.s64 	%rd175, %rd6, %rd100;
$L__BB40_5:
	add.s64 	%rd101, %rd175, %rd4;
	cvta.to.global.u64 	%rd102, %rd82;
	shl.b64 	%rd103, %rd101, 3;
	add.s64 	%rd104, %rd102, %rd103;
	ld.global.u64 	%rd14, [%rd104];
	shl.b64 	%rd105, %rd174, 3;
	mov.u64 	%rd106, bit_string_lookup;
	add.s64 	%rd107, %rd106, %rd105;
	ld.global.u64 	%rd177, [%rd107];
	cvta.to.global.u64 	%rd108, %rd80;
	add.s64 	%rd110, %rd108, %rd93;
	ld.global.u64 	%rd111, [%rd110+408000000];
	cvta.to.global.u64 	%rd112, %rd111;
	ld.global.u64 	%rd113, [%rd112+32];
	cvta.to.global.u64 	%rd176, %rd113;
	setp.eq.s64 	%p4, %rd177, 0;
	@%p4 bra 	$L__BB40_10;
$L__BB40_6:
	and.b64  	%rd114, %rd177, 1;
	setp.eq.b64 	%p5, %rd114, 1;
	not.pred 	%p6, %p5;
	@%p6 bra 	$L__BB40_8;
	ld.global.u64 	%rd178, [%rd176+456];
	bra.uni 	$L__BB40_9;
$L__BB40_8:
	ld.global.u64 	%rd178, [%rd176+464];
$L__BB40_9:
	mul.hi.u64 	%rd115, %rd177, -3689348814741910323;
	shr.u64 	%rd22, %rd115, 3;
	cvta.to.global.u64 	%rd176, %rd178;
	setp.gt.u64 	%p7, %rd177, 9;
	mov.u64 	%rd177, %rd22;
	@%p7 bra 	$L__BB40_6;
$L__BB40_10:
	ld.global.u64 	%rd25, [%rd176];
	setp.eq.s64 	%p8, %rd25, 0;
	@%p8 bra 	$L__BB40_177;
	setp.ne.s64 	%p9, %rd25, %rd14;
	@%p9 bra 	$L__BB40_13;
	mov.b64 	%rd116, 1000000000;
	st.global.u64 	[%rd176], %rd116;
$L__BB40_13:
	ld.global.u64 	%rd26, [%rd176+8];
	setp.eq.s64 	%p10, %rd26, 0;
	@%p10 bra 	$L__BB40_177;
	setp.ne.s64 	%p11, %rd26, %rd14;
	@%p11 bra 	$L__BB40_16;
	mov.b64 	%rd117, 1000000000;
	st.global.u64 	[%rd176+8], %rd117;
$L__BB40_16:
	ld.global.u64 	%rd27, [%rd176+16];
	setp.eq.s64 	%p12, %rd27, 0;
	@%p12 bra 	$L__BB40_177;
	setp.ne.s64 	%p13, %rd27, %rd14;
	@%p13 bra 	$L__BB40_19;
	mov.b64 	%rd118, 1000000000;
	st.global.u64 	[%rd176+16], %rd118;
$L__BB40_19:
	ld.global.u64 	%rd28, [%rd176+24];
	setp.eq.s64 	%p14, %rd28, 0;
	@%p14 bra 	$L__BB40_177;
	setp.ne.s64 	%p15, %rd28, %rd14;
	@%p15 bra 	$L__BB40_22;
	mov.b64 	%rd119, 1000000000;
	st.global.u64 	[%rd176+24], %rd119;
$L__BB40_22:
	ld.global.u64 	%rd29, [%rd176+32];
	setp.eq.s64 	%p16, %rd29, 0;
	@%p16 bra 	$L__BB40_177;
	setp.ne.s64 	%p17, %rd29, %rd14;
	@%p17 bra 	$L__BB40_25;
	mov.b64 	%rd120, 1000000000;
	st.global.u64 	[%rd176+32], %rd120;
$L__BB40_25:
	ld.global.u64 	%rd30, [%rd176+40];
	setp.eq.s64 	%p18, %rd30, 0;
	@%p18 bra 	$L__BB40_177;
	setp.ne.s64 	%p19, %rd30, %rd14;
	@%p19 bra 	$L__BB40_28;
	mov.b64 	%rd121, 1000000000;
	st.global.u64 	[%rd176+40], %rd121;
$L__BB40_28:
	ld.global.u64 	%rd31, [%rd176+48];
	setp.eq.s64 	%p20, %rd31, 0;
	@%p20 bra 	$L__BB40_177;
	setp.ne.s64 	%p21, %rd31, %rd14;
	@%p21 bra 	$L__BB40_31;
	mov.b64 	%rd122, 1000000000;
	st.global.u64 	[%rd176+48], %rd122;
$L__BB40_31:
	ld.global.u64 	%rd32, [%rd176+56];
	setp.eq.s64 	%p22, %rd32, 0;
	@%p22 bra 	$L__BB40_177;
	setp.ne.s64 	%p23, %rd32, %rd14;
	@%p23 bra 	$L__BB40_34;
	mov.b64 	%rd123, 1000000000;
	st.global.u64 	[%rd176+56], %rd123;
$L__BB40_34:
	ld.global.u64 	%rd33, [%rd176+64];
	setp.eq.s64 	%p24, %rd33, 0;
	@%p24 bra 	$L__BB40_177;
	setp.ne.s64 	%p25, %rd33, %rd14;
	@%p25 bra 	$L__BB40_37;
	mov.b64 	%rd124, 1000000000;
	st.global.u64 	[%rd176+64], %rd124;
$L__BB40_37:
	ld.global.u64 	%rd34, [%rd176+72];
	setp.eq.s64 	%p26, %rd34, 0;
	@%p26 bra 	$L__BB40_177;
	setp.ne.s64 	%p27, %rd34, %rd14;
	@%p27 bra 	$L__BB40_40;
	mov.b64 	%rd125, 1000000000;
	st.global.u64 	[%rd176+72], %rd125;
$L__BB40_40:
	ld.global.u64 	%rd35, [%rd176+80];
	setp.eq.s64 	%p28, %rd35, 0;
	@%p28 bra 	$L__BB40_177;
	setp.ne.s64 	%p29, %rd35, %rd14;
	@%p29 bra 	$L__BB40_43;
	mov.b64 	%rd126, 1000000000;
	st.global.u64 	[%rd176+80], %rd126;
$L__BB40_43:
	ld.global.u64 	%rd36, [%rd176+88];
	setp.eq.s64 	%p30, %rd36, 0;
	@%p30 bra 	$L__BB40_177;
	setp.ne.s64 	%p31, %rd36, %rd14;
	@%p31 bra 	$L__BB40_46;
	mov.b64 	%rd127, 1000000000;
	st.global.u64 	[%rd176+88], %rd127;
$L__BB40_46:
	ld.global.u64 	%rd37, [%rd176+96];
	setp.eq.s64 	%p32, %rd37, 0;
	@%p32 bra 	$L__BB40_177;
	setp.ne.s64 	%p33, %rd37, %rd14;
	@%p33 bra 	$L__BB40_49;
	mov.b64 	%rd128, 1000000000;
	st.global.u64 	[%rd176+96], %rd128;
$L__BB40_49:
	ld.global.u64 	%rd38, [%rd176+104];
	setp.eq.s64 	%p34, %rd38, 0;
	@%p34 bra 	$L__BB40_177;
	setp.ne.s64 	%p35, %rd38, %rd14;
	@%p35 bra 	$L__BB40_52;
	mov.b64 	%rd129, 1000000000;
	st.global.u64 	[%rd176+104], %rd129;
$L__BB40_52:
	ld.global.u64 	%rd39, [%rd176+112];
	setp.eq.s64 	%p36, %rd39, 0;
	@%p36 bra 	$L__BB40_177;
	setp.ne.s64 	%p37, %rd39, %rd14;
	@%p37 bra 	$L__BB40_55;
	mov.b64 	%rd130, 1000000000;
	st.global.u64 	[%rd176+112], %rd130;
$L__BB40_55:
	ld.global.u64 	%rd40, [%rd176+120];
	setp.eq.s64 	%p38, %rd40, 0;
	@%p38 bra 	$L__BB40_177;
	setp.ne.s64 	%p39, %rd40, %rd14;
	@%p39 bra 	$L__BB40_58;
	mov.b64 	%rd131, 1000000000;
	st.global.u64 	[%rd176+120], %rd131;
$L__BB40_58:
	ld.global.u64 	%rd41, [%rd176+128];
	setp.eq.s64 	%p40, %rd41, 0;
	@%p40 bra 	$L__BB40_177;
	setp.ne.s64 	%p41, %rd41, %rd14;
	@%p41 bra 	$L__BB40_61;
	mov.b64 	%rd132, 1000000000;
	st.global.u64 	[%rd176+128], %rd132;
$L__BB40_61:
	ld.global.u64 	%rd42, [%rd176+136];
	setp.eq.s64 	%p42, %rd42, 0;
	@%p42 bra 	$L__BB40_177;
	setp.ne.s64 	%p43, %rd42, %rd14;
	@%p43 bra 	$L__BB40_64;
	mov.b64 	%rd133, 1000000000;
	st.global.u64 	[%rd176+136], %rd133;
$L__BB40_64:
	ld.global.u64 	%rd43, [%rd176+144];
	setp.eq.s64 	%p44, %rd43, 0;
	@%p44 bra 	$L__BB40_177;
	setp.ne.s64 	%p45, %rd43, %rd14;
	@%p45 bra 	$L__BB40_67;
	mov.b64 	%rd134, 1000000000;
	st.global.u64 	[%rd176+144], %rd134;
$L__BB40_67:
	ld.global.u64 	%rd44, [%rd176+152];
	setp.eq.s64 	%p46, %rd44, 0;
	@%p46 bra 	$L__BB40_177;
	setp.ne.s64 	%p47, %rd44, %rd14;
	@%p47 bra 	$L__BB40_70;
	mov.b64 	%rd135, 1000000000;
	st.global.u64 	[%rd176+152], %rd135;
$L__BB40_70:
	ld.global.u64 	%rd45, [%rd176+160];
	setp.eq.s64 	%p48, %rd45, 0;
	@%p48 bra 	$L__BB40_177;
	setp.ne.s64 	%p49, %rd45, %rd14;
	@%p49 bra 	$L__BB40_73;
	mov.b64 	%rd136, 1000000000;
	st.global.u64 	[%rd176+160], %rd136;
$L__BB40_73:
	ld.global.u64 	%rd46, [%rd176+168];
	setp.eq.s64 	%p50, %rd46, 0;
	@%p50 bra 	$L__BB40_177;
	setp.ne.s64 	%p51, %rd46, %rd14;
	@%p51 bra 	$L__BB40_76;
	mov.b64 	%rd137, 1000000000;
	st.global.u64 	[%rd176+168], %rd137;
$L__BB40_76:
	ld.global.u64 	%rd47, [%rd176+176];
	setp.eq.s64 	%p52, %rd47, 0;
	@%p52 bra 	$L__BB40_177;
	setp.ne.s64 	%p53, %rd47, %rd14;
	@%p53 bra 	$L__BB40_79;
	mov.b64 	%rd138, 1000000000;
	st.global.u64 	[%rd176+176], %rd138;
$L__BB40_79:
	ld.global.u64 	%rd48, [%rd176+184];
	setp.eq.s64 	%p54, %rd48, 0;
	@%p54 bra 	$L__BB40_177;
	setp.ne.s64 	%p55, %rd48, %rd14;
	@%p55 bra 	$L__BB40_82;
	mov.b64 	%rd139, 1000000000;
	st.global.u64 	[%rd176+184], %rd139;
$L__BB40_82:
	ld.global.u64 	%rd49, [%rd176+192];
	setp.eq.s64 	%p56, %rd49, 0;
	@%p56 bra 	$L__BB40_177;
	setp.ne.s64 	%p57, %rd49, %rd14;
	@%p57 bra 	$L__BB40_85;
	mov.b64 	%rd140, 1000000000;
	st.global.u64 	[%rd176+192], %rd140;
$L__BB40_85:
	ld.global.u64 	%rd50, [%rd176+200];
	setp.eq.s64 	%p58, %rd50, 0;
	@%p58 bra 	$L__BB40_177;
	setp.ne.s64 	%p59, %rd50, %rd14;
	@%p59 bra 	$L__BB40_88;
	mov.b64 	%rd141, 1000000000;
	st.global.u64 	[%rd176+200], %rd141;
$L__BB40_88:
	ld.global.u64 	%rd51, [%rd176+208];
	setp.eq.s64 	%p60, %rd51, 0;
	@%p60 bra 	$L__BB40_177;
	setp.ne.s64 	%p61, %rd51, %rd14;
	@%p61 bra 	$L__BB40_91;
	mov.b64 	%rd142, 1000000000;
	st.global.u64 	[%rd176+208], %rd142;
$L__BB40_91:
	ld.global.u64 	%rd52, [%rd176+216];
	setp.eq.s64 	%p62, %rd52, 0;
	@%p62 bra 	$L__BB40_177;
	setp.ne.s64 	%p63, %rd52, %rd14;
	@%p63 bra 	$L__BB40_94;
	mov.b64 	%rd143, 1000000000;
	st.global.u64 	[%rd176+216], %rd143;
$L__BB40_94:
	ld.global.u64 	%rd53, [%rd176+224];
	setp.eq.s64 	%p64, %rd53, 0;
	@%p64 bra 	$L__BB40_177;
	setp.ne.s64 	%p65, %rd53, %rd14;
	@%p65 bra 	$L__BB40_97;
	mov.b64 	%rd144, 1000000000;
	st.global.u64 	[%rd176+224], %rd144;
$L__BB40_97:
	ld.global.u64 	%rd54, [%rd176+232];
	setp.eq.s64 	%p66, %rd54, 0;
	@%p66 bra 	$L__BB40_177;
	setp.ne.s64 	%p67, %rd54, %rd14;
	@%p67 bra 	$L__BB40_100;
	mov.b64 	%rd145, 1000000000;
	st.global.u64 	[%rd176+232], %rd145;
$L__BB40_100:
	ld.global.u64 	%rd55, [%rd176+240];
	setp.eq.s64 	%p68, %rd55, 0;
	@%p68 bra 	$L__BB40_177;
	setp.ne.s64 	%p69, %rd55, %rd14;
	@%p69 bra 	$L__BB40_103;
	mov.b64 	%rd146, 1000000000;
	st.global.u64 	[%rd176+240], %rd146;
$L__BB40_103:
	ld.global.u64 	%rd56, [%rd176+248];
	setp.eq.s64 	%p70, %rd56, 0;
	@%p70 bra 	$L__BB40_177;
	setp.ne.s64 	%p71, %rd56, %rd14;
	@%p71 bra 	$L__BB40_106;
	mov.b64 	%rd147, 1000000000;
	st.global.u64 	[%rd176+248], %rd147;
$L__BB40_106:
	ld.global.u64 	%rd57, [%rd176+256];
	setp.eq.s64 	%p72, %rd57, 0;
	@%p72 bra 	$L__BB40_177;
	setp.ne.s64 	%p73, %rd57, %rd14;
	@%p73 bra 	$L__BB40_109;
	mov.b64 	%rd148, 1000000000;
	st.global.u64 	[%rd176+256], %rd148;
$L__BB40_109:
	ld.global.u64 	%rd58, [%rd176+264];
	setp.eq.s64 	%p74, %rd58, 0;
	@%p74 bra 	$L__BB40_177;
	setp.ne.s64 	%p75, %rd58, %rd14;
	@%p75 bra 	$L__BB40_112;
	mov.b64 	%rd149, 1000000000;
	st.global.u64 	[%rd176+264], %rd149;
$L__BB40_112:
	ld.global.u64 	%rd59, [%rd176+272];
	setp.eq.s64 	%p76, %rd59, 0;
	@%p76 bra 	$L__BB40_177;
	setp.ne.s64 	%p77, %rd59, %rd14;
	@%p77 bra 	$L__BB40_115;
	mov.b64 	%rd150, 1000000000;
	st.global.u64 	[%rd176+272], %rd150;
$L__BB40_115:
	ld.global.u64 	%rd60, [%rd176+280];
	setp.eq.s64 	%p78, %rd60, 0;
	@%p78 bra 	$L__BB40_177;
	setp.ne.s64 	%p79, %rd60, %rd14;
	@%p79 bra 	$L__BB40_118;
	mov.b64 	%rd151, 1000000000;
	st.global.u64 	[%rd176+280], %rd151;
$L__BB40_118:
	ld.global.u64 	%rd61, [%rd176+288];
	setp.eq.s64 	%p80, %rd61, 0;
	@%p80 bra 	$L__BB40_177;
	setp.ne.s64 	%p81, %rd61, %rd14;
	@%p81 bra 	$L__BB40_121;
	mov.b64 	%rd152, 1000000000;
	st.global.u64 	[%rd176+288], %rd152;
$L__BB40_121:
	ld.global.u64 	%rd62, [%rd176+296];
	setp.eq.s64 	%p82, %rd62, 0;
	@%p82 bra 	$L__BB40_177;
	setp.ne.s64 	%p83, %rd62, %rd14;
	@%p83 bra 	$L__BB40_124;
	mov.b64 	%rd153, 1000000000;
	st.global.u64 	[%rd176+296], %rd153;
$L__BB40_124:
	ld.global.u64 	%rd63, [%rd176+304];
	setp.eq.s64 	%p84, %rd63, 0;
	@%p84 bra 	$L__BB40_177;
	setp.ne.s64 	%p85, %rd63, %rd14;
	@%p85 bra 	$L__BB40_127;
	mov.b64 	%rd154, 1000000000;
	st.global.u64 	[%rd176+304], %rd154;
$L__BB40_127:
	ld.global.u64 	%rd64, [%rd176+312];
	setp.eq.s64 	%p86, %rd64, 0;
	@%p86 bra 	$L__BB40_177;
	setp.ne.s64 	%p87, %rd64, %rd14;
	@%p87 bra 	$L__BB40_130;
	mov.b64 	%rd155, 1000000000;
	st.global.u64 	[%rd176+312], %rd155;
$L__BB40_130:
	ld.global.u64 	%rd65, [%rd176+320];
	setp.eq.s64 	%p88, %rd65, 0;
	@%p88 bra 	$L__BB40_177;
	setp.ne.s64 	%p89, %rd65, %rd14;
	@%p89 bra 	$L__BB40_133;
	mov.b64 	%rd156, 1000000000;
	st.global.u64 	[%rd176+320], %rd156;
$L__BB40_133:
	ld.global.u64 	%rd66, [%rd176+328];
	setp.eq.s64 	%p90, %rd66, 0;
	@%p90 bra 	$L__BB40_177;
	setp.ne.s64 	%p91, %rd66, %rd14;
	@%p91 bra 	$L__BB40_136;
	mov.b64 	%rd157, 1000000000;
	st.global.u64 	[%rd176+328], %rd157;
$L__BB40_136:
	ld.global.u64 	%rd67, [%rd176+336];
	setp.eq.s64 	%p92, %rd67, 0;
	@%p92 bra 	$L__BB40_177;
	setp.ne.s64 	%p93, %rd67, %rd14;
	@%p93 bra 	$L__BB40_139;
	mov.b64 	%rd158, 1000000000;
	st.global.u64 	[%rd176+336], %rd158;
$L__BB40_139:
	ld.global.u64 	%rd68, [%rd176+344];
	setp.eq.s64 	%p94, %rd68, 0;
	@%p94 bra 	$L__BB40_177;
	setp.ne.s64 	%p95, %rd68, %rd14;
	@%p95 bra 	$L__BB40_142;
	mov.b64 	%rd159, 1000000000;
	st.global.u64 	[%rd176+344], %rd159;
$L__BB40_142:
	ld.global.u64 	%rd69, [%rd176+352];
	setp.eq.s64 	%p96, %rd69, 0;
	@%p96 bra 	$L__BB40_177;
	setp.ne.s64 	%p97, %rd69, %rd14;
	@%p97 bra 	$L__BB40_145;
	mov.b64 	%rd160, 1000000000;
	st.global.u64 	[%rd176+352], %rd160;
$L__BB40_145:
	ld.global.u64 	%rd70, [%rd176+360];
	setp.eq.s64 	%p98, %rd70, 0;
	@%p98 bra 	$L__BB40_177;
	setp.ne.s64 	%p99, %rd70, %rd14;
	@%p99 bra 	$L__BB40_148;
	mov.b64 	%rd161, 1000000000;
	st.global.u64 	[%rd176+360], %rd161;
$L__BB40_148:
	ld.global.u64 	%rd71, [%rd176+368];
	setp.eq.s64 	%p100, %rd71, 0;
	@%p100 bra 	$L__BB40_177;
	setp.ne.s64 	%p101, %rd71, %rd14;
	@%p101 bra 	$L__BB40_151;
	mov.b64 	%rd162, 1000000000;
	st.global.u64 	[%rd176+368], %rd162;
$L__BB40_151:
	ld.global.u64 	%rd72, [%rd176+376];
	setp.eq.s64 	%p102, %rd72, 0;
	@%p102 bra 	$L__BB40_177;
	setp.ne.s64 	%p103, %rd72, %rd14;
	@%p103 bra 	$L__BB40_154;
	mov.b64 	%rd163, 1000000000;
	st.global.u64 	[%rd176+376], %rd163;
$L__BB40_154:
	ld.global.u64 	%rd73, [%rd176+384];
	setp.eq.s64 	%p104, %rd73, 0;
	@%p104 bra 	$L__BB40_177;
	setp.ne.s64 	%p105, %rd73, %rd14;
	@%p105 bra 	$L__BB40_157;
	mov.b64 	%rd164, 1000000000;
	st.global.u64 	[%rd176+384], %rd164;
$L__BB40_157:
	ld.global.u64 	%rd74, [%rd176+392];
	setp.eq.s64 	%p106, %rd74, 0;
	@%p106 bra 	$L__BB40_177;
	setp.ne.s64 	%p107, %rd74, %rd14;
	@%p107 bra 	$L__BB40_160;
	mov.b64 	%rd165, 1000000000;
	st.global.u64 	[%rd176+392], %rd165;
$L__BB40_160:
	ld.global.u64 	%rd75, [%rd176+400];
	setp.eq.s64 	%p108, %rd75, 0;
	@%p108 bra 	$L__BB40_177;
	setp.ne.s64 	%p109, %rd75, %rd14;
	@%p109 bra 	$L__BB40_163;
	mov.b64 	%rd166, 1000000000;
	st.global.u64 	[%rd176+400], %rd166;
$L__BB40_163:
	ld.global.u64 	%rd76, [%rd176+408];
	setp.eq.s64 	%p110, %rd76, 0;
	@%p110 bra 	$L__BB40_177;
	setp.ne.s64 	%p111, %rd76, %rd14;
	@%p111 bra 	$L__BB40_166;
	mov.b64 	%rd167, 1000000000;
	st.global.u64 	[%rd176+408], %rd167;
$L__BB40_166:
	ld.global.u64 	%rd77, [%rd176+416];
	setp.eq.s64 	%p112, %rd77, 0;
	@%p112 bra 	$L__BB40_177;
	setp.ne.s64 	%p113, %rd77, %rd14;
	@%p113 bra 	$L__BB40_169;
	mov.b64 	%rd168, 1000000000;
	st.global.u64 	[%rd176+416], %rd168;
$L__BB40_169:
	ld.global.u64 	%rd78, [%rd176+424];
	setp.eq.s64 	%p114, %rd78, 0;
	@%p114 bra 	$L__BB40_177;
	setp.ne.s64 	%p115, %rd78, %rd14;
	@%p115 bra 	$L__BB40_172;
	mov.b64 	%rd169, 1000000000;
	st.global.u64 	[%rd176+424], %rd169;
$L__BB40_172:
	ld.global.u64 	%rd79, [%rd176+432];
	setp.eq.s64 	%p116, %rd79, 0;
	@%p116 bra 	$L__BB40_177;
	setp.ne.s64 	%p117, %rd79, %rd14;
	@%p117 bra 	$L__BB40_175;
	mov.b64 	%rd170, 1000000000;
	st.global.u64 	[%rd176+432], %rd170;
$L__BB40_175:
	ld.global.u64 	%rd171, [%rd176+440];
	setp.eq.s64 	%p118, %rd171, 0;
	setp.ne.s64 	%p119, %rd171, %rd14;
	or.pred  	%p120, %p118, %p119;
	@%p120 bra 	$L__BB40_177;
	mov.b64 	%rd173, 1000000000;
	st.global.u64 	[%rd176+440], %rd173;
$L__BB40_177:
	ret;

}
	// .globl	_Z24correctness_check_kernelP27vertex_dictionary_structuremmPmS1_S1_
.visible .entry _Z24correctness_check_kernelP27vertex_dictionary_structuremmPmS1_S1_(
	.param .u64 .ptr .align 1 _Z24correctness_check_kernelP27vertex_dictionary_structuremmPmS1_S1__param_0,
	.param .u64 _Z24correctness_check_kernelP27vertex_dictionary_structuremmPmS1_S1__param_1,
	.param .u64 _Z24correctness_check_kernelP27vertex_dictionary_structuremmPmS1_S1__param_2,
	.param .u64 .ptr .align 1 _Z24correctness_check_kernelP27vertex_dictionary_structuremmPmS1_S1__param_3,
	.param .u64 .ptr .align 1 _Z24correctness_check_kernelP27vertex_dictionary_structuremmPmS1_S1__param_4,
	.param .u64 .ptr .align 1 _Z24correctness_check_kernelP27vertex_dictionary_structuremmPmS1_S1__param_5
)
{
	.reg .pred 	%p<16>;
	.reg .b32 	%r<5>;
	.reg .b64 	%rd<55>;

	ld.param.u64 	%rd25, [_Z24correctness_check_kernelP27vertex_dictionary_structuremmPmS1_S1__param_0];
	ld.param.u64 	%rd28, [_Z24correctness_check_kernelP27vertex_dictionary_structuremmPmS1_S1__param_1];
	ld.param.u64 	%rd26, [_Z24correctness_check_kernelP27vertex_dictionary_structuremmPmS1_S1__param_3];
	ld.param.u64 	%rd27, [_Z24correctness_check_kernelP27vertex_dictionary_structuremmPmS1_S1__param_4];
	ld.param.u64 	%rd29, [_Z24correctness_check_kernelP27vertex_dictionary_structuremmPmS1_S1__param_5];
	cvta.to.global.u64 	%rd1, %rd29;
	mov.u32 	%r1, %ctaid.x;
	mov.u32 	%r2, %ntid.x;
	mov.u32 	%r3, %tid.x;
	mad.lo.s32 	%r4, %r1, %r2, %r3;
	cvt.u64.u32 	%rd2, %r4;
	setp.le.u64 	%p2, %rd28, %rd2;
	@%p2 bra 	$L__BB41_15;
	cvta.to.global.u64 	%rd30, %rd26;
	shl.b64 	%rd31, %rd2, 3;
	add.s64 	%rd32, %rd30, %rd31;
	ld.global.u64 	%rd47, [%rd32];
	ld.global.u64 	%rd4, [%rd32+8];
	setp.ge.u64 	%p3, %rd47, %rd4;
	@%p3 bra 	$L__BB41_13;
	cvta.to.global.u64 	%rd33, %rd25;
	add.s64 	%rd5, %rd33, %rd31;
	ld.global.u64 	%rd6, [%rd5+408000000];
	cvta.to.global.u64 	%rd7, %rd27;
$L__BB41_3:
	setp.eq.s64 	%p5, %rd6, 0;
	mov.pred 	%p15, -1;
	@%p5 bra 	$L__BB41_11;
	ld.global.u64 	%rd35, [%rd5];
	setp.eq.s64 	%p7, %rd35, 0;
	@%p7 bra 	$L__BB41_11;
	cvta.to.global.u64 	%rd9, %rd6;
	ld.global.u64 	%rd10, [%rd9+8];
	setp.eq.s64 	%p8, %rd10, 0;
	@%p8 bra 	$L__BB41_13;
	shl.b64 	%rd37, %rd47, 3;
	add.s64 	%rd38, %rd7, %rd37;
	ld.global.u64 	%rd11, [%rd38];
	ld.global.u64 	%rd39, [%rd9+32];
	cvta.to.global.u64 	%rd12, %rd39;
	mov.b64 	%rd48, 0;
	mov.u64 	%rd49, %rd12;
	mov.u64 	%rd50, %rd48;
	mov.u64 	%rd51, %rd48;
$L__BB41_7:
	shl.b64 	%rd40, %rd50, 3;
	add.s64 	%rd41, %rd49, %rd40;
	ld.global.u64 	%rd42, [%rd41];
	setp.eq.s64 	%p10, %rd42, %rd11;
	mov.pred 	%p15, 0;
	@%p10 bra 	$L__BB41_11;
	add.s64 	%rd17, %rd50, 1;
	setp.lt.u64 	%p11, %rd50, 55;
	mov.u64 	%rd50, %rd17;
	@%p11 bra 	$L__BB41_10;
	add.s64 	%rd18, %rd51, 1;
	mad.lo.s64 	%rd44, %rd51, 480, %rd12;
	add.s64 	%rd49, %rd44, 480;
	mov.b64 	%rd50, 0;
	mov.u64 	%rd51, %rd18;
$L__BB41_10:
	add.s64 	%rd48, %rd48, 1;
	setp.lt.u64 	%p12, %rd48, %rd10;
	@%p12 bra 	$L__BB41_7;
	bra.uni 	$L__BB41_13;
$L__BB41_11:
	add.s64 	%rd47, %rd47, 1;
	setp.lt.u64 	%p13, %rd47, %rd4;
	@%p13 bra 	$L__BB41_3;
	not.pred 	%p14, %p15;
	@%p14 bra 	$L__BB41_14;
$L__BB41_13:
	mov.b64 	%rd46, 1;
	st.global.u64 	[%rd1], %rd46;
	bra.uni 	$L__BB41_15;
$L__BB41_14:
	mov.b64 	%rd45, 0;
	st.global.u64 	[%rd1], %rd45;
$L__BB41_15:
	ret;

}
	// .globl	_Z27correctness_check_kernel_v1P27vertex_dictionary_structuremmPmS1_S1_
.visible .entry _Z27correctness_check_kernel_v1P27vertex_dictionary_structuremmPmS1_S1_(
	.param .u64 .ptr .align 1 _Z27correctness_check_kernel_v1P27vertex_dictionary_structuremmPmS1_S1__param_0,
	.param .u64 _Z27correctness_check_kernel_v1P27vertex_dictionary_structuremmPmS1_S1__param_1,
	.param .u64 _Z27correctness_check_kernel_v1P27vertex_dictionary_structuremmPmS1_S1__param_2,
	.param .u64 .ptr .align 1 _Z27correctness_check_kernel_v1P27vertex_dictionary_structuremmPmS1_S1__param_3,
	.param .u64 .ptr .align 1 _Z27correctness_check_kernel_v1P27vertex_dictionary_structuremmPmS1_S1__param_4,
	.param .u64 .ptr .align 1 _Z27correctness_check_kernel_v1P27vertex_dictionary_structuremmPmS1_S1__param_5
)
{
	.local .align 8 .b8 	__local_depot42[24];
	.reg .b64 	%SP;
	.reg .b64 	%SPL;
	.reg .pred 	%p<19>;
	.reg .b32 	%r<7>;
	.reg .b64 	%rd<35>;

	mov.u64 	%SPL, __local_depot42;
	cvta.local.u64 	%SP, %SPL;
	ld.param.u64 	%rd11, [_Z27correctness_check_kernel_v1P27vertex_dictionary_structuremmPmS1_S1__param_0];
	ld.param.u64 	%rd14, [_Z27correctness_check_kernel_v1P27vertex_dictionary_structuremmPmS1_S1__param_1];
	ld.param.u64 	%rd12, [_Z27correctness_check_kernel_v1P27vertex_dictionary_structuremmPmS1_S1__param_3];
	ld.param.u64 	%rd13, [_Z27correctness_check_kernel_v1P27vertex_dictionary_structuremmPmS1_S1__param_4];
	ld.param.u64 	%rd15, [_Z27correctness_check_kernel_v1P27vertex_dictionary_structuremmPmS1_S1__param_5];
	cvta.to.global.u64 	%rd1, %rd15;
	mov.u32 	%r1, %ctaid.x;
	mov.u32 	%r2, %ntid.x;
	mov.u32 	%r3, %tid.x;
	mad.lo.s32 	%r4, %r1, %r2, %r3;
	cvt.u64.u32 	%rd2, %r4;
	setp.le.u64 	%p3, %rd14, %rd2;
	@%p3 bra 	$L__BB42_11;
	cvta.to.global.u64 	%rd16, %rd12;
	shl.b64 	%rd17, %rd2, 3;
	add.s64 	%rd18, %rd16, %rd17;
	ld.global.u64 	%rd3, [%rd18];
	ld.global.u64 	%rd4, [%rd18+8];
	setp.ge.u64 	%p5, %rd3, %rd4;
	mov.pred 	%p18, -1;
	@%p5 bra 	$L__BB42_8;
	cvta.to.global.u64 	%rd19, %rd11;
	add.s64 	%rd5, %rd19, %rd17;
	ld.global.u64 	%rd6, [%rd5+408000000];
	cvta.to.global.u64 	%rd7, %rd13;
	mov.u64 	%rd34, %rd3;
$L__BB42_3:
	setp.eq.s64 	%p7, %rd6, 0;
	shl.b64 	%rd21, %rd34, 3;
	add.s64 	%rd22, %rd7, %rd21;
	ld.global.u64 	%rd9, [%rd22];
	mov.pred 	%p18, -1;
	@%p7 bra 	$L__BB42_7;
	ld.global.u64 	%rd23, [%rd5];
	setp.eq.s64 	%p9, %rd23, 0;
	@%p9 bra 	$L__BB42_7;
	ld.u64 	%rd24, [%rd6+32];
	{ // callseq 41, 0
	.param .b64 param0;
	st.param.b64 	[param0], %rd24;
	.param .b64 param1;
	st.param.b64 	[param1], %rd9;
	.param .b64 retval0;
	call.uni (retval0), 
	_Z9find_edgeP10edge_blockmm, 
	(
	param0, 
	param1
	);
	ld.param.b64 	%rd25, [retval0];
	} // callseq 41
	setp.ne.s64 	%p11, %rd25, 0;
	mov.pred 	%p18, 0;
	@%p11 bra 	$L__BB42_7;
	add.u64 	%rd27, %SP, 0;
	add.u64 	%rd28, %SPL, 0;
	st.local.u64 	[%rd28], %rd2;
	add.s64 	%rd29, %rd2, 1;
	st.local.u64 	[%rd28+8], %rd29;
	st.local.u64 	[%rd28+16], %rd9;
	mov.u64 	%rd30, $str$12;
	cvta.global.u64 	%rd31, %rd30;
	{ // callseq 42, 0
	.param .b64 param0;
	st.param.b64 	[param0], %rd31;
	.param .b64 param1;
	st.param.b64 	[param1], %rd27;
	.param .b32 retval0;
	call.uni (retval0), 
	vprintf, 
	(
	param0, 
	param1
	);
	ld.param.b32 	%r5, [retval0];
	} // callseq 42
	mov.pred 	%p18, -1;
	bra.uni 	$L__BB42_8;
$L__BB42_7:
	add.s64 	%rd34, %rd34, 1;
	setp.lt.u64 	%p13, %rd34, %rd4;
	@%p13 bra 	$L__BB42_3;
$L__BB42_8:
	setp.eq.s64 	%p14, %rd3, %rd4;
	not.pred 	%p15, %p18;
	or.pred  	%p16, %p14, %p15;
	@%p16 bra 	$L__BB42_10;
	mov.b64 	%rd33, 1;
	st.global.u64 	[%rd1], %rd33;
	bra.uni 	$L__BB42_11;
$L__BB42_10:
	mov.b64 	%rd32, 0;
	st.global.u64 	[%rd1], %rd32;
$L__BB42_11:
	ret;

}
	// .globl	_Z20printKernelmodded_v1P27vertex_dictionary_structurem
.visible .entry _Z20printKernelmodded_v1P27vertex_dictionary_structurem(
	.param .u64 .ptr .align 1 _Z20printKernelmodded_v1P27vertex_dictionary_structurem_param_0,
	.param .u64 _Z20printKernelmodded_v1P27vertex_dictionary_structurem_param_1
)
{
	.local .align 16 .b8 	__local_depot43[32];
	.reg .b64 	%SP;
	.reg .b64 	%SPL;
	.reg .pred 	%p<8>;
	.reg .b32 	%r<14>;
	.reg .b64 	%rd<57>;

	mov.u64 	%SPL, __local_depot43;
	cvta.local.u64 	%SP, %SPL;
	ld.param.u64 	%rd20, [_Z20printKernelmodded_v1P27vertex_dictionary_structurem_param_0];
	cvta.to.global.u64 	%rd1, %rd20;
	add.u64 	%rd21, %SP, 0;
	add.u64 	%rd2, %SPL, 0;
	mov.u64 	%rd22, $str$13;
	cvta.global.u64 	%rd23, %rd22;
	{ // callseq 43, 0
	.param .b64 param0;
	st.param.b64 	[param0], %rd23;
	.param .b64 param1;
	st.param.b64 	[param1], 0;
	.param .b32 retval0;
	call.uni (retval0), 
	vprintf, 
	(
	param0, 
	param1
	);
	ld.param.b32 	%r1, [retval0];
	} // callseq 43
	ld.global.u64 	%rd51, [%rd1+1224000000];
	setp.eq.s64 	%p1, %rd51, 0;
	@%p1 bra 	$L__BB43_9;
	mov.b64 	%rd52, 0;
$L__BB43_2:
	shl.b64 	%rd25, %rd52, 3;
	add.s64 	%rd6, %rd1, %rd25;
	ld.global.u64 	%rd7, [%rd6+408000000];
	setp.eq.s64 	%p2, %rd7, 0;
	@%p2 bra 	$L__BB43_8;
	ld.global.u64 	%rd8, [%rd6];
	setp.eq.s64 	%p3, %rd8, 0;
	@%p3 bra 	$L__BB43_8;
	ld.global.u64 	%rd26, [%rd6+816000000];
	ld.u64 	%rd27, [%rd7+8];
	st.local.v2.u64 	[%rd2], {%rd8, %rd26};
	st.local.v2.u64 	[%rd2+16], {%rd7, %rd27};
	mov.u64 	%rd28, $str$14;
	cvta.global.u64 	%rd29, %rd28;
	{ // callseq 44, 0
	.param .b64 param0;
	st.param.b64 	[param0], %rd29;
	.param .b64 param1;
	st.param.b64 	[param1], %rd21;
	.param .b32 retval0;
	call.uni (retval0), 
	vprintf, 
	(
	param0, 
	param1
	);
	ld.param.b32 	%r3, [retval0];
	} // callseq 44
	ld.global.u64 	%rd9, [%rd6+408000000];
	ld.u64 	%rd31, [%rd9+8];
	setp.eq.s64 	%p4, %rd31, 0;
	@%p4 bra 	$L__BB43_7;
	ld.u64 	%rd54, [%rd9+32];
	mov.b64 	%rd53, 0;
	mov.u64 	%rd55, %rd53;
$L__BB43_6:
	shl.b64 	%rd33, %rd55, 3;
	add.s64 	%rd34, %rd54, %rd33;
	ld.u64 	%rd35, [%rd34];
	st.local.u64 	[%rd2], %rd35;
	mov.u64 	%rd36, $str$5;
	cvta.global.u64 	%rd37, %rd36;
	{ // callseq 45, 0
	.param .b64 param0;
	st.param.b64 	[param0], %rd37;
	.param .b64 param1;
	st.param.b64 	[param1], %rd21;
	.param .b32 retval0;
	call.uni (retval0), 
	vprintf, 
	(
	param0, 
	param1
	);
	ld.param.b32 	%r5, [retval0];
	} // callseq 45
	add.s64 	%rd39, %rd55, 1;
	setp.gt.u64 	%p5, %rd39, 55;
	selp.b64 	%rd55, 0, %rd39, %p5;
	selp.b64 	%rd40, 480, 0, %p5;
	add.s64 	%rd54, %rd54, %rd40;
	add.s64 	%rd53, %rd53, 1;
	ld.global.u64 	%rd41, [%rd6+408000000];
	ld.u64 	%rd42, [%rd41+8];
	setp.lt.u64 	%p6, %rd53, %rd42;
	@%p6 bra 	$L__BB43_6;
$L__BB43_7:
	mov.u64 	%rd43, $str$15;
	cvta.global.u64 	%rd44, %rd43;
	{ // callseq 46, 0
	.param .b64 param0;
	st.param.b64 	[param0], %rd44;
	.param .b64 param1;
	st.param.b64 	[param1], 0;
	.param .b32 retval0;
	call.uni (retval0), 
	vprintf, 
	(
	param0, 
	param1
	);
	ld.param.b32 	%r7, [retval0];
	} // callseq 46
	ld.global.u64 	%rd51, [%rd1+1224000000];
$L__BB43_8:
	add.s64 	%rd52, %rd52, 1;
	setp.lt.u64 	%p7, %rd52, %rd51;
	@%p7 bra 	$L__BB43_2;
$L__BB43_9:
	ld.global.u64 	%rd45, [d_v_d_sentinel+8];
	st.local.u64 	[%rd2], %rd45;
	mov.u64 	%rd46, $str$16;
	cvta.global.u64 	%rd47, %rd46;
	{ // callseq 47, 0
	.param .b64 param0;
	st.param.b64 	[param0], %rd47;
	.param .b64 param1;
	st.param.b64 	[param1], %rd21;
	.param .b32 retval0;
	call.uni (retval0), 
	vprintf, 
	(
	param0, 
	param1
	);
	ld.param.b32 	%r9, [retval0];
	} // callseq 47
	ld.global.u32 	%r11, [k2counter];
	st.local.u32 	[%rd2], %r11;
	mov.u64 	%rd49, $str$17;
	cvta.global.u64 	%rd50, %rd49;
	{ // callseq 48, 0
	.param .b64 param0;
	st.param.b64 	[param0], %rd50;
	.param .b64 param1;
	st.param.b64 	[param1], %rd21;
	.param .b32 retval0;
	call.uni (retval0), 
	vprintf, 
	(
	param0, 
	param1
	);
	ld.param.b32 	%r12, [retval0];
	} // callseq 48
	ret;

}
	// .globl	_Z20printKernelmodded_v2P27vertex_dictionary_structurem
.visible .entry _Z20printKernelmodded_v2P27vertex_dictionary_structurem(
	.param .u64 .ptr .align 1 _Z20printKernelmodded_v2P27vertex_dictionary_structurem_param_0,
	.param .u64 _Z20printKernelmodded_v2P27vertex_dictionary_structurem_param_1
)
{
	.local .align 16 .b8 	__local_depot44[32];
	.reg .b64 	%SP;
	.reg .b64 	%SPL;
	.reg .pred 	%p<5>;
	.reg .b32 	%r<14>;
	.reg .b64 	%rd<40>;

	mov.u64 	%SPL, __local_depot44;
	cvta.local.u64 	%SP, %SPL;
	ld.param.u64 	%rd13, [_Z20printKernelmodded_v2P27vertex_dictionary_structurem_param_0];
	cvta.to.global.u64 	%rd1, %rd13;
	add.u64 	%rd14, %SP, 0;
	add.u64 	%rd2, %SPL, 0;
	mov.u64 	%rd15, $str$13;
	cvta.global.u64 	%rd16, %rd15;
	{ // callseq 49, 0
	.param .b64 param0;
	st.param.b64 	[param0], %rd16;
	.param .b64 param1;
	st.param.b64 	[param1], 0;
	.param .b32 retval0;
	call.uni (retval0), 
	vprintf, 
	(
	param0, 
	param1
	);
	ld.param.b32 	%r1, [retval0];
	} // callseq 49
	ld.global.u64 	%rd17, [%rd1+1224000000];
	st.local.u64 	[%rd2], %rd17;
	mov.u64 	%rd18, $str$18;
	cvta.global.u64 	%rd19, %rd18;
	{ // callseq 50, 0
	.param .b64 param0;
	st.param.b64 	[param0], %rd19;
	.param .b64 param1;
	st.param.b64 	[param1], %rd14;
	.param .b32 retval0;
	call.uni (retval0), 
	vprintf, 
	(
	param0, 
	param1
	);
	ld.param.b32 	%r3, [retval0];
	} // callseq 50
	ld.global.u64 	%rd37, [%rd1+1224000000];
	setp.eq.s64 	%p1, %rd37, 0;
	@%p1 bra 	$L__BB44_6;
	add.s64 	%rd4, %rd1, 2448000008;
	mov.b64 	%rd38, 0;
$L__BB44_2:
	shl.b64 	%rd21, %rd38, 3;
	add.s64 	%rd7, %rd4, %rd21;
	ld.global.u64 	%rd8, [%rd7];
	setp.eq.s64 	%p2, %rd8, 0;
	@%p2 bra 	$L__BB44_5;
	add.s64 	%rd22, %rd7, -2448000008;
	ld.global.u64 	%rd9, [%rd22];
	setp.eq.s64 	%p3, %rd9, 0;
	@%p3 bra 	$L__BB44_5;
	ld.global.u64 	%rd23, [%rd7+-1632000008];
	ld.global.u64 	%rd24, [%rd7+-1224000000];
	st.local.v2.u64 	[%rd2], {%rd9, %rd23};
	st.local.v2.u64 	[%rd2+16], {%rd8, %rd24};
	mov.u64 	%rd25, $str$19;
	cvta.global.u64 	%rd26, %rd25;
	{ // callseq 51, 0
	.param .b64 param0;
	st.param.b64 	[param0], %rd26;
	.param .b64 param1;
	st.param.b64 	[param1], %rd14;
	.param .b32 retval0;
	call.uni (retval0), 
	vprintf, 
	(
	param0, 
	param1
	);
	ld.param.b32 	%r5, [retval0];
	} // callseq 51
	ld.global.u64 	%rd28, [%rd7];
	{ // callseq 52, 0
	.param .b64 param0;
	st.param.b64 	[param0], %rd28;
	call.uni 
	_Z17preorderTraversalP10edge_block, 
	(
	param0
	);
	} // callseq 52
	mov.u64 	%rd29, $str$15;
	cvta.global.u64 	%rd30, %rd29;
	{ // callseq 53, 0
	.param .b64 param0;
	st.param.b64 	[param0], %rd30;
	.param .b64 param1;
	st.param.b64 	[param1], 0;
	.param .b32 retval0;
	call.uni (retval0), 
	vprintf, 
	(
	param0, 
	param1
	);
	ld.param.b32 	%r7, [retval0];
	} // callseq 53
	ld.global.u64 	%rd37, [%rd1+1224000000];
$L__BB44_5:
	add.s64 	%rd38, %rd38, 1;
	setp.lt.u64 	%p4, %rd38, %rd37;
	@%p4 bra 	$L__BB44_2;
$L__BB44_6:
	ld.global.u64 	%rd31, [d_v_d_sentinel+8];
	st.local.u64 	[%rd2], %rd31;
	mov.u64 	%rd32, $str$16;
	cvta.global.u64 	%rd33, %rd32;
	{ // callseq 54, 0
	.param .b64 param0;
	st.param.b64 	[param0], %rd33;
	.param .b64 param1;
	st.param.b64 	[param1], %rd14;
	.param .b32 retval0;
	call.uni (retval0), 
	vprintf, 
	(
	param0, 
	param1
	);
	ld.param.b32 	%r9, [retval0];
	} // callseq 54
	ld.global.u32 	%r11, [k2counter];
	st.local.u32 	[%rd2], %r11;
	mov.u64 	%rd35, $str$17;
	cvta.global.u64 	%rd36, %rd35;
	{ // callseq 55, 0
	.param .b64 param0;
	st.param.b64 	[param0], %rd36;
	.param .b64 param1;
	st.param.b64 	[param1], %rd14;
	.param .b32 retval0;
	call.uni (retval0), 
	vprintf, 
	(
	param0, 
	param1
	);
	ld.param.b32 	%r12, [retval0];
	} // callseq 55
	ret;

}
	// .globl	_Z9cbt_statsP27vertex_dictionary_structurem
.visible .entry _Z9cbt_statsP27vertex_dictionary_structurem(
	.param .u64 .ptr .align 1 _Z9cbt_statsP27vertex_dictionary_structurem_param_0,
	.param .u64 _Z9cbt_statsP27vertex_dictionary_structurem_param_1
)
{
	.local .align 16 .b8 	__local_depot45[816];
	.reg .b64 	%SP;
	.reg .b64 	%SPL;
	.reg .pred 	%p<28>;
	.reg .b32 	%r<96>;
	.reg .b64 	%rd<107>;
	.reg .b64 	%fd<149>;

	mov.u64 	%SPL, __local_depot45;
	cvta.local.u64 	%SP, %SPL;
	ld.param.u64 	%rd42, [_Z9cbt_statsP27vertex_dictionary_structurem_param_0];
	cvta.to.global.u64 	%rd1, %rd42;
	add.u64 	%rd2, %SPL, 0;
	add.u64 	%rd44, %SP, 800;
	add.u64 	%rd3, %SPL, 800;
	mov.u64 	%rd45, $str$20;
	cvta.global.u64 	%rd46, %rd45;
	{ // callseq 56, 0
	.param .b64 param0;
	st.param.b64 	[param0], %rd46;
	.param .b64 param1;
	st.param.b64 	[param1], 0;
	.param .b32 retval0;
	call.uni (retval0), 
	vprintf, 
	(
	param0, 
	param1
	);
	ld.param.b32 	%r31, [retval0];
	} // callseq 56
	ld.global.u64 	%rd4, [%rd1+1224000000];
	setp.eq.s64 	%p1, %rd4, 0;
	mov.b64 	%rd100, 0;
	@%p1 bra 	$L__BB45_22;
	mov.b32 	%r33, 1127219200;
	mov.b32 	%r34, -2147483648;
	mov.b64 	%fd1, {%r34, %r33};
	setp.eq.s64 	%p2, %rd4, 1;
	mov.b64 	%rd93, 0;
	mov.u64 	%rd100, %rd93;
	@%p2 bra 	$L__BB45_11;
	and.b64  	%rd93, %rd4, -2;
	add.s64 	%rd97, %rd1, 408000008;
	mov.b64 	%rd100, 0;
	mov.u64 	%rd96, %rd93;
$L__BB45_3:
	ld.global.u64 	%rd21, [%rd97+-8];
	setp.eq.s64 	%p3, %rd21, 0;
	@%p3 bra 	$L__BB45_31;
	ld.global.u64 	%rd50, [%rd97+-408000008];
	setp.eq.s64 	%p4, %rd50, 0;
	@%p4 bra 	$L__BB45_31;
	ld.u64 	%rd51, [%rd21+8];
	cvt.rn.f64.u64 	%fd29, %rd51;
	div.rn.f64 	%fd30, %fd29, 0d404C000000000000;
	cvt.rpi.f64.f64 	%fd143, %fd30;
	{
	.reg .b32 %temp; 
	mov.b64 	{%temp, %r88}, %fd143;
	}
	{
	.reg .b32 %temp; 
	mov.b64 	{%r89, %temp}, %fd143;
	}
	setp.gt.s32 	%p5, %r88, 1048575;
	mov.b32 	%r90, -1023;
	@%p5 bra 	$L__BB45_7;
	mul.f64 	%fd143, %fd143, 0d4350000000000000;
	{
	.reg .b32 %temp; 
	mov.b64 	{%temp, %r88}, %fd143;
	}
	{
	.reg .b32 %temp; 
	mov.b64 	{%r89, %temp}, %fd143;
	}
	mov.b32 	%r90, -1077;
$L__BB45_7:
	add.s32 	%r37, %r88, -1;
	setp.gt.u32 	%p6, %r37, 2146435070;
	@%p6 bra 	$L__BB45_29;
	shr.u32 	%r40, %r88, 20;
	add.s32 	%r91, %r90, %r40;
	and.b32  	%r41, %r88, 1048575;
	or.b32  	%r42, %r41, 1072693248;
	mov.b64 	%fd144, {%r89, %r42};
	setp.lt.u32 	%p8, %r42, 1073127583;
	@%p8 bra 	$L__BB45_10;
	{
	.reg .b32 %temp; 
	mov.b64 	{%r43, %temp}, %fd144;
	}
	{
	.reg .b32 %temp; 
	mov.b64 	{%temp, %r44}, %fd144;
	}
	add.s32 	%r45, %r44, -1048576;
	mov.b64 	%fd144, {%r43, %r45};
	add.s32 	%r91, %r91, 1;
$L__BB45_10:
	add.f64 	%fd32, %fd144, 0dBFF0000000000000;
	add.f64 	%fd33, %fd144, 0d3FF0000000000000;
	rcp.approx.ftz.f64 	%fd34, %fd33;
	neg.f64 	%fd35, %fd33;
	fma.rn.f64 	%fd36, %fd35, %fd34, 0d3FF0000000000000;
	fma.rn.f64 	%fd37, %fd36, %fd36, %fd36;
	fma.rn.f64 	%fd38, %fd37, %fd34, %fd34;
	mul.f64 	%fd39, %fd32, %fd38;
	fma.rn.f64 	%fd40, %fd32, %fd38, %fd39;
	mul.f64 	%fd41, %fd40, %fd40;
	fma.rn.f64 	%fd42, %fd41, 0d3EB1380B3AE80F1E, 0d3ED0EE258B7A8B04;
	fma.rn.f64 	%fd43, %fd42, %fd41, 0d3EF3B2669F02676F;
	fma.rn.f64 	%fd44, %fd43, %fd41, 0d3F1745CBA9AB0956;
	fma.rn.f64 	%fd45, %fd44, %fd41, 0d3F3C71C72D1B5154;
	fma.rn.f64 	%fd46, %fd45, %fd41, 0d3F624924923BE72D;
	fma.rn.f64 	%fd47, %fd46, %fd41, 0d3F8999999999A3C4;
	fma.rn.f64 	%fd48, %fd47, %fd41, 0d3FB5555555555554;
	sub.f64 	%fd49, %fd32, %fd40;
	add.f64 	%fd50, %fd49, %fd49;
	neg.f64 	%fd51, %fd40;
	fma.rn.f64 	%fd52, %fd51, %fd32, %fd50;
	mul.f64 	%fd53, %fd38, %fd52;
	mul.f64 	%fd54, %fd41, %fd48;
	fma.rn.f64 	%fd55, %fd54, %fd40, %fd53;
	xor.b32  	%r46, %r91, -2147483648;
	mov.b32 	%r47, 1127219200;
	mov.b64 	%fd56, {%r46, %r47};
	sub.f64 	%fd57, %fd56, %fd1;
	fma.rn.f64 	%fd58, %fd57, 0d3FE62E42FEFA39EF, %fd40;
	fma.rn.f64 	%fd59, %fd57, 0dBFE62E42FEFA39EF, %fd58;
	sub.f64 	%fd60, %fd59, %fd40;
	sub.f64 	%fd61, %fd55, %fd60;
	fma.rn.f64 	%fd62, %fd57, 0d3C7ABC9E3B39803F, %fd61;
	add.f64 	%fd145, %fd58, %fd62;
	bra.uni 	$L__BB45_30;
$L__BB45_11:
	and.b64  	%rd64, %rd4, 1;
	setp.eq.b64 	%p16, %rd64, 1;
	not.pred 	%p17, %p16;
	@%p17 bra 	$L__BB45_22;
	shl.b64 	%rd65, %rd93, 3;
	add.s64 	%rd10, %rd1, %rd65;
	ld.global.u64 	%rd11, [%rd10+408000000];
	setp.eq.s64 	%p18, %rd11, 0;
	@%p18 bra 	$L__BB45_22;
	ld.global.u64 	%rd66, [%rd10];
	setp.eq.s64 	%p19, %rd66, 0;
	@%p19 bra 	$L__BB45_22;
	ld.u64 	%rd67, [%rd11+8];
	cvt.rn.f64.u64 	%fd103, %rd67;
	div.rn.f64 	%fd104, %fd103, 0d404C000000000000;
	cvt.rpi.f64.f64 	%fd140, %fd104;
	{
	.reg .b32 %temp; 
	mov.b64 	{%temp, %r84}, %fd140;
	}
	{
	.reg .b32 %temp; 
	mov.b64 	{%r85, %temp}, %fd140;
	}
	setp.gt.s32 	%p20, %r84, 1048575;
	mov.b32 	%r86, -1023;
	@%p20 bra 	$L__BB45_16;
	mul.f64 	%fd140, %fd140, 0d4350000000000000;
	{
	.reg .b32 %temp; 
	mov.b64 	{%temp, %r84}, %fd140;
	}
	{
	.reg .b32 %temp; 
	mov.b64 	{%r85, %temp}, %fd140;
	}
	mov.b32 	%r86, -1077;
$L__BB45_16:
	add.s32 	%r63, %r84, -1;
	setp.lt.u32 	%p21, %r63, 2146435071;
	@%p21 bra 	$L__BB45_18;
	fma.rn.f64 	%fd105, %fd140, 0d7FF0000000000000, 0d7FF0000000000000;
	{
	.reg .b32 %temp; 
	mov.b64 	{%temp, %r64}, %fd140;
	}
	and.b32  	%r65, %r64, 2147483647;
	setp.eq.s32 	%p22, %r65, 0;
	selp.f64 	%fd142, 0dFFF0000000000000, %fd105, %p22;
	bra.uni 	$L__BB45_21;
$L__BB45_18:
	shr.u32 	%r66, %r84, 20;
	add.s32 	%r87, %r86, %r66;
	and.b32  	%r67, %r84, 1048575;
	or.b32  	%r68, %r67, 1072693248;
	mov.b64 	%fd141, {%r85, %r68};
	setp.lt.u32 	%p23, %r68, 1073127583;
	@%p23 bra 	$L__BB45_20;
	{
	.reg .b32 %temp; 
	mov.b64 	{%r69, %temp}, %fd141;
	}
	{
	.reg .b32 %temp; 
	mov.b64 	{%temp, %r70}, %fd141;
	}
	add.s32 	%r71, %r70, -1048576;
	mov.b64 	%fd141, {%r69, %r71};
	add.s32 	%r87, %r87, 1;
$L__BB45_20:
	add.f64 	%fd106, %fd141, 0dBFF0000000000000;
	add.f64 	%fd107, %fd141, 0d3FF0000000000000;
	rcp.approx.ftz.f64 	%fd108, %fd107;
	neg.f64 	%fd109, %fd107;
	fma.rn.f64 	%fd110, %fd109, %fd108, 0d3FF0000000000000;
	fma.rn.f64 	%fd111, %fd110, %fd110, %fd110;
	fma.rn.f64 	%fd112, %fd111, %fd108, %fd108;
	mul.f64 	%fd113, %fd106, %fd112;
	fma.rn.f64 	%fd114, %fd106, %fd112, %fd113;
	mul.f64 	%fd115, %fd114, %fd114;
	fma.rn.f64 	%fd116, %fd115, 0d3EB1380B3AE80F1E, 0d3ED0EE258B7A8B04;
	fma.rn.f64 	%fd117, %fd116, %fd115, 0d3EF3B2669F02676F;
	fma.rn.f64 	%fd118, %fd117, %fd115, 0d3F1745CBA9AB0956;
	fma.rn.f64 	%fd119, %fd118, %fd115, 0d3F3C71C72D1B5154;
	fma.rn.f64 	%fd120, %fd119, %fd115, 0d3F624924923BE72D;
	fma.rn.f64 	%fd121, %fd120, %fd115, 0d3F8999999999A3C4;
	fma.rn.f64 	%fd122, %fd121, %fd115, 0d3FB5555555555554;
	sub.f64 	%fd123, %fd106, %fd114;
	add.f64 	%fd124, %fd123, %fd123;
	neg.f64 	%fd125, %fd114;
	fma.rn.f64 	%fd126, %fd125, %fd106, %fd124;
	mul.f64 	%fd127, %fd112, %fd126;
	mul.f64 	%fd128, %fd115, %fd122;
	fma.rn.f64 	%fd129, %fd128, %fd114, %fd127;
	xor.b32  	%r72, %r87, -2147483648;
	mov.b32 	%r73, 1127219200;
	mov.b64 	%fd130, {%r72, %r73};
	sub.f64 	%fd131, %fd130, %fd1;
	fma.rn.f64 	%fd132, %fd131, 0d3FE62E42FEFA39EF, %fd114;
	fma.rn.f64 	%fd133, %fd131, 0dBFE62E42FEFA39EF, %fd132;
	sub.f64 	%fd134, %fd133, %fd114;
	sub.f64 	%fd135, %fd129, %fd134;
	fma.rn.f64 	%fd136, %fd131, 0d3C7ABC9E3B39803F, %fd135;
	add.f64 	%fd142, %fd132, %fd136;
$L__BB45_21:
	mul.f64 	%fd137, %fd142, 0d3C7777D0FFDA0D24;
	fma.rn.f64 	%fd138, %fd142, 0d3FF71547652B82FE, %fd137;
	cvt.rmi.f64.f64 	%fd139, %fd138;
	cvt.rzi.u64.f64 	%rd68, %fd139;
	shl.b64 	%rd69, %rd68, 3;
	add.s64 	%rd70, %rd2, %rd69;
	ld.local.u64 	%rd71, [%rd70];
	add.s64 	%rd72, %rd71, 1;
	st.local.u64 	[%rd70], %rd72;
	max.u64 	%rd100, %rd68, %rd100;
$L__BB45_22:
	add.s64 	%rd14, %rd100, 1;
	and.b64  	%rd104, %rd14, 3;
	setp.lt.u64 	%p24, %rd100, 3;
	mov.b64 	%rd103, 0;
	@%p24 bra 	$L__BB45_25;
	and.b64  	%rd103, %rd14, -4;
	add.s64 	%rd101, %rd2, 16;
	mov.b64 	%rd102, 0;
$L__BB45_24:
	ld.local.u64 	%rd75, [%rd101+-16];
	st.local.v2.u64 	[%rd3], {%rd102, %rd75};
	mov.u64 	%rd76, $str$21;
	cvta.global.u64 	%rd77, %rd76;
	{ // callseq 57, 0
	.param .b64 param0;
	st.param.b64 	[param0], %rd77;
	.param .b64 param1;
	st.param.b64 	[param1], %rd44;
	.param .b32 retval0;
	call.uni (retval0), 
	vprintf, 
	(
	param0, 
	param1
	);
	ld.param.b32 	%r74, [retval0];
	} // callseq 57
	mov.b64 	%rd79, 0;
	st.local.u64 	[%rd101+-16], %rd79;
	ld.local.u64 	%rd80, [%rd101+-8];
	add.s64 	%rd81, %rd102, 1;
	st.local.v2.u64 	[%rd3], {%rd81, %rd80};
	{ // callseq 58, 0
	.param .b64 param0;
	st.param.b64 	[param0], %rd77;
	.param .b64 param1;
	st.param.b64 	[param1], %rd44;
	.param .b32 retval0;
	call.uni (retval0), 
	vprintf, 
	(
	param0, 
	param1
	);
	ld.param.b32 	%r76, [retval0];
	} // callseq 58
	st.local.u64 	[%rd101+-8], %rd79;
	ld.local.u64 	%rd82, [%rd101];
	add.s64 	%rd83, %rd102, 2;
	st.local.v2.u64 	[%rd3], {%rd83, %rd82};
	{ // callseq 59, 0
	.param .b64 param0;
	st.param.b64 	[param0], %rd77;
	.param .b64 param1;
	st.param.b64 	[param1], %rd44;
	.param .b32 retval0;
	call.uni (retval0), 
	vprintf, 
	(
	param0, 
	param1
	);
	ld.param.b32 	%r78, [retval0];
	} // callseq 59
	st.local.u64 	[%rd101], %rd79;
	ld.local.u64 	%rd84, [%rd101+8];
	add.s64 	%rd85, %rd102, 3;
	st.local.v2.u64 	[%rd3], {%rd85, %rd84};
	{ // callseq 60, 0
	.param .b64 param0;
	st.param.b64 	[param0], %rd77;
	.param .b64 param1;
	st.param.b64 	[param1], %rd44;
	.param .b32 retval0;
	call.uni (retval0), 
	vprintf, 
	(
	param0, 
	param1
	);
	ld.param.b32 	%r80, [retval0];
	} // callseq 60
	st.local.u64 	[%rd101+8], %rd79;
	add.s64 	%rd101, %rd101, 32;
	add.s64 	%rd102, %rd102, 4;
	setp.ne.s64 	%p25, %rd102, %rd103;
	@%p25 bra 	$L__BB45_24;
$L__BB45_25:
	setp.eq.s64 	%p26, %rd104, 0;
	@%p26 bra 	$L__BB45_28;
	shl.b64 	%rd86, %rd103, 3;
	add.s64 	%rd105, %rd2, %rd86;
	mov.u64 	%rd88, $str$21;
$L__BB45_27:
	.pragma "nounroll";
	ld.local.u64 	%rd87, [%rd105];
	st.local.v2.u64 	[%rd3], {%rd103, %rd87};
	cvta.global.u64 	%rd89, %rd88;
	{ // callseq 61, 0
	.param .b64 param0;
	st.param.b64 	[param0], %rd89;
	.param .b64 param1;
	st.param.b64 	[param1], %rd44;
	.param .b32 retval0;
	call.uni (retval0), 
	vprintf, 
	(
	param0, 
	param1
	);
	ld.param.b32 	%r82, [retval0];
	} // callseq 61
	mov.b64 	%rd91, 0;
	st.local.u64 	[%rd105], %rd91;
	add.s64 	%rd103, %rd103, 1;
	add.s64 	%rd105, %rd105, 8;
	add.s64 	%rd104, %rd104, -1;
	setp.ne.s64 	%p27, %rd104, 0;
	@%p27 bra 	$L__BB45_27;
$L__BB45_28:
	ret;
$L__BB45_29:
	fma.rn.f64 	%fd31, %fd143, 0d7FF0000000000000, 0d7FF0000000000000;
	{
	.reg .b32 %temp; 
	mov.b64 	{%temp, %r38}, %fd143;
	}
	and.b32  	%r39, %r38, 2147483647;
	setp.eq.s32 	%p7, %r39, 0;
	selp.f64 	%fd145, 0dFFF0000000000000, %fd31, %p7;
$L__BB45_30:
	mul.f64 	%fd63, %fd145, 0d3C7777D0FFDA0D24;
	fma.rn.f64 	%fd64, %fd145, 0d3FF71547652B82FE, %fd63;
	cvt.rmi.f64.f64 	%fd65, %fd64;
	cvt.rzi.u64.f64 	%rd52, %fd65;
	shl.b64 	%rd53, %rd52, 3;
	add.s64 	%rd54, %rd2, %rd53;
	ld.local.u64 	%rd55, [%rd54];
	add.s64 	%rd56, %rd55, 1;
	st.local.u64 	[%rd54], %rd56;
	max.u64 	%rd100, %rd52, %rd100;
$L__BB45_31:
	ld.global.u64 	%rd24, [%rd97];
	setp.eq.s64 	%p9, %rd24, 0;
	@%p9 bra 	$L__BB45_41;
	ld.global.u64 	%rd57, [%rd97+-408000000];
	setp.eq.s64 	%p10, %rd57, 0;
	@%p10 bra 	$L__BB45_41;
	ld.u64 	%rd58, [%rd24+8];
	cvt.rn.f64.u64 	%fd66, %rd58;
	div.rn.f64 	%fd67, %fd66, 0d404C000000000000;
	cvt.rpi.f64.f64 	%fd146, %fd67;
	{
	.reg .b32 %temp; 
	mov.b64 	{%temp, %r92}, %fd146;
	}
	{
	.reg .b32 %temp; 
	mov.b64 	{%r93, %temp}, %fd146;
	}
	setp.gt.s32 	%p11, %r92, 1048575;
	mov.b32 	%r94, -1023;
	@%p11 bra 	$L__BB45_35;
	mul.f64 	%fd146, %fd146, 0d4350000000000000;
	{
	.reg .b32 %temp; 
	mov.b64 	{%temp, %r92}, %fd146;
	}
	{
	.reg .b32 %temp; 
	mov.b64 	{%r93, %temp}, %fd146;
	}
	mov.b32 	%r94, -1077;
$L__BB45_35:
	add.s32 	%r50, %r92, -1;
	setp.lt.u32 	%p12, %r50, 2146435071;
	@%p12 bra 	$L__BB45_37;
	fma.rn.f64 	%fd68, %fd146, 0d7FF0000000000000, 0d7FF0000000000000;
	{
	.reg .b32 %temp; 
	mov.b64 	{%temp, %r51}, %fd146;
	}
	and.b32  	%r52, %r51, 2147483647;
	setp.eq.s32 	%p13, %r52, 0;
	selp.f64 	%fd148, 0dFFF0000000000000, %fd68, %p13;
	bra.uni 	$L__BB45_40;
$L__BB45_37:
	shr.u32 	%r53, %r92, 20;
	add.s32 	%r95, %r94, %r53;
	and.b32  	%r54, %r92, 1048575;
	or.b32  	%r55, %r54, 1072693248;
	mov.b64 	%fd147, {%r93, %r55};
	setp.lt.u32 	%p14, %r55, 1073127583;
	@%p14 bra 	$L__BB45_39;
	{
	.reg .b32 %temp; 
	mov.b64 	{%r56, %temp}, %fd147;
	}
	{
	.reg .b32 %temp; 
	mov.b64 	{%temp, %r57}, %fd147;
	}
	add.s32 	%r58, %r57, -1048576;
	mov.b64 	%fd147, {%r56, %r58};
	add.s32 	%r95, %r95, 1;
$L__BB45_39:
	add.f64 	%fd69, %fd147, 0dBFF0000000000000;
	add.f64 	%fd70, %fd147, 0d3FF0000000000000;
	rcp.approx.ftz.f64 	%fd71, %fd70;
	neg.f64 	%fd72, %fd70;
	fma.rn.f64 	%fd73, %fd72, %fd71, 0d3FF0000000000000;
	fma.rn.f64 	%fd74, %fd73, %fd73, %fd73;
	fma.rn.f64 	%fd75, %fd74, %fd71, %fd71;
	mul.f64 	%fd76, %fd69, %fd75;
	fma.rn.f64 	%fd77, %fd69, %fd75, %fd76;
	mul.f64 	%fd78, %fd77, %fd77;
	fma.rn.f64 	%fd79, %fd78, 0d3EB1380B3AE80F1E, 0d3ED0EE258B7A8B04;
	fma.rn.f64 	%fd80, %fd79, %fd78, 0d3EF3B2669F02676F;
	fma.rn.f64 	%fd81, %fd80, %fd78, 0d3F1745CBA9AB0956;
	fma.rn.f64 	%fd82, %fd81, %fd78, 0d3F3C71C72D1B5154;
	fma.rn.f64 	%fd83, %fd82, %fd78, 0d3F624924923BE72D;
	fma.rn.f64 	%fd84, %fd83, %fd78, 0d3F8999999999A3C4;
	fma.rn.f64 	%fd85, %fd84, %fd78, 0d3FB5555555555554;
	sub.f64 	%fd86, %fd69, %fd77;
	add.f64 	%fd87, %fd86, %fd86;
	neg.f64 	%fd88, %fd77;
	fma.rn.f64 	%fd89, %fd88, %fd69, %fd87;
	mul.f64 	%fd90, %fd75, %fd89;
	mul.f64 	%fd91, %fd78, %fd85;
	fma.rn.f64 	%fd92, %fd91, %fd77, %fd90;
	xor.b32  	%r59, %r95, -2147483648;
	mov.b32 	%r60, 1127219200;
	mov.b64 	%fd93, {%r59, %r60};
	sub.f64 	%fd94, %fd93, %fd1;
	fma.rn.f64 	%fd95, %fd94, 0d3FE62E42FEFA39EF, %fd77;
	fma.rn.f64 	%fd96, %fd94, 0dBFE62E42FEFA39EF, %fd95;
	sub.f64 	%fd97, %fd96, %fd77;
	sub.f64 	%fd98, %fd92, %fd97;
	fma.rn.f64 	%fd99, %fd94, 0d3C7ABC9E3B39803F, %fd98;
	add.f64 	%fd148, %fd95, %fd99;
$L__BB45_40:
	mul.f64 	%fd100, %fd148, 0d3C7777D0FFDA0D24;
	fma.rn.f64 	%fd101, %fd148, 0d3FF71547652B82FE, %fd100;
	cvt.rmi.f64.f64 	%fd102, %fd101;
	cvt.rzi.u64.f64 	%rd59, %fd102;
	shl.b64 	%rd60, %rd59, 3;
	add.s64 	%rd61, %rd2, %rd60;
	ld.local.u64 	%rd62, [%rd61];
	add.s64 	%rd63, %rd62, 1;
	st.local.u64 	[%rd61], %rd63;
	max.u64 	%rd100, %rd59, %rd100;
$L__BB45_41:
	add.s64 	%rd97, %rd97, 16;
	add.s64 	%rd96, %rd96, -2;
	setp.eq.s64 	%p15, %rd96, 0;
	@%p15 bra 	$L__BB45_11;
	bra.uni 	$L__BB45_3;

}
	// .globl	_Z22pageRankInitializationPfm
.visible .entry _Z22pageRankInitializationPfm(
	.param .u64 .ptr .align 1 _Z22pageRankInitializationPfm_param_0,
	.param .u64 _Z22pageRankInitializationPfm_param_1
)
{
	.reg .pred 	%p<10>;
	.reg .b32 	%r<5>;
	.reg .b64 	%rd<36>;

	ld.param.u64 	%rd22, [_Z22pageRankInitializationPfm_param_0];
	ld.param.u64 	%rd21, [_Z22pageRankInitializationPfm_param_1];
	cvta.to.global.u64 	%rd1, %rd22;
	setp.eq.s64 	%p1, %rd21, 0;
	@%p1 bra 	$L__BB46_13;
	and.b64  	%rd2, %rd21, 15;
	setp.lt.u64 	%p2, %rd21, 16;
	mov.b64 	%rd32, 0;
	@%p2 bra 	$L__BB46_4;
	and.b64  	%rd32, %rd21, -16;
	add.s64 	%rd29, %rd1, 32;
	mov.u64 	%rd30, %rd32;
$L__BB46_3:
	.pragma "nounroll";
	mov.b32 	%r1, 1048576000;
	st.global.u32 	[%rd29+-32], %r1;
	st.global.u32 	[%rd29+-28], %r1;
	st.global.u32 	[%rd29+-24], %r1;
	st.global.u32 	[%rd29+-20], %r1;
	st.global.u32 	[%rd29+-16], %r1;
	st.global.u32 	[%rd29+-12], %r1;
	st.global.u32 	[%rd29+-8], %r1;
	st.global.u32 	[%rd29+-4], %r1;
	st.global.u32 	[%rd29], %r1;
	st.global.u32 	[%rd29+4], %r1;
	st.global.u32 	[%rd29+8], %r1;
	st.global.u32 	[%rd29+12], %r1;
	st.global.u32 	[%rd29+16], %r1;
	st.global.u32 	[%rd29+20], %r1;
	st.global.u32 	[%rd29+24], %r1;
	st.global.u32 	[%rd29+28], %r1;
	add.s64 	%rd30, %rd30, -16;
	add.s64 	%rd29, %rd29, 64;
	setp.ne.s64 	%p3, %rd30, 0;
	@%p3 bra 	$L__BB46_3;
$L__BB46_4:
	setp.eq.s64 	%p4, %rd2, 0;
	@%p4 bra 	$L__BB46_13;
	and.b64  	%rd10, %rd21, 7;
	setp.lt.u64 	%p5, %rd2, 8;
	@%p5 bra 	$L__BB46_7;
	shl.b64 	%rd24, %rd32, 2;
	add.s64 	%rd25, %rd1, %rd24;
	mov.b32 	%r2, 1048576000;
	st.global.u32 	[%rd25], %r2;
	st.global.u32 	[%rd25+4], %r2;
	st.global.u32 	[%rd25+8], %r2;
	st.global.u32 	[%rd25+12], %r2;
	st.global.u32 	[%rd25+16], %r2;
	st.global.u32 	[%rd25+20], %r2;
	st.global.u32 	[%rd25+24], %r2;
	st.global.u32 	[%rd25+28], %r2;
	add.s64 	%rd32, %rd32, 8;
$L__BB46_7:
	setp.eq.s64 	%p6, %rd10, 0;
	@%p6 bra 	$L__BB46_13;
	and.b64  	%rd34, %rd21, 3;
	setp.lt.u64 	%p7, %rd10, 4;
	@%p7 bra 	$L__BB46_10;
	shl.b64 	%rd26, %rd32, 2;
	add.s64 	%rd27, %rd1, %rd26;
	mov.b32 	%r3, 1048576000;
	st.global.u32 	[%rd27], %r3;
	st.global.u32 	[%rd27+4], %r3;
	st.global.u32 	[%rd27+8], %r3;
	st.global.u32 	[%rd27+12], %r3;
	add.s64 	%rd32, %rd32, 4;
$L__BB46_10:
	setp.eq.s64 	%p8, %rd34, 0;
	@%p8 bra 	$L__BB46_13;
	shl.b64 	%rd28, %rd32, 2;
	add.s64 	%rd35, %rd1, %rd28;
$L__BB46_12:
	.pragma "nounroll";
	mov.b32 	%r4, 1048576000;
	st.global.u32 	[%rd35], %r4;
	add.s64 	%rd35, %rd35, 4;
	add.s64 	%rd34, %rd34, -1;
	setp.ne.s64 	%p9, %rd34, 0;
	@%p9 bra 	$L__BB46_12;
$L__BB46_13:
	ret;

}
	// .globl	_Z14pageRankKernelP27vertex_dictionary_structuremPfS1_PmS2_S2_
.visible .entry _Z14pageRankKernelP27vertex_dictionary_structuremPfS1_PmS2_S2_(
	.param .u64 .ptr .align 1 _Z14pageRankKernelP27vertex_dictionary_structuremPfS1_PmS2_S2__param_0,
	.param .u64 _Z14pageRankKernelP27vertex_dictionary_structuremPfS1_PmS2_S2__param_1,
	.param .u64 .ptr .align 1 _Z14pageRankKernelP27vertex_dictionary_structuremPfS1_PmS2_S2__param_2,
	.param .u64 .ptr .align 1 _Z14pageRankKernelP27vertex_dictionary_structuremPfS1_PmS2_S2__param_3,
	.param .u64 .ptr .align 1 _Z14pageRankKernelP27vertex_dictionary_structuremPfS1_PmS2_S2__param_4,
	.param .u64 .ptr .align 1 _Z14pageRankKernelP27vertex_dictionary_structuremPfS1_PmS2_S2__param_5,
	.param .u64 .ptr .align 1 _Z14pageRankKernelP27vertex_dictionary_structuremPfS1_PmS2_S2__param_6
)
{
	.reg .pred 	%p<2>;
	.reg .b32 	%r<5>;
	.reg .b32 	%f<4>;
	.reg .b64 	%rd<18>;

	ld.param.u64 	%rd2, [_Z14pageRankKernelP27vertex_dictionary_structuremPfS1_PmS2_S2__param_0];
	ld.param.u64 	%rd6, [_Z14pageRankKernelP27vertex_dictionary_structuremPfS1_PmS2_S2__param_1];
	ld.param.u64 	%rd3, [_Z14pageRankKernelP27vertex_dictionary_structuremPfS1_PmS2_S2__param_2];
	ld.param.u64 	%rd4, [_Z14pageRankKernelP27vertex_dictionary_structuremPfS1_PmS2_S2__param_3];
	ld.param.u64 	%rd5, [_Z14pageRankKernelP27vertex_dictionary_structuremPfS1_PmS2_S2__param_4];
	mov.u32 	%r1, %ctaid.x;
	mov.u32 	%r2, %ntid.x;
	mov.u32 	%r3, %tid.x;
	mad.lo.s32 	%r4, %r1, %r2, %r3;
	cvt.u64.u32 	%rd1, %r4;
	setp.le.u64 	%p1, %rd6, %rd1;
	@%p1 bra 	$L__BB47_2;
	cvta.to.global.u64 	%rd7, %rd3;
	cvta.to.global.u64 	%rd8, %rd5;
	cvta.to.global.u64 	%rd9, %rd2;
	shl.b64 	%rd10, %rd1, 2;
	add.s64 	%rd11, %rd7, %rd10;
	ld.global.f32 	%f1, [%rd11];
	shl.b64 	%rd12, %rd1, 3;
	add.s64 	%rd13, %rd8, %rd12;
	ld.global.u64 	%rd14, [%rd13];
	cvt.rn.f32.u64 	%f2, %rd14;
	div.rn.f32 	%f3, %f1, %f2;
	add.s64 	%rd15, %rd9, %rd12;
	ld.global.u64 	%rd16, [%rd15+408000000];
	ld.u64 	%rd17, [%rd16+32];
	{ // callseq 62, 0
	.param .b64 param0;
	st.param.b64 	[param0], %rd17;
	.param .b64 param1;
	st.param.b64 	[param1], %rd4;
	.param .b32 param2;
	st.param.f32 	[param2], %f3;
	call.uni 
	_Z26preorderTraversal_PageRankP27vertex_dictionary_structureP10edge_blockPfS3_mPmS4_S4_f, 
	(
	param0, 
	param1, 
	param2
	);
	} // callseq 62
$L__BB47_2:
	ret;

}
	// .globl	_Z29pageRank_kernel_preprocessingP27vertex_dictionary_structuremPmS1_S1_S1_
.visible .entry _Z29pageRank_kernel_preprocessingP27vertex_dictionary_structuremPmS1_S1_S1_(
	.param .u64 .ptr .align 1 _Z29pageRank_kernel_preprocessingP27vertex_dictionary_structuremPmS1_S1_S1__param_0,
	.param .u64 _Z29pageRank_kernel_preprocessingP27vertex_dictionary_structuremPmS1_S1_S1__param_1,
	.param .u64 .ptr .align 1 _Z29pageRank_kernel_preprocessingP27vertex_dictionary_structuremPmS1_S1_S1__param_2,
	.param .u64 .ptr .align 1 _Z29pageRank_kernel_preprocessingP27vertex_dictionary_structuremPmS1_S1_S1__param_3,
	.param .u64 .ptr .align 1 _Z29pageRank_kernel_preprocessingP27vertex_dictionary_structuremPmS1_S1_S1__param_4,
	.param .u64 .ptr .align 1 _Z29pageRank_kernel_preprocessingP27vertex_dictionary_structuremPmS1_S1_S1__param_5
)
{
	.reg .pred 	%p<11>;
	.reg .b32 	%r<5>;
	.reg .b64 	%rd<49>;

	ld.param.u64 	%rd28, [_Z29pageRank_kernel_preprocessingP27vertex_dictionary_structuremPmS1_S1_S1__param_1];
	ld.param.u64 	%rd27, [_Z29pageRank_kernel_preprocessingP27vertex_dictionary_structuremPmS1_S1_S1__param_4];
	ld.param.u64 	%rd29, [_Z29pageRank_kernel_preprocessingP27vertex_dictionary_structuremPmS1_S1_S1__param_5];
	cvta.to.global.u64 	%rd1, %rd29;
	mov.u32 	%r1, %ctaid.x;
	mov.u32 	%r2, %ntid.x;
	mov.u32 	%r3, %tid.x;
	mad.lo.s32 	%r4, %r1, %r2, %r3;
	cvt.u64.u32 	%rd2, %r4;
	setp.le.u64 	%p1, %rd28, %rd2;
	@%p1 bra 	$L__BB48_14;
	cvta.to.global.u64 	%rd30, %rd27;
	shl.b64 	%rd31, %rd2, 3;
	add.s64 	%rd32, %rd30, %rd31;
	ld.global.u64 	%rd44, [%rd32];
	ld.global.u64 	%rd4, [%rd32+8];
	setp.ge.u64 	%p2, %rd44, %rd4;
	@%p2 bra 	$L__BB48_14;
	sub.s64 	%rd5, %rd4, %rd44;
	and.b64  	%rd6, %rd5, 15;
	sub.s64 	%rd33, %rd44, %rd4;
	setp.gt.u64 	%p3, %rd33, -16;
	@%p3 bra 	$L__BB48_5;
	and.b64  	%rd42, %rd5, -16;
	shl.b64 	%rd34, %rd44, 3;
	add.s64 	%rd35, %rd34, %rd1;
	add.s64 	%rd41, %rd35, 64;
$L__BB48_4:
	.pragma "nounroll";
	st.global.u64 	[%rd41+-64], %rd2;
	st.global.u64 	[%rd41+-56], %rd2;
	st.global.u64 	[%rd41+-48], %rd2;
	st.global.u64 	[%rd41+-40], %rd2;
	st.global.u64 	[%rd41+-32], %rd2;
	st.global.u64 	[%rd41+-24], %rd2;
	st.global.u64 	[%rd41+-16], %rd2;
	st.global.u64 	[%rd41+-8], %rd2;
	st.global.u64 	[%rd41], %rd2;
	st.global.u64 	[%rd41+8], %rd2;
	st.global.u64 	[%rd41+16], %rd2;
	st.global.u64 	[%rd41+24], %rd2;
	st.global.u64 	[%rd41+32], %rd2;
	st.global.u64 	[%rd41+40], %rd2;
	st.global.u64 	[%rd41+48], %rd2;
	st.global.u64 	[%rd41+56], %rd2;
	add.s64 	%rd44, %rd44, 16;
	add.s64 	%rd42, %rd42, -16;
	add.s64 	%rd41, %rd41, 128;
	setp.ne.s64 	%p4, %rd42, 0;
	@%p4 bra 	$L__BB48_4;
$L__BB48_5:
	setp.eq.s64 	%p5, %rd6, 0;
	@%p5 bra 	$L__BB48_14;
	and.b64  	%rd16, %rd5, 7;
	setp.lt.u64 	%p6, %rd6, 8;
	@%p6 bra 	$L__BB48_8;
	shl.b64 	%rd36, %rd44, 3;
	add.s64 	%rd37, %rd1, %rd36;
	st.global.u64 	[%rd37], %rd2;
	st.global.u64 	[%rd37+8], %rd2;
	st.global.u64 	[%rd37+16], %rd2;
	st.global.u64 	[%rd37+24], %rd2;
	st.global.u64 	[%rd37+32], %rd2;
	st.global.u64 	[%rd37+40], %rd2;
	st.global.u64 	[%rd37+48], %rd2;
	st.global.u64 	[%rd37+56], %rd2;
	add.s64 	%rd44, %rd44, 8;
$L__BB48_8:
	setp.eq.s64 	%p7, %rd16, 0;
	@%p7 bra 	$L__BB48_14;
	and.b64  	%rd47, %rd5, 3;
	setp.lt.u64 	%p8, %rd16, 4;
	@%p8 bra 	$L__BB48_11;
	shl.b64 	%rd38, %rd44, 3;
	add.s64 	%rd39, %rd1, %rd38;
	st.global.u64 	[%rd39], %rd2;
	st.global.u64 	[%rd39+8], %rd2;
	st.global.u64 	[%rd39+16], %rd2;
	st.global.u64 	[%rd39+24], %rd2;
	add.s64 	%rd44, %rd44, 4;
$L__BB48_11:
	setp.eq.s64 	%p9, %rd47, 0;
	@%p9 bra 	$L__BB48_14;
	shl.b64 	%rd40, %rd44, 3;
	add.s64 	%rd48, %rd1, %rd40;
$L__BB48_13:
	.pragma "nounroll";
	st.global.u64 	[%rd48], %rd2;
	add.s64 	%rd48, %rd48, 8;
	add.s64 	%rd47, %rd47, -1;
	setp.ne.s64 	%p10, %rd47, 0;
	@%p10 bra 	$L__BB48_13;
$L__BB48_14:
	ret;

}
	// .globl	_Z15pageRank_kernelP27vertex_dictionary_structuremmPfS1_PmS2_S2_S2_S2_
.visible .entry _Z15pageRank_kernelP27vertex_dictionary_structuremmPfS1_PmS2_S2_S2_S2_(
	.param .u64 .ptr .align 1 _Z15pageRank_kernelP27vertex_dictionary_structuremmPfS1_PmS2_S2_S2_S2__param_0,
	.param .u64 _Z15pageRank_kernelP27vertex_dictionary_structuremmPfS1_PmS2_S2_S2_S2__param_1,
	.param .u64 _Z15pageRank_kernelP27vertex_dictionary_structuremmPfS1_PmS2_S2_S2_S2__param_2,
	.param .u64 .ptr .align 1 _Z15pageRank_kernelP27vertex_dictionary_structuremmPfS1_PmS2_S2_S2_S2__param_3,
	.param .u64 .ptr .align 1 _Z15pageRank_kernelP27vertex_dictionary_structuremmPfS1_PmS2_S2_S2_S2__param_4,
	.param .u64 .ptr .align 1 _Z15pageRank_kernelP27vertex_dictionary_structuremmPfS1_PmS2_S2_S2_S2__param_5,
	.param .u64 .ptr .align 1 _Z15pageRank_kernelP27vertex_dictionary_structuremmPfS1_PmS2_S2_S2_S2__param_6,
	.param .u64 .ptr .align 1 _Z15pageRank_kernelP27vertex_dictionary_structuremmPfS1_PmS2_S2_S2_S2__param_7,
	.param .u64 .ptr .align 1 _Z15pageRank_kernelP27vertex_dictionary_structuremmPfS1_PmS2_S2_S2_S2__param_8,
	.param .u64 .ptr .align 1 _Z15pageRank_kernelP27vertex_dictionary_structuremmPfS1_PmS2_S2_S2_S2__param_9
)
{
	.reg .pred 	%p<63>;
	.reg .b32 	%r<5>;
	.reg .b32 	%f<60>;
	.reg .b64 	%rd<224>;

	ld.param.u64 	%rd70, [_Z15pageRank_kernelP27vertex_dictionary_structuremmPfS1_PmS2_S2_S2_S2__param_0];
	ld.param.u64 	%rd75, [_Z15pageRank_kernelP27vertex_dictionary_structuremmPfS1_PmS2_S2_S2_S2__param_1];
	ld.param.u64 	%rd71, [_Z15pageRank_kernelP27vertex_dictionary_structuremmPfS1_PmS2_S2_S2_S2__param_3];
	ld.param.u64 	%rd76, [_Z15pageRank_kernelP27vertex_dictionary_structuremmPfS1_PmS2_S2_S2_S2__param_4];
	ld.param.u64 	%rd72, [_Z15pageRank_kernelP27vertex_dictionary_structuremmPfS1_PmS2_S2_S2_S2__param_5];
	ld.param.u64 	%rd73, [_Z15pageRank_kernelP27vertex_dictionary_structuremmPfS1_PmS2_S2_S2_S2__param_6];
	ld.param.u64 	%rd77, [_Z15pageRank_kernelP27vertex_dictionary_structuremmPfS1_PmS2_S2_S2_S2__param_8];
	ld.param.u64 	%rd74, [_Z15pageRank_kernelP27vertex_dictionary_structuremmPfS1_PmS2_S2_S2_S2__param_9];
	cvta.to.global.u64 	%rd1, %rd76;
	cvta.to.global.u64 	%rd2, %rd77;
	mov.u32 	%r1, %ctaid.x;
	mov.u32 	%r2, %ntid.x;
	mov.u32 	%r3, %tid.x;
	mad.lo.s32 	%r4, %r1, %r2, %r3;
	cvt.u64.u32 	%rd3, %r4;
	shl.b64 	%rd78, %rd75, 3;
	add.s64 	%rd79, %rd2, %rd78;
	ld.global.u64 	%rd80, [%rd79];
	setp.le.u64 	%p1, %rd80, %rd3;
	@%p1 bra 	$L__BB49_64;
	cvta.to.global.u64 	%rd81, %rd74;
	cvta.to.global.u64 	%rd82, %rd73;
	shl.b64 	%rd83, %rd3, 3;
	add.s64 	%rd84, %rd81, %rd83;
	ld.global.u64 	%rd4, [%rd84];
	shl.b64 	%rd85, %rd4, 3;
	add.s64 	%rd86, %rd82, %rd85;
	ld.global.u64 	%rd87, [%rd86];
	ld.global.u64 	%rd88, [%rd86+8];
	setp.ge.u64 	%p2, %rd87, %rd88;
	@%p2 bra 	$L__BB49_64;
	add.s64 	%rd90, %rd2, %rd85;
	ld.global.u64 	%rd91, [%rd90];
	sub.s64 	%rd92, %rd3, %rd91;
	shl.b64 	%rd93, %rd92, 3;
	mov.u64 	%rd94, bit_string_lookup;
	add.s64 	%rd95, %rd94, %rd93;
	ld.global.u64 	%rd221, [%rd95];
	cvta.to.global.u64 	%rd96, %rd70;
	add.s64 	%rd97, %rd96, %rd85;
	add.s64 	%rd98, %rd97, 2448000008;
	ld.global.u64 	%rd220, [%rd98];
	setp.eq.s64 	%p3, %rd221, 0;
	@%p3 bra 	$L__BB49_7;
$L__BB49_3:
	and.b64  	%rd99, %rd221, 1;
	setp.eq.b64 	%p4, %rd99, 1;
	not.pred 	%p5, %p4;
	@%p5 bra 	$L__BB49_5;
	ld.u64 	%rd220, [%rd220+456];
	bra.uni 	$L__BB49_6;
$L__BB49_5:
	ld.u64 	%rd220, [%rd220+464];
$L__BB49_6:
	mul.hi.u64 	%rd100, %rd221, -3689348814741910323;
	shr.u64 	%rd12, %rd100, 3;
	setp.gt.u64 	%p6, %rd221, 9;
	mov.u64 	%rd221, %rd12;
	@%p6 bra 	$L__BB49_3;
$L__BB49_7:
	cvta.to.global.u64 	%rd101, %rd71;
	shl.b64 	%rd102, %rd4, 2;
	add.s64 	%rd103, %rd101, %rd102;
	ld.global.f32 	%f2, [%rd103];
	cvta.to.global.u64 	%rd104, %rd72;
	add.s64 	%rd106, %rd104, %rd85;
	ld.global.u64 	%rd107, [%rd106];
	cvt.rn.f32.u64 	%f3, %rd107;
	div.rn.f32 	%f1, %f2, %f3;
	ld.u64 	%rd14, [%rd220];
	setp.eq.s64 	%p7, %rd14, 0;
	@%p7 bra 	$L__BB49_64;
	shl.b64 	%rd108, %rd14, 2;
	add.s64 	%rd109, %rd1, %rd108;
	atom.global.add.f32 	%f4, [%rd109+-4], %f1;
	ld.u64 	%rd15, [%rd220+8];
	setp.eq.s64 	%p8, %rd15, 0;
	@%p8 bra 	$L__BB49_64;
	shl.b64 	%rd110, %rd15, 2;
	add.s64 	%rd111, %rd1, %rd110;
	atom.global.add.f32 	%f5, [%rd111+-4], %f1;
	ld.u64 	%rd16, [%rd220+16];
	setp.eq.s64 	%p9, %rd16, 0;
	@%p9 bra 	$L__BB49_64;
	shl.b64 	%rd112, %rd16, 2;
	add.s64 	%rd113, %rd1, %rd112;
	atom.global.add.f32 	%f6, [%rd113+-4], %f1;
	ld.u64 	%rd17, [%rd220+24];
	setp.eq.s64 	%p10, %rd17, 0;
	@%p10 bra 	$L__BB49_64;
	shl.b64 	%rd114, %rd17, 2;
	add.s64 	%rd115, %rd1, %rd114;
	atom.global.add.f32 	%f7, [%rd115+-4], %f1;
	ld.u64 	%rd18, [%rd220+32];
	setp.eq.s64 	%p11, %rd18, 0;
	@%p11 bra 	$L__BB49_64;
	shl.b64 	%rd116, %rd18, 2;
	add.s64 	%rd117, %rd1, %rd116;
	atom.global.add.f32 	%f8, [%rd117+-4], %f1;
	ld.u64 	%rd19, [%rd220+40];
	setp.eq.s64 	%p12, %rd19, 0;
	@%p12 bra 	$L__BB49_64;
	shl.b64 	%rd118, %rd19, 2;
	add.s64 	%rd119, %rd1, %rd118;
	atom.global.add.f32 	%f9, [%rd119+-4], %f1;
	ld.u64 	%rd20, [%rd220+48];
	setp.eq.s64 	%p13, %rd20, 0;
	@%p13 bra 	$L__BB49_64;
	shl.b64 	%rd120, %rd20, 2;
	add.s64 	%rd121, %rd1, %rd120;
	atom.global.add.f32 	%f10, [%rd121+-4], %f1;
	ld.u64 	%rd21, [%rd220+56];
	setp.eq.s64 	%p14, %rd21, 0;
	@%p14 bra 	$L__BB49_64;
	shl.b64 	%rd122, %rd21, 2;
	add.s64 	%rd123, %rd1, %rd122;
	atom.global.add.f32 	%f11, [%rd123+-4], %f1;
	ld.u64 	%rd22, [%rd220+64];
	setp.eq.s64 	%p15, %rd22, 0;
	@%p15 bra 	$L__BB49_64;
	shl.b64 	%rd124, %rd22, 2;
	add.s64 	%rd125, %rd1, %rd124;
	atom.global.add.f32 	%f12, [%rd125+-4], %f1;
	ld.u64 	%rd23, [%rd220+72];
	setp.eq.s64 	%p16, %rd23, 0;
	@%p16 bra 	$L__BB49_64;
	shl.b64 	%rd126, %rd23, 2;
	add.s64 	%rd127, %rd1, %rd126;
	atom.global.add.f32 	%f13, [%rd127+-4], %f1;
	ld.u64 	%rd24, [%rd220+80];
	setp.eq.s64 	%p17, %rd24, 0;
	@%p17 bra 	$L__BB49_64;
	shl.b64 	%rd128, %rd24, 2;
	add.s64 	%rd129, %rd1, %rd128;
	atom.global.add.f32 	%f14, [%rd129+-4], %f1;
	ld.u64 	%rd25, [%rd220+88];
	setp.eq.s64 	%p18, %rd25, 0;
	@%p18 bra 	$L__BB49_64;
	shl.b64 	%rd130, %rd25, 2;
	add.s64 	%rd131, %rd1, %rd130;
	atom.global.add.f32 	%f15, [%rd131+-4], %f1;
	ld.u64 	%rd26, [%rd220+96];
	setp.eq.s64 	%p19, %rd26, 0;
	@%p19 bra 	$L__BB49_64;
	shl.b64 	%rd132, %rd26, 2;
	add.s64 	%rd133, %rd1, %rd132;
	atom.global.add.f32 	%f16, [%rd133+-4], %f1;
	ld.u64 	%rd27, [%rd220+104];
	setp.eq.s64 	%p20, %rd27, 0;
	@%p20 bra 	$L__BB49_64;
	shl.b64 	%rd134, %rd27, 2;
	add.s64 	%rd135, %rd1, %rd134;
	atom.global.add.f32 	%f17, [%rd135+-4], %f1;
	ld.u64 	%rd28, [%rd220+112];
	setp.eq.s64 	%p21, %rd28, 0;
	@%p21 bra 	$L__BB49_64;
	shl.b64 	%rd136, %rd28, 2;
	add.s64 	%rd137, %rd1, %rd136;
	atom.global.add.f32 	%f18, [%rd137+-4], %f1;
	ld.u64 	%rd29, [%rd220+120];
	setp.eq.s64 	%p22, %rd29, 0;
	@%p22 bra 	$L__BB49_64;
	shl.b64 	%rd138, %rd29, 2;
	add.s64 	%rd139, %rd1, %rd138;
	atom.global.add.f32 	%f19, [%rd139+-4], %f1;
	ld.u64 	%rd30, [%rd220+128];
	setp.eq.s64 	%p23, %rd30, 0;
	@%p23 bra 	$L__BB49_64;
	shl.b64 	%rd140, %rd30, 2;
	add.s64 	%rd141, %rd1, %rd140;
	atom.global.add.f32 	%f20, [%rd141+-4], %f1;
	ld.u64 	%rd31, [%rd220+136];
	setp.eq.s64 	%p24, %rd31, 0;
	@%p24 bra 	$L__BB49_64;
	shl.b64 	%rd142, %rd31, 2;
	add.s64 	%rd143, %rd1, %rd142;
	atom.global.add.f32 	%f21, [%rd143+-4], %f1;
	ld.u64 	%rd32, [%rd220+144];
	setp.eq.s64 	%p25, %rd32, 0;
	@%p25 bra 	$L__BB49_64;
	shl.b64 	%rd144, %rd32, 2;
	add.s64 	%rd145, %rd1, %rd144;
	atom.global.add.f32 	%f22, [%rd145+-4], %f1;
	ld.u64 	%rd33, [%rd220+152];
	setp.eq.s64 	%p26, %rd33, 0;
	@%p26 bra 	$L__BB49_64;
	shl.b64 	%rd146, %rd33, 2;
	add.s64 	%rd147, %rd1, %rd146;
	atom.global.add.f32 	%f23, [%rd147+-4], %f1;
	ld.u64 	%rd34, [%rd220+160];
	setp.eq.s64 	%p27, %rd34, 0;
	@%p27 bra 	$L__BB49_64;
	shl.b64 	%rd148, %rd34, 2;
	add.s64 	%rd149, %rd1, %rd148;
	atom.global.add.f32 	%f24, [%rd149+-4], %f1;
	ld.u64 	%rd35, [%rd220+168];
	setp.eq.s64 	%p28, %rd35, 0;
	@%p28 bra 	$L__BB49_64;
	shl.b64 	%rd150, %rd35, 2;
	add.s64 	%rd151, %rd1, %rd150;
	atom.global.add.f32 	%f25, [%rd151+-4], %f1;
	ld.u64 	%rd36, [%rd220+176];
	setp.eq.s64 	%p29, %rd36, 0;
	@%p29 bra 	$L__BB49_64;
	shl.b64 	%rd152, %rd36, 2;
	add.s64 	%rd153, %rd1, %rd152;
	atom.global.add.f32 	%f26, [%rd153+-4], %f1;
	ld.u64 	%rd37, [%rd220+184];
	setp.eq.s64 	%p30, %rd37, 0;
	@%p30 bra 	$L__BB49_64;
	shl.b64 	%rd154, %rd37, 2;
	add.s64 	%rd155, %rd1, %rd154;
	atom.global.add.f32 	%f27, [%rd155+-4], %f1;
	ld.u64 	%rd38, [%rd220+192];
	setp.eq.s64 	%p31, %rd38, 0;
	@%p31 bra 	$L__BB49_64;
	shl.b64 	%rd156, %rd38, 2;
	add.s64 	%rd157, %rd1, %rd156;
	atom.global.add.f32 	%f28, [%rd157+-4], %f1;
	ld.u64 	%rd39, [%rd220+200];
	setp.eq.s64 	%p32, %rd39, 0;
	@%p32 bra 	$L__BB49_64;
	shl.b64 	%rd158, %rd39, 2;
	add.s64 	%rd159, %rd1, %rd158;
	atom.global.add.f32 	%f29, [%rd159+-4], %f1;
	ld.u64 	%rd40, [%rd220+208];
	setp.eq.s64 	%p33, %rd40, 0;
	@%p33 bra 	$L__BB49_64;
	shl.b64 	%rd160, %rd40, 2;
	add.s64 	%rd161, %rd1, %rd160;
	atom.global.add.f32 	%f30, [%rd161+-4], %f1;
	ld.u64 	%rd41, [%rd220+216];
	setp.eq.s64 	%p34, %rd41, 0;
	@%p34 bra 	$L__BB49_64;
	shl.b64 	%rd162, %rd41, 2;
	add.s64 	%rd163, %rd1, %rd162;
	atom.global.add.f32 	%f31, [%rd163+-4], %f1;
	ld.u64 	%rd42, [%rd220+224];
	setp.eq.s64 	%p35, %rd42, 0;
	@%p35 bra 	$L__BB49_64;
	shl.b64 	%rd164, %rd42, 2;
	add.s64 	%rd165, %rd1, %rd164;
	atom.global.add.f32 	%f32, [%rd165+-4], %f1;
	ld.u64 	%rd43, [%rd220+232];
	setp.eq.s64 	%p36, %rd43, 0;
	@%p36 bra 	$L__BB49_64;
	shl.b64 	%rd166, %rd43, 2;
	add.s64 	%rd167, %rd1, %rd166;
	atom.global.add.f32 	%f33, [%rd167+-4], %f1;
	ld.u64 	%rd44, [%rd220+240];
	setp.eq.s64 	%p37, %rd44, 0;
	@%p37 bra 	$L__BB49_64;
	shl.b64 	%rd168, %rd44, 2;
	add.s64 	%rd169, %rd1, %rd168;
	atom.global.add.f32 	%f34, [%rd169+-4], %f1;
	ld.u64 	%rd45, [%rd220+248];
	setp.eq.s64 	%p38, %rd45, 0;
	@%p38 bra 	$L__BB49_64;
	shl.b64 	%rd170, %rd45, 2;
	add.s64 	%rd171, %rd1, %rd170;
	atom.global.add.f32 	%f35, [%rd171+-4], %f1;
	ld.u64 	%rd46, [%rd220+256];
	setp.eq.s64 	%p39, %rd46, 0;
	@%p39 bra 	$L__BB49_64;
	shl.b64 	%rd172, %rd46, 2;
	add.s64 	%rd173, %rd1, %rd172;
	atom.global.add.f32 	%f36, [%rd173+-4], %f1;
	ld.u64 	%rd47, [%rd220+264];
	setp.eq.s64 	%p40, %rd47, 0;
	@%p40 bra 	$L__BB49_64;
	shl.b64 	%rd174, %rd47, 2;
	add.s64 	%rd175, %rd1, %rd174;
	atom.global.add.f32 	%f37, [%rd175+-4], %f1;
	ld.u64 	%rd48, [%rd220+272];
	setp.eq.s64 	%p41, %rd48, 0;
	@%p41 bra 	$L__BB49_64;
	shl.b64 	%rd176, %rd48, 2;
	add.s64 	%rd177, %rd1, %rd176;
	atom.global.add.f32 	%f38, [%rd177+-4], %f1;
	ld.u64 	%rd49, [%rd220+280];
	setp.eq.s64 	%p42, %rd49, 0;
	@%p42 bra 	$L__BB49_64;
	shl.b64 	%rd178, %rd49, 2;
	add.s64 	%rd179, %rd1, %rd178;
	atom.global.add.f32 	%f39, [%rd179+-4], %f1;
	ld.u64 	%rd50, [%rd220+288];
	setp.eq.s64 	%p43, %rd50, 0;
	@%p43 bra 	$L__BB49_64;
	shl.b64 	%rd180, %rd50, 2;
	add.s64 	%rd181, %rd1, %rd180;
	atom.global.add.f32 	%f40, [%rd181+-4], %f1;
	ld.u64 	%rd51, [%rd220+296];
	setp.eq.s64 	%p44, %rd51, 0;
	@%p44 bra 	$L__BB49_64;
	shl.b64 	%rd182, %rd51, 2;
	add.s64 	%rd183, %rd1, %rd182;
	atom.global.add.f32 	%f41, [%rd183+-4], %f1;
	ld.u64 	%rd52, [%rd220+304];
	setp.eq.s64 	%p45, %rd52, 0;
	@%p45 bra 	$L__BB49_64;
	shl.b64 	%rd184, %rd52, 2;
	add.s64 	%rd185, %rd1, %rd184;
	atom.global.add.f32 	%f42, [%rd185+-4], %f1;
	ld.u64 	%rd53, [%rd220+312];
	setp.eq.s64 	%p46, %rd53, 0;
	@%p46 bra 	$L__BB49_64;
	shl.b64 	%rd186, %rd53, 2;
	add.s64 	%rd187, %rd1, %rd186;
	atom.global.add.f32 	%f43, [%rd187+-4], %f1;
	ld.u64 	%rd54, [%rd220+320];
	setp.eq.s64 	%p47, %rd54, 0;
	@%p47 bra 	$L__BB49_64;
	shl.b64 	%rd188, %rd54, 2;
	add.s64 	%rd189, %rd1, %rd188;
	atom.global.add.f32 	%f44, [%rd189+-4], %f1;
	ld.u64 	%rd55, [%rd220+328];
	setp.eq.s64 	%p48, %rd55, 0;
	@%p48 bra 	$L__BB49_64;
	shl.b64 	%rd190, %rd55, 2;
	add.s64 	%rd191, %rd1, %rd190;
	atom.global.add.f32 	%f45, [%rd191+-4], %f1;
	ld.u64 	%rd56, [%rd220+336];
	setp.eq.s64 	%p49, %rd56, 0;
	@%p49 bra 	$L__BB49_64;
	shl.b64 	%rd192, %rd56, 2;
	add.s64 	%rd193, %rd1, %rd192;
	atom.global.add.f32 	%f46, [%rd193+-4], %f1;
	ld.u64 	%rd57, [%rd220+344];
	setp.eq.s64 	%p50, %rd57, 0;
	@%p50 bra 	$L__BB49_64;
	shl.b64 	%rd194, %rd57, 2;
	add.s64 	%rd195, %rd1, %rd194;
	atom.global.add.f32 	%f47, [%rd195+-4], %f1;
	ld.u64 	%rd58, [%rd220+352];
	setp.eq.s64 	%p51, %rd58, 0;
	@%p51 bra 	$L__BB49_64;
	shl.b64 	%rd196, %rd58, 2;
	add.s64 	%rd197, %rd1, %rd196;
	atom.global.add.f32 	%f48, [%rd197+-4], %f1;
	ld.u64 	%rd59, [%rd220+360];
	setp.eq.s64 	%p52, %rd59, 0;
	@%p52 bra 	$L__BB49_64;
	shl.b64 	%rd198, %rd59, 2;
	add.s64 	%rd199, %rd1, %rd198;
	atom.global.add.f32 	%f49, [%rd199+-4], %f1;
	ld.u64 	%rd60, [%rd220+368];
	setp.eq.s64 	%p53, %rd60, 0;
	@%p53 bra 	$L__BB49_64;
	shl.b64 	%rd200, %rd60, 2;
	add.s64 	%rd201, %rd1, %rd200;
	atom.global.add.f32 	%f50, [%rd201+-4], %f1;
	ld.u64 	%rd61, [%rd220+376];
	setp.eq.s64 	%p54, %rd61, 0;
	@%p54 bra 	$L__BB49_64;
	shl.b64 	%rd202, %rd61, 2;
	add.s64 	%rd203, %rd1, %rd202;
	atom.global.add.f32 	%f51, [%rd203+-4], %f1;
	ld.u64 	%rd62, [%rd220+384];
	setp.eq.s64 	%p55, %rd62, 0;
	@%p55 bra 	$L__BB49_64;
	shl.b64 	%rd204, %rd62, 2;
	add.s64 	%rd205, %rd1, %rd204;
	atom.global.add.f32 	%f52, [%rd205+-4], %f1;
	ld.u64 	%rd63, [%rd220+392];
	setp.eq.s64 	%p56, %rd63, 0;
	@%p56 bra 	$L__BB49_64;
	shl.b64 	%rd206, %rd63, 2;
	add.s64 	%rd207, %rd1, %rd206;
	atom.global.add.f32 	%f53, [%rd207+-4], %f1;
	ld.u64 	%rd64, [%rd220+400];
	setp.eq.s64 	%p57, %rd64, 0;
	@%p57 bra 	$L__BB49_64;
	shl.b64 	%rd208, %rd64, 2;
	add.s64 	%rd209, %rd1, %rd208;
	atom.global.add.f32 	%f54, [%rd209+-4], %f1;
	ld.u64 	%rd65, [%rd220+408];
	setp.eq.s64 	%p58, %rd65, 0;
	@%p58 bra 	$L__BB49_64;
	shl.b64 	%rd210, %rd65, 2;
	add.s64 	%rd211, %rd1, %rd210;
	atom.global.add.f32 	%f55, [%rd211+-4], %f1;
	ld.u64 	%rd66, [%rd220+416];
	setp.eq.s64 	%p59, %rd66, 0;
	@%p59 bra 	$L__BB49_64;
	shl.b64 	%rd212, %rd66, 2;
	add.s64 	%rd213, %rd1, %rd212;
	atom.global.add.f32 	%f56, [%rd213+-4], %f1;
	ld.u64 	%rd67, [%rd220+424];
	setp.eq.s64 	%p60, %rd67, 0;
	@%p60 bra 	$L__BB49_64;
	shl.b64 	%rd214, %rd67, 2;
	add.s64 	%rd215, %rd1, %rd214;
	atom.global.add.f32 	%f57, [%rd215+-4], %f1;
	ld.u64 	%rd68, [%rd220+432];
	setp.eq.s64 	%p61, %rd68, 0;
	@%p61 bra 	$L__BB49_64;
	shl.b64 	%rd216, %rd68, 2;
	add.s64 	%rd217, %rd1, %rd216;
	atom.global.add.f32 	%f58, [%rd217+-4], %f1;
	ld.u64 	%rd69, [%rd220+440];
	setp.eq.s64 	%p62, %rd69, 0;
	@%p62 bra 	$L__BB49_64;
	shl.b64 	%rd218, %rd69, 2;
	add.s64 	%rd219, %rd1, %rd218;
	atom.global.add.f32 	%f59, [%rd219+-4], %f1;
$L__BB49_64:
	ret;

}
	// .globl	_Z22triangleCountingKernelP27vertex_dictionary_structuremPfPmS2_S2_
.visible .entry _Z22triangleCountingKernelP27vertex_dictionary_structuremPfPmS2_S2_(
	.param .u64 .ptr .align 1 _Z22triangleCountingKernelP27vertex_dictionary_structuremPfPmS2_S2__param_0,
	.param .u64 _Z22triangleCountingKernelP27vertex_dictionary_structuremPfPmS2_S2__param_1,
	.param .u64 .ptr .align 1 _Z22triangleCountingKernelP27vertex_dictionary_structuremPfPmS2_S2__param_2,
	.param .u64 .ptr .align 1 _Z22triangleCountingKernelP27vertex_dictionary_structuremPfPmS2_S2__param_3,
	.param .u64 .ptr .align 1 _Z22triangleCountingKernelP27vertex_dictionary_structuremPfPmS2_S2__param_4,
	.param .u64 .ptr .align 1 _Z22triangleCountingKernelP27vertex_dictionary_structuremPfPmS2_S2__param_5
)
{
	.reg .pred 	%p<12>;
	.reg .b32 	%r<5>;
	.reg .b32 	%f<5>;
	.reg .b64 	%rd<50>;

	ld.param.u64 	%rd23, [_Z22triangleCountingKernelP27vertex_dictionary_structuremPfPmS2_S2__param_1];
	ld.param.u64 	%rd24, [_Z22triangleCountingKernelP27vertex_dictionary_structuremPfPmS2_S2__param_2];
	ld.param.u64 	%rd25, [_Z22triangleCountingKernelP27vertex_dictionary_structuremPfPmS2_S2__param_4];
	ld.param.u64 	%rd26, [_Z22triangleCountingKernelP27vertex_dictionary_structuremPfPmS2_S2__param_5];
	cvta.to.global.u64 	%rd1, %rd24;
	cvta.to.global.u64 	%rd2, %rd26;
	cvta.to.global.u64 	%rd3, %rd25;
	mov.u32 	%r1, %ctaid.x;
	mov.u32 	%r2, %ntid.x;
	mov.u32 	%r3, %tid.x;
	mad.lo.s32 	%r4, %r1, %r2, %r3;
	cvt.u64.u32 	%rd4, %r4;
	setp.le.u64 	%p1, %rd23, %rd4;
	@%p1 bra 	$L__BB50_13;
	shl.b64 	%rd27, %rd4, 3;
	add.s64 	%rd28, %rd3, %rd27;
	ld.global.u64 	%rd46, [%rd28];
	ld.global.u64 	%rd6, [%rd28+8];
	setp.ge.u64 	%p2, %rd46, %rd6;
	@%p2 bra 	$L__BB50_13;
	shl.b64 	%rd29, %rd4, 2;
	add.s64 	%rd7, %rd1, %rd29;
$L__BB50_3:
	shl.b64 	%rd30, %rd46, 3;
	add.s64 	%rd9, %rd2, %rd30;
	ld.global.u64 	%rd31, [%rd9];
	add.s64 	%rd32, %rd31, -1;
	setp.le.u64 	%p3, %rd32, %rd4;
	add.s64 	%rd46, %rd46, 1;
	setp.ge.u64 	%p4, %rd46, %rd6;
	or.pred  	%p5, %p3, %p4;
	@%p5 bra 	$L__BB50_12;
	mov.u64 	%rd47, %rd46;
$L__BB50_5:
	shl.b64 	%rd33, %rd47, 3;
	add.s64 	%rd12, %rd2, %rd33;
	ld.global.u64 	%rd13, [%rd12];
	add.s64 	%rd34, %rd13, -1;
	ld.global.u64 	%rd14, [%rd9];
	add.s64 	%rd35, %rd14, -1;
	setp.le.u64 	%p6, %rd34, %rd35;
	@%p6 bra 	$L__BB50_11;
	shl.b64 	%rd36, %rd14, 3;
	add.s64 	%rd37, %rd3, %rd36;
	ld.global.u64 	%rd49, [%rd37+-8];
	ld.global.u64 	%rd16, [%rd37];
	setp.ge.u64 	%p7, %rd49, %rd16;
	@%p7 bra 	$L__BB50_11;
	shl.b64 	%rd38, %rd49, 3;
	add.s64 	%rd48, %rd2, %rd38;
	bra.uni 	$L__BB50_9;
$L__BB50_8:
	add.s64 	%rd49, %rd49, 1;
	add.s64 	%rd48, %rd48, 8;
	setp.ge.u64 	%p9, %rd49, %rd16;
	@%p9 bra 	$L__BB50_11;
$L__BB50_9:
	ld.global.u64 	%rd39, [%rd48];
	setp.ne.s64 	%p8, %rd39, %rd13;
	@%p8 bra 	$L__BB50_8;
	atom.global.add.f32 	%f1, [total_triangles], 0f3F800000;
	atom.global.add.f32 	%f2, [%rd7], 0f3F800000;
	ld.global.u64 	%rd40, [%rd9];
	shl.b64 	%rd41, %rd40, 2;
	add.s64 	%rd42, %rd1, %rd41;
	atom.global.add.f32 	%f3, [%rd42+-4], 0f3F800000;
	ld.global.u64 	%rd43, [%rd12];
	shl.b64 	%rd44, %rd43, 2;
	add.s64 	%rd45, %rd1, %rd44;
	atom.global.add.f32 	%f4, [%rd45+-4], 0f3F800000;
$L__BB50_11:
	add.s64 	%rd47, %rd47, 1;
	setp.lt.u64 	%p10, %rd47, %rd6;
	@%p10 bra 	$L__BB50_5;
$L__BB50_12:
	setp.lt.u64 	%p11, %rd46, %rd6;
	@%p11 bra 	$L__BB50_3;
$L__BB50_13:
	ret;

}
	// .globl	_Z26triangle_counting_kernel_1P27vertex_dictionary_structuremmPmS1_S1_S1_S1_S1_S1_
.visible .entry _Z26triangle_counting_kernel_1P27vertex_dictionary_structuremmPmS1_S1_S1_S1_S1_S1_(
	.param .u64 .ptr .align 1 _Z26triangle_counting_kernel_1P27vertex_dictionary_structuremmPmS1_S1_S1_S1_S1_S1__param_0,
	.param .u64 _Z26triangle_counting_kernel_1P27vertex_dictionary_structuremmPmS1_S1_S1_S1_S1_S1__param_1,
	.param .u64 _Z26triangle_counting_kernel_1P27vertex_dictionary_structuremmPmS1_S1_S1_S1_S1_S1__param_2,
	.param .u64 .ptr .align 1 _Z26triangle_counting_kernel_1P27vertex_dictionary_structuremmPmS1_S1_S1_S1_S1_S1__param_3,
	.param .u64 .ptr .align 1 _Z26triangle_counting_kernel_1P27vertex_dictionary_structuremmPmS1_S1_S1_S1_S1_S1__param_4,
	.param .u64 .ptr .align 1 _Z26triangle_counting_kernel_1P27vertex_dictionary_structuremmPmS1_S1_S1_S1_S1_S1__param_5,
	.param .u64 .ptr .align 1 _Z26triangle_counting_kernel_1P27vertex_dictionary_structuremmPmS1_S1_S1_S1_S1_S1__param_6,
	.param .u64 .ptr .align 1 _Z26triangle_counting_kernel_1P27vertex_dictionary_structuremmPmS1_S1_S1_S1_S1_S1__param_7,
	.param .u64 .ptr .align 1 _Z26triangle_counting_kernel_1P27vertex_dictionary_structuremmPmS1_S1_S1_S1_S1_S1__param_8,
	.param .u64 .ptr .align 1 _Z26triangle_counting_kernel_1P27vertex_dictionary_structuremmPmS1_S1_S1_S1_S1_S1__param_9
)
{
	.reg .pred 	%p<12>;
	.reg .b32 	%r<5>;
	.reg .b64 	%rd<115>;

	ld.param.u64 	%rd52, [_Z26triangle_counting_kernel_1P27vertex_dictionary_structuremmPmS1_S1_S1_S1_S1_S1__param_0];
	ld.param.u64 	%rd55, [_Z26triangle_counting_kernel_1P27vertex_dictionary_structuremmPmS1_S1_S1_S1_S1_S1__param_1];
	ld.param.u64 	%rd53, [_Z26triangle_counting_kernel_1P27vertex_dictionary_structuremmPmS1_S1_S1_S1_S1_S1__param_4];
	ld.param.u64 	%rd56, [_Z26triangle_counting_kernel_1P27vertex_dictionary_structuremmPmS1_S1_S1_S1_S1_S1__param_6];
	ld.param.u64 	%rd54, [_Z26triangle_counting_kernel_1P27vertex_dictionary_structuremmPmS1_S1_S1_S1_S1_S1__param_7];
	ld.param.u64 	%rd57, [_Z26triangle_counting_kernel_1P27vertex_dictionary_structuremmPmS1_S1_S1_S1_S1_S1__param_8];
	ld.param.u64 	%rd58, [_Z26triangle_counting_kernel_1P27vertex_dictionary_structuremmPmS1_S1_S1_S1_S1_S1__param_9];
	cvta.to.global.u64 	%rd1, %rd58;
	cvta.to.global.u64 	%rd2, %rd57;
	cvta.to.global.u64 	%rd3, %rd56;
	mov.u32 	%r1, %ctaid.x;
	mov.u32 	%r2, %ntid.x;
	mov.u32 	%r3, %tid.x;
	mad.lo.s32 	%r4, %r1, %r2, %r3;
	cvt.u64.u32 	%rd4, %r4;
	shl.b64 	%rd59, %rd55, 3;
	add.s64 	%rd60, %rd3, %rd59;
	ld.global.u64 	%rd61, [%rd60];
	setp.le.u64 	%p1, %rd61, %rd4;
	@%p1 bra 	$L__BB51_10;
	cvta.to.global.u64 	%rd62, %rd53;
	cvta.to.global.u64 	%rd63, %rd54;
	shl.b64 	%rd64, %rd4, 3;
	add.s64 	%rd65, %rd63, %rd64;
	ld.global.u64 	%rd5, [%rd65];
	shl.b64 	%rd66, %rd5, 3;
	add.s64 	%rd67, %rd3, %rd66;
	ld.global.u64 	%rd6, [%rd67];
	sub.s64 	%rd7, %rd4, %rd6;
	add.s64 	%rd68, %rd62, %rd66;
	ld.global.u64 	%rd8, [%rd68];
	mad.lo.s64 	%rd109, %rd7, 56, %rd8;
	add.s64 	%rd69, %rd109, 56;
	ld.global.u64 	%rd70, [%rd68+8];
	min.u64 	%rd10, %rd69, %rd70;
	setp.ge.u64 	%p2, %rd109, %rd10;
	@%p2 bra 	$L__BB51_10;
	cvta.to.global.u64 	%rd71, %rd52;
	add.s64 	%rd73, %rd71, %rd66;
	ld.global.u64 	%rd74, [%rd73+408000000];
	cvta.to.global.u64 	%rd75, %rd74;
	ld.global.u64 	%rd11, [%rd75+32];
	setp.eq.s64 	%p3, %rd11, 0;
	@%p3 bra 	$L__BB51_10;
	shl.b64 	%rd76, %rd7, 3;
	mov.u64 	%rd77, bit_string_lookup;
	add.s64 	%rd78, %rd77, %rd76;
	ld.global.u64 	%rd102, [%rd78];
	cvta.to.global.u64 	%rd101, %rd11;
	setp.eq.s64 	%p4, %rd102, 0;
	@%p4 bra 	$L__BB51_4;
	bra.uni 	$L__BB51_11;
$L__BB51_4:
	mul.lo.s64 	%rd82, %rd6, 56;
	add.s64 	%rd83, %rd10, %rd82;
	add.s64 	%rd84, %rd109, %rd82;
	sub.s64 	%rd15, %rd83, %rd84;
	and.b64  	%rd16, %rd15, 3;
	sub.s64 	%rd85, %rd8, %rd83;
	mad.lo.s64 	%rd86, %rd4, 56, %rd85;
	setp.gt.u64 	%p8, %rd86, -4;
	mov.b64 	%rd110, 0;
	@%p8 bra 	$L__BB51_7;
	and.b64  	%rd110, %rd15, -4;
	add.s64 	%rd108, %rd101, 16;
	shl.b64 	%rd87, %rd109, 3;
	add.s64 	%rd88, %rd87, 16;
	add.s64 	%rd105, %rd2, %rd88;
	add.s64 	%rd104, %rd1, %rd88;
	mov.u64 	%rd107, %rd110;
$L__BB51_6:
	ld.global.u64 	%rd89, [%rd108+-16];
	add.s64 	%rd90, %rd89, -1;
	st.global.u64 	[%rd105+-16], %rd90;
	st.global.u64 	[%rd104+-16], %rd5;
	ld.global.u64 	%rd91, [%rd108+-8];
	add.s64 	%rd92, %rd91, -1;
	st.global.u64 	[%rd105+-8], %rd92;
	st.global.u64 	[%rd104+-8], %rd5;
	ld.global.u64 	%rd93, [%rd108];
	add.s64 	%rd94, %rd93, -1;
	st.global.u64 	[%rd105], %rd94;
	st.global.u64 	[%rd104], %rd5;
	ld.global.u64 	%rd95, [%rd108+8];
	add.s64 	%rd96, %rd95, -1;
	st.global.u64 	[%rd105+8], %rd96;
	st.global.u64 	[%rd104+8], %rd5;
	add.s64 	%rd108, %rd108, 32;
	add.s64 	%rd107, %rd107, -4;
	add.s64 	%rd109, %rd109, 4;
	add.s64 	%rd105, %rd105, 32;
	add.s64 	%rd104, %rd104, 32;
	setp.ne.s64 	%p9, %rd107, 0;
	@%p9 bra 	$L__BB51_6;
$L__BB51_7:
	setp.eq.s64 	%p10, %rd16, 0;
	@%p10 bra 	$L__BB51_10;
	shl.b64 	%rd97, %rd109, 3;
	add.s64 	%rd114, %rd1, %rd97;
	add.s64 	%rd113, %rd2, %rd97;
	shl.b64 	%rd98, %rd110, 3;
	add.s64 	%rd112, %rd101, %rd98;
	neg.s64 	%rd111, %rd16;
$L__BB51_9:
	.pragma "nounroll";
	ld.global.u64 	%rd99, [%rd112];
	add.s64 	%rd100, %rd99, -1;
	st.global.u64 	[%rd113], %rd100;
	st.global.u64 	[%rd114], %rd5;
	add.s64 	%rd114, %rd114, 8;
	add.s64 	%rd113, %rd113, 8;
	add.s64 	%rd112, %rd112, 8;
	add.s64 	%rd111, %rd111, 1;
	setp.ne.s64 	%p11, %rd111, 0;
	@%p11 bra 	$L__BB51_9;
$L__BB51_10:
	ret;
$L__BB51_11:
	and.b64  	%rd79, %rd102, 1;
	setp.eq.b64 	%p5, %rd79, 1;
	not.pred 	%p6, %p5;
	@%p6 bra 	$L__BB51_13;
	ld.global.u64 	%rd103, [%rd101+456];
	bra.uni 	$L__BB51_14;
$L__BB51_13:
	ld.global.u64 	%rd103, [%rd101+464];
$L__BB51_14:
	mul.hi.u64 	%rd80, %rd102, -3689348814741910323;
	shr.u64 	%rd26, %rd80, 3;
	cvta.to.global.u64 	%rd101, %rd103;
	setp.lt.u64 	%p7, %rd102, 10;
	mov.u64 	%rd102, %rd26;
	@%p7 bra 	$L__BB51_4;
	bra.uni 	$L__BB51_11;

}
	// .globl	_Z26triangle_counting_kernel_2P27vertex_dictionary_structuremmPmS1_S1_S1_S1_S1_PfS1_
.visible .entry _Z26triangle_counting_kernel_2P27vertex_dictionary_structuremmPmS1_S1_S1_S1_S1_PfS1_(
	.param .u64 .ptr .align 1 _Z26triangle_counting_kernel_2P27vertex_dictionary_structuremmPmS1_S1_S1_S1_S1_PfS1__param_0,
	.param .u64 _Z26triangle_counting_kernel_2P27vertex_dictionary_structuremmPmS1_S1_S1_S1_S1_PfS1__param_1,
	.param .u64 _Z26triangle_counting_kernel_2P27vertex_dictionary_structuremmPmS1_S1_S1_S1_S1_PfS1__param_2,
	.param .u64 .ptr .align 1 _Z26triangle_counting_kernel_2P27vertex_dictionary_structuremmPmS1_S1_S1_S1_S1_PfS1__param_3,
	.param .u64 .ptr .align 1 _Z26triangle_counting_kernel_2P27vertex_dictionary_structuremmPmS1_S1_S1_S1_S1_PfS1__param_4,
	.param .u64 .ptr .align 1 _Z26triangle_counting_kernel_2P27vertex_dictionary_structuremmPmS1_S1_S1_S1_S1_PfS1__param_5,
	.param .u64 .ptr .align 1 _Z26triangle_counting_kernel_2P27vertex_dictionary_structuremmPmS1_S1_S1_S1_S1_PfS1__param_6,
	.param .u64 .ptr .align 1 _Z26triangle_counting_kernel_2P27vertex_dictionary_structuremmPmS1_S1_S1_S1_S1_PfS1__param_7,
	.param .u64 .ptr .align 1 _Z26triangle_counting_kernel_2P27vertex_dictionary_structuremmPmS1_S1_S1_S1_S1_PfS1__param_8,
	.param .u64 .ptr .align 1 _Z26triangle_counting_kernel_2P27vertex_dictionary_structuremmPmS1_S1_S1_S1_S1_PfS1__param_9,
	.param .u64 .ptr .align 1 _Z26triangle_counting_kernel_2P27vertex_dictionary_structuremmPmS1_S1_S1_S1_S1_PfS1__param_10
)
{
	.reg .pred 	%p<45>;
	.reg .b16 	%rs<17>;
	.reg .b32 	%r<5>;
	.reg .b32 	%f<94>;
	.reg .b64 	%rd<167>;

	ld.param.u64 	%rd68, [_Z26triangle_counting_kernel_2P27vertex_dictionary_structuremmPmS1_S1_S1_S1_S1_PfS1__param_2];
	ld.param.u64 	%rd66, [_Z26triangle_counting_kernel_2P27vertex_dictionary_structuremmPmS1_S1_S1_S1_S1_PfS1__param_4];
	ld.param.u64 	%rd69, [_Z26triangle_counting_kernel_2P27vertex_dictionary_structuremmPmS1_S1_S1_S1_S1_PfS1__param_8];
	ld.param.u64 	%rd70, [_Z26triangle_counting_kernel_2P27vertex_dictionary_structuremmPmS1_S1_S1_S1_S1_PfS1__param_9];
	ld.param.u64 	%rd67, [_Z26triangle_counting_kernel_2P27vertex_dictionary_structuremmPmS1_S1_S1_S1_S1_PfS1__param_10];
	cvta.to.global.u64 	%rd1, %rd70;
	cvta.to.global.u64 	%rd2, %rd69;
	mov.u32 	%r1, %ctaid.x;
	mov.u32 	%r2, %ntid.x;
	mov.u32 	%r3, %tid.x;
	mad.lo.s32 	%r4, %r1, %r2, %r3;
	cvt.u64.u32 	%rd3, %r4;
	setp.le.u64 	%p1, %rd68, %rd3;
	@%p1 bra 	$L__BB52_79;
	cvta.to.global.u64 	%rd71, %rd67;
	cvta.to.global.u64 	%rd72, %rd66;
	shl.b64 	%rd73, %rd3, 3;
	add.s64 	%rd74, %rd71, %rd73;
	ld.global.u64 	%rd4, [%rd74];
	shl.b64 	%rd75, %rd4, 3;
	add.s64 	%rd76, %rd72, %rd75;
	ld.global.u64 	%rd5, [%rd76];
	ld.global.u64 	%rd6, [%rd76+8];
	add.s64 	%rd77, %rd2, %rd75;
	ld.global.u64 	%rd7, [%rd77];
	setp.ge.u64 	%p2, %rd5, %rd6;
	@%p2 bra 	$L__BB52_79;
	shl.b64 	%rd79, %rd4, 2;
	add.s64 	%rd8, %rd1, %rd79;
	cvt.u16.u64 	%rs1, %rd6;
	cvt.u16.u64 	%rs2, %rd5;
	add.s64 	%rd9, %rd2, 64;
	mov.b64 	%rd159, 0;
	mov.b16 	%rs15, 0;
	mov.u16 	%rs16, %rs15;
	mov.u64 	%rd160, %rd5;
$L__BB52_3:
	add.s64 	%rd80, %rd5, %rd159;
	sub.s64 	%rd12, %rd6, %rd80;
	shl.b64 	%rd81, %rd160, 3;
	add.s64 	%rd82, %rd2, %rd81;
	ld.global.u64 	%rd13, [%rd82];
	setp.ge.u64 	%p3, %rd13, %rd7;
	@%p3 bra 	$L__BB52_78;
	shl.b64 	%rd83, %rd13, 2;
	add.s64 	%rd14, %rd1, %rd83;
	sub.s64 	%rd84, %rd5, %rd6;
	add.s64 	%rd85, %rd84, %rd159;
	setp.gt.u64 	%p4, %rd85, -16;
	mov.u64 	%rd164, %rd160;
	@%p4 bra 	$L__BB52_39;
	and.b64  	%rd162, %rd12, -16;
	shl.b64 	%rd86, %rd160, 3;
	add.s64 	%rd161, %rd9, %rd86;
	mov.u64 	%rd164, %rd160;
$L__BB52_6:
	.pragma "nounroll";
	ld.global.u64 	%rd20, [%rd161+-64];
	setp.le.u64 	%p5, %rd20, %rd7;
	@%p5 bra 	$L__BB52_8;
	atom.global.add.f32 	%f1, [%rd8], 0f3F800000;
	atom.global.add.f32 	%f2, [%rd14], 0f3F800000;
	shl.b64 	%rd87, %rd20, 2;
	add.s64 	%rd88, %rd1, %rd87;
	atom.global.add.f32 	%f3, [%rd88], 0f3F800000;
$L__BB52_8:
	ld.global.u64 	%rd21, [%rd161+-56];
	setp.le.u64 	%p6, %rd21, %rd7;
	@%p6 bra 	$L__BB52_10;
	atom.global.add.f32 	%f4, [%rd8], 0f3F800000;
	atom.global.add.f32 	%f5, [%rd14], 0f3F800000;
	shl.b64 	%rd89, %rd21, 2;
	add.s64 	%rd90, %rd1, %rd89;
	atom.global.add.f32 	%f6, [%rd90], 0f3F800000;
$L__BB52_10:
	ld.global.u64 	%rd22, [%rd161+-48];
	setp.le.u64 	%p7, %rd22, %rd7;
	@%p7 bra 	$L__BB52_12;
	atom.global.add.f32 	%f7, [%rd8], 0f3F800000;
	atom.global.add.f32 	%f8, [%rd14], 0f3F800000;
	shl.b64 	%rd91, %rd22, 2;
	add.s64 	%rd92, %rd1, %rd91;
	atom.global.add.f32 	%f9, [%rd92], 0f3F800000;
$L__BB52_12:
	ld.global.u64 	%rd23, [%rd161+-40];
	setp.le.u64 	%p8, %rd23, %rd7;
	@%p8 bra 	$L__BB52_14;
	atom.global.add.f32 	%f10, [%rd8], 0f3F800000;
	atom.global.add.f32 	%f11, [%rd14], 0f3F800000;
	shl.b64 	%rd93, %rd23, 2;
	add.s64 	%rd94, %rd1, %rd93;
	atom.global.add.f32 	%f12, [%rd94], 0f3F800000;
$L__BB52_14:
	ld.global.u64 	%rd24, [%rd161+-32];
	setp.le.u64 	%p9, %rd24, %rd7;
	@%p9 bra 	$L__BB52_16;
	atom.global.add.f32 	%f13, [%rd8], 0f3F800000;
	atom.global.add.f32 	%f14, [%rd14], 0f3F800000;
	shl.b64 	%rd95, %rd24, 2;
	add.s64 	%rd96, %rd1, %rd95;
	atom.global.add.f32 	%f15, [%rd96], 0f3F800000;
$L__BB52_16:
	ld.global.u64 	%rd25, [%rd161+-24];
	setp.le.u64 	%p10, %rd25, %rd7;
	@%p10 bra 	$L__BB52_18;
	atom.global.add.f32 	%f16, [%rd8], 0f3F800000;
	atom.global.add.f32 	%f17, [%rd14], 0f3F800000;
	shl.b64 	%rd97, %rd25, 2;
	add.s64 	%rd98, %rd1, %rd97;
	atom.global.add.f32 	%f18, [%rd98], 0f3F800000;
$L__BB52_18:
	ld.global.u64 	%rd26, [%rd161+-16];
	setp.le.u64 	%p11, %rd26, %rd7;
	@%p11 bra 	$L__BB52_20;
	atom.global.add.f32 	%f19, [%rd8], 0f3F800000;
	atom.global.add.f32 	%f20, [%rd14], 0f3F800000;
	shl.b64 	%rd99, %rd26, 2;
	add.s64 	%rd100, %rd1, %rd99;
	atom.global.add.f32 	%f21, [%rd100], 0f3F800000;
$L__BB52_20:
	ld.global.u64 	%rd27, [%rd161+-8];
	setp.le.u64 	%p12, %rd27, %rd7;
	@%p12 bra 	$L__BB52_22;
	atom.global.add.f32 	%f22, [%rd8], 0f3F800000;
	atom.global.add.f32 	%f23, [%rd14], 0f3F800000;
	shl.b64 	%rd101, %rd27, 2;
	add.s64 	%rd102, %rd1, %rd101;
	atom.global.add.f32 	%f24, [%rd102], 0f3F800000;
$L__BB52_22:
	ld.global.u64 	%rd28, [%rd161];
	setp.le.u64 	%p13, %rd28, %rd7;
	@%p13 bra 	$L__BB52_24;
	atom.global.add.f32 	%f25, [%rd8], 0f3F800000;
	atom.global.add.f32 	%f26, [%rd14], 0f3F800000;
	shl.b64 	%rd103, %rd28, 2;
	add.s64 	%rd104, %rd1, %rd103;
	atom.global.add.f32 	%f27, [%rd104], 0f3F800000;
$L__BB52_24:
	ld.global.u64 	%rd29, [%rd161+8];
	setp.le.u64 	%p14, %rd29, %rd7;
	@%p14 bra 	$L__BB52_26;
	atom.global.add.f32 	%f28, [%rd8], 0f3F800000;
	atom.global.add.f32 	%f29, [%rd14], 0f3F800000;
	shl.b64 	%rd105, %rd29, 2;
	add.s64 	%rd106, %rd1, %rd105;
	atom.global.add.f32 	%f30, [%rd106], 0f3F800000;
$L__BB52_26:
	ld.global.u64 	%rd30, [%rd161+16];
	setp.le.u64 	%p15, %rd30, %rd7;
	@%p15 bra 	$L__BB52_28;
	atom.global.add.f32 	%f31, [%rd8], 0f3F800000;
	atom.global.add.f32 	%f32, [%rd14], 0f3F800000;
	shl.b64 	%rd107, %rd30, 2;
	add.s64 	%rd108, %rd1, %rd107;
	atom.global.add.f32 	%f33, [%rd108], 0f3F800000;
$L__BB52_28:
	ld.global.u64 	%rd31, [%rd161+24];
	setp.le.u64 	%p16, %rd31, %rd7;
	@%p16 bra 	$L__BB52_30;
	atom.global.add.f32 	%f34, [%rd8], 0f3F800000;
	atom.global.add.f32 	%f35, [%rd14], 0f3F800000;
	shl.b64 	%rd109, %rd31, 2;
	add.s64 	%rd110, %rd1, %rd109;
	atom.global.add.f32 	%f36, [%rd110], 0f3F800000;
$L__BB52_30:
	ld.global.u64 	%rd32, [%rd161+32];
	setp.le.u64 	%p17, %rd32, %rd7;
	@%p17 bra 	$L__BB52_32;
	atom.global.add.f32 	%f37, [%rd8], 0f3F800000;
	atom.global.add.f32 	%f38, [%rd14], 0f3F800000;
	shl.b64 	%rd111, %rd32, 2;
	add.s64 	%rd112, %rd1, %rd111;
	atom.global.add.f32 	%f39, [%rd112], 0f3F800000;
$L__BB52_32:
	ld.global.u64 	%rd33, [%rd161+40];
	setp.le.u64 	%p18, %rd33, %rd7;
	@%p18 bra 	$L__BB52_34;
	atom.global.add.f32 	%f40, [%rd8], 0f3F800000;
	atom.global.add.f32 	%f41, [%rd14], 0f3F800000;
	shl.b64 	%rd113, %rd33, 2;
	add.s64 	%rd114, %rd1, %rd113;
	atom.global.add.f32 	%f42, [%rd114], 0f3F800000;
$L__BB52_34:
	ld.global.u64 	%rd34, [%rd161+48];
	setp.le.u64 	%p19, %rd34, %rd7;
	@%p19 bra 	$L__BB52_36;
	atom.global.add.f32 	%f43, [%rd8], 0f3F800000;
	atom.global.add.f32 	%f44, [%rd14], 0f3F800000;
	shl.b64 	%rd115, %rd34, 2;
	add.s64 	%rd116, %rd1, %rd115;
	atom.global.add.f32 	%f45, [%rd116], 0f3F800000;
$L__BB52_36:
	ld.global.u64 	%rd35, [%rd161+56];
	setp.le.u64 	%p20, %rd35, %rd7;
	@%p20 bra 	$L__BB52_38;
	atom.global.add.f32 	%f46, [%rd8], 0f3F800000;
	atom.global.add.f32 	%f47, [%rd14], 0f3F800000;
	shl.b64 	%rd117, %rd35, 2;
	add.s64 	%rd118, %rd1, %rd117;
	atom.global.add.f32 	%f48, [%rd118], 0f3F800000;
$L__BB52_38:
	add.s64 	%rd164, %rd164, 16;
	add.s64 	%rd162, %rd162, -16;
	add.s64 	%rd161, %rd161, 128;
	setp.ne.s64 	%p21, %rd162, 0;
	@%p21 bra 	$L__BB52_6;
$L__BB52_39:
	and.b64  	%rd119, %rd12, 15;
	setp.eq.s64 	%p22, %rd119, 0;
	@%p22 bra 	$L__BB52_78;
	add.s16 	%rs11, %rs16, %rs2;
	sub.s16 	%rs12, %rs1, %rs11;
	cvt.u64.u16 	%rd120, %rs12;
	and.b64  	%rd40, %rd120, 15;
	add.s64 	%rd121, %rd40, -1;
	setp.lt.u64 	%p23, %rd121, 7;
	@%p23 bra 	$L__BB52_58;
	shl.b64 	%rd122, %rd164, 3;
	add.s64 	%rd41, %rd2, %rd122;
	ld.global.u64 	%rd42, [%rd41];
	setp.le.u64 	%p24, %rd42, %rd7;
	@%p24 bra 	$L__BB52_43;
	atom.global.add.f32 	%f49, [%rd8], 0f3F800000;
	atom.global.add.f32 	%f50, [%rd14], 0f3F800000;
	shl.b64 	%rd123, %rd42, 2;
	add.s64 	%rd124, %rd1, %rd123;
	atom.global.add.f32 	%f51, [%rd124], 0f3F800000;
$L__BB52_43:
	ld.global.u64 	%rd43, [%rd41+8];
	setp.le.u64 	%p25, %rd43, %rd7;
	@%p25 bra 	$L__BB52_45;
	atom.global.add.f32 	%f52, [%rd8], 0f3F800000;
	atom.global.add.f32 	%f53, [%rd14], 0f3F800000;
	shl.b64 	%rd125, %rd43, 2;
	add.s64 	%rd126, %rd1, %rd125;
	atom.global.add.f32 	%f54, [%rd126], 0f3F800000;
$L__BB52_45:
	ld.global.u64 	%rd44, [%rd41+16];
	setp.le.u64 	%p26, %rd44, %rd7;
	@%p26 bra 	$L__BB52_47;
	atom.global.add.f32 	%f55, [%rd8], 0f3F800000;
	atom.global.add.f32 	%f56, [%rd14], 0f3F800000;
	shl.b64 	%rd127, %rd44, 2;
	add.s64 	%rd128, %rd1, %rd127;
	atom.global.add.f32 	%f57, [%rd128], 0f3F800000;
$L__BB52_47:
	ld.global.u64 	%rd45, [%rd41+24];
	setp.le.u64 	%p27, %rd45, %rd7;
	@%p27 bra 	$L__BB52_49;
	atom.global.add.f32 	%f58, [%rd8], 0f3F800000;
	atom.global.add.f32 	%f59, [%rd14], 0f3F800000;
	shl.b64 	%rd129, %rd45, 2;
	add.s64 	%rd130, %rd1, %rd129;
	atom.global.add.f32 	%f60, [%rd130], 0f3F800000;
$L__BB52_49:
	ld.global.u64 	%rd46, [%rd41+32];
	setp.le.u64 	%p28, %rd46, %rd7;
	@%p28 bra 	$L__BB52_51;
	atom.global.add.f32 	%f61, [%rd8], 0f3F800000;
	atom.global.add.f32 	%f62, [%rd14], 0f3F800000;
	shl.b64 	%rd131, %rd46, 2;
	add.s64 	%rd132, %rd1, %rd131;
	atom.global.add.f32 	%f63, [%rd132], 0f3F800000;
$L__BB52_51:
	ld.global.u64 	%rd47, [%rd41+40];
	setp.le.u64 	%p29, %rd47, %rd7;
	@%p29 bra 	$L__BB52_53;
	atom.global.add.f32 	%f64, [%rd8], 0f3F800000;
	atom.global.add.f32 	%f65, [%rd14], 0f3F800000;
	shl.b64 	%rd133, %rd47, 2;
	add.s64 	%rd134, %rd1, %rd133;
	atom.global.add.f32 	%f66, [%rd134], 0f3F800000;
$L__BB52_53:
	ld.global.u64 	%rd48, [%rd41+48];
	setp.le.u64 	%p30, %rd48, %rd7;
	@%p30 bra 	$L__BB52_55;
	atom.global.add.f32 	%f67, [%rd8], 0f3F800000;
	atom.global.add.f32 	%f68, [%rd14], 0f3F800000;
	shl.b64 	%rd135, %rd48, 2;
	add.s64 	%rd136, %rd1, %rd135;
	atom.global.add.f32 	%f69, [%rd136], 0f3F800000;
$L__BB52_55:
	ld.global.u64 	%rd49, [%rd41+56];
	setp.le.u64 	%p31, %rd49, %rd7;
	@%p31 bra 	$L__BB52_57;
	atom.global.add.f32 	%f70, [%rd8], 0f3F800000;
	atom.global.add.f32 	%f71, [%rd14], 0f3F800000;
	shl.b64 	%rd137, %rd49, 2;
	add.s64 	%rd138, %rd1, %rd137;
	atom.global.add.f32 	%f72, [%rd138], 0f3F800000;
$L__BB52_57:
	add.s64 	%rd164, %rd164, 8;
$L__BB52_58:
	and.b64  	%rd139, %rd40, 7;
	setp.eq.s64 	%p32, %rd139, 0;
	@%p32 bra 	$L__BB52_78;
	add.s16 	%rs13, %rs15, %rs2;
	sub.s16 	%rs14, %rs1, %rs13;
	cvt.u64.u16 	%rd140, %rs14;
	and.b64  	%rd141, %rd140, 7;
	and.b64  	%rd52, %rd140, 3;
	add.s64 	%rd142, %rd141, -1;
	setp.lt.u64 	%p33, %rd142, 3;
	@%p33 bra 	$L__BB52_69;
	shl.b64 	%rd143, %rd164, 3;
	add.s64 	%rd53, %rd2, %rd143;
	ld.global.u64 	%rd54, [%rd53];
	setp.le.u64 	%p34, %rd54, %rd7;
	@%p34 bra 	$L__BB52_62;
	atom.global.add.f32 	%f73, [%rd8], 0f3F800000;
	atom.global.add.f32 	%f74, [%rd14], 0f3F800000;
	shl.b64 	%rd144, %rd54, 2;
	add.s64 	%rd145, %rd1, %rd144;
	atom.global.add.f32 	%f75, [%rd145], 0f3F800000;
$L__BB52_62:
	ld.global.u64 	%rd55, [%rd53+8];
	setp.le.u64 	%p35, %rd55, %rd7;
	@%p35 bra 	$L__BB52_64;
	atom.global.add.f32 	%f76, [%rd8], 0f3F800000;
	atom.global.add.f32 	%f77, [%rd14], 0f3F800000;
	shl.b64 	%rd146, %rd55, 2;
	add.s64 	%rd147, %rd1, %rd146;
	atom.global.add.f32 	%f78, [%rd147], 0f3F800000;
$L__BB52_64:
	ld.global.u64 	%rd56, [%rd53+16];
	setp.le.u64 	%p36, %rd56, %rd7;
	@%p36 bra 	$L__BB52_66;
	atom.global.add.f32 	%f79, [%rd8], 0f3F800000;
	atom.global.add.f32 	%f80, [%rd14], 0f3F800000;
	shl.b64 	%rd148, %rd56, 2;
	add.s64 	%rd149, %rd1, %rd148;
	atom.global.add.f32 	%f81, [%rd149], 0f3F800000;
$L__BB52_66:
	ld.global.u64 	%rd57, [%rd53+24];
	setp.le.u64 	%p37, %rd57, %rd7;
	@%p37 bra 	$L__BB52_68;
	atom.global.add.f32 	%f82, [%rd8], 0f3F800000;
	atom.global.add.f32 	%f83, [%rd14], 0f3F800000;
	shl.b64 	%rd150, %rd57, 2;
	add.s64 	%rd151, %rd1, %rd150;
	atom.global.add.f32 	%f84, [%rd151], 0f3F800000;
$L__BB52_68:
	add.s64 	%rd164, %rd164, 4;
$L__BB52_69:
	setp.eq.s64 	%p38, %rd52, 0;
	@%p38 bra 	$L__BB52_78;
	shl.b64 	%rd152, %rd164, 3;
	add.s64 	%rd60, %rd2, %rd152;
	ld.global.u64 	%rd61, [%rd60];
	setp.le.u64 	%p39, %rd61, %rd7;
	@%p39 bra 	$L__BB52_72;
	atom.global.add.f32 	%f85, [%rd8], 0f3F800000;
	atom.global.add.f32 	%f86, [%rd14], 0f3F800000;
	shl.b64 	%rd153, %rd61, 2;
	add.s64 	%rd154, %rd1, %rd153;
	atom.global.add.f32 	%f87, [%rd154], 0f3F800000;
$L__BB52_72:
	setp.eq.s64 	%p40, %rd52, 1;
	@%p40 bra 	$L__BB52_78;
	ld.global.u64 	%rd62, [%rd60+8];
	setp.le.u64 	%p41, %rd62, %rd7;
	@%p41 bra 	$L__BB52_75;
	atom.global.add.f32 	%f88, [%rd8], 0f3F800000;
	atom.global.add.f32 	%f89, [%rd14], 0f3F800000;
	shl.b64 	%rd155, %rd62, 2;
	add.s64 	%rd156, %rd1, %rd155;
	atom.global.add.f32 	%f90, [%rd156], 0f3F800000;
$L__BB52_75:
	setp.eq.s64 	%p42, %rd52, 2;
	@%p42 bra 	$L__BB52_78;
	ld.global.u64 	%rd63, [%rd60+16];
	setp.le.u64 	%p43, %rd63, %rd7;
	@%p43 bra 	$L__BB52_78;
	atom.global.add.f32 	%f91, [%rd8], 0f3F800000;
	atom.global.add.f32 	%f92, [%rd14], 0f3F800000;
	shl.b64 	%rd157, %rd63, 2;
	add.s64 	%rd158, %rd1, %rd157;
	atom.global.add.f32 	%f93, [%rd158], 0f3F800000;
$L__BB52_78:
	add.s64 	%rd160, %rd160, 1;
	setp.lt.u64 	%p44, %rd160, %rd6;
	add.s64 	%rd159, %rd159, 1;
	add.s16 	%rs16, %rs16, 1;
	add.s16 	%rs15, %rs15, 1;
	@%p44 bra 	$L__BB52_3;
$L__BB52_79:
	ret;

}
	// .globl	_Z27triangle_counting_kernel_VCP27vertex_dictionary_structuremPfPmS2_S2_
.visible .entry _Z27triangle_counting_kernel_VCP27vertex_dictionary_structuremPfPmS2_S2_(
	.param .u64 .ptr .align 1 _Z27triangle_counting_kernel_VCP27vertex_dictionary_structuremPfPmS2_S2__param_0,
	.param .u64 _Z27triangle_counting_kernel_VCP27vertex_dictionary_structuremPfPmS2_S2__param_1,
	.param .u64 .ptr .align 1 _Z27triangle_counting_kernel_VCP27vertex_dictionary_structuremPfPmS2_S2__param_2,
	.param .u64 .ptr .align 1 _Z27triangle_counting_kernel_VCP27vertex_dictionary_structuremPfPmS2_S2__param_3,
	.param .u64 .ptr .align 1 _Z27triangle_counting_kernel_VCP27vertex_dictionary_structuremPfPmS2_S2__param_4,
	.param .u64 .ptr .align 1 _Z27triangle_counting_kernel_VCP27vertex_dictionary_structuremPfPmS2_S2__param_5
)
{
	.reg .pred 	%p<27>;
	.reg .b32 	%r<13>;
	.reg .b32 	%f<9>;
	.reg .b64 	%rd<166>;

	ld.param.u64 	%rd69, [_Z27triangle_counting_kernel_VCP27vertex_dictionary_structuremPfPmS2_S2__param_1];
	ld.param.u64 	%rd68, [_Z27triangle_counting_kernel_VCP27vertex_dictionary_structuremPfPmS2_S2__param_4];
	ld.param.u64 	%rd70, [_Z27triangle_counting_kernel_VCP27vertex_dictionary_structuremPfPmS2_S2__param_5];
	cvta.to.global.u64 	%rd1, %rd70;
	cvta.to.global.u64 	%rd2, %rd68;
	mov.u32 	%r1, %ctaid.x;
	mov.u32 	%r2, %ntid.x;
	mov.u32 	%r3, %tid.x;
	mad.lo.s32 	%r4, %r1, %r2, %r3;
	cvt.u64.u32 	%rd3, %r4;
	setp.le.u64 	%p1, %rd69, %rd3;
	@%p1 bra 	$L__BB53_33;
	shl.b64 	%rd72, %rd3, 3;
	add.s64 	%rd4, %rd2, %rd72;
	ld.global.u64 	%rd5, [%rd4];
	ld.global.u64 	%rd6, [%rd4+8];
	sub.s64 	%rd7, %rd6, %rd5;
	setp.lt.s64 	%p2, %rd7, 0;
	mov.b64 	%rd150, 0;
	@%p2 bra 	$L__BB53_6;
	mov.b64 	%rd150, 0;
	mov.u64 	%rd148, %rd7;
$L__BB53_3:
	add.s64 	%rd74, %rd148, %rd150;
	shr.u64 	%rd10, %rd74, 1;
	add.s64 	%rd75, %rd10, %rd5;
	shl.b64 	%rd76, %rd75, 3;
	add.s64 	%rd77, %rd1, %rd76;
	ld.global.u64 	%rd78, [%rd77];
	add.s64 	%rd11, %rd78, -1;
	setp.ne.s64 	%p3, %rd11, %rd3;
	@%p3 bra 	$L__BB53_5;
	add.s64 	%rd150, %rd10, 1;
	bra.uni 	$L__BB53_6;
$L__BB53_5:
	setp.lt.u64 	%p4, %rd11, %rd3;
	add.s64 	%rd79, %rd10, 1;
	add.s64 	%rd80, %rd10, -1;
	selp.b64 	%rd150, %rd79, %rd150, %p4;
	selp.b64 	%rd148, %rd148, %rd80, %p4;
	setp.le.s64 	%p5, %rd150, %rd148;
	@%p5 bra 	$L__BB53_3;
$L__BB53_6:
	add.s64 	%rd151, %rd5, %rd150;
	setp.ge.u64 	%p6, %rd151, %rd6;
	@%p6 bra 	$L__BB53_33;
$L__BB53_7:
	ld.param.u64 	%rd147, [_Z27triangle_counting_kernel_VCP27vertex_dictionary_structuremPfPmS2_S2__param_4];
	shl.b64 	%rd81, %rd151, 3;
	add.s64 	%rd82, %rd1, %rd81;
	ld.global.u64 	%rd18, [%rd82];
	cvta.to.global.u64 	%rd83, %rd147;
	shl.b64 	%rd84, %rd18, 3;
	add.s64 	%rd19, %rd83, %rd84;
	ld.global.u64 	%rd161, [%rd19];
	ld.global.u64 	%rd21, [%rd19+-8];
	sub.s64 	%rd158, %rd161, %rd21;
	setp.gt.u64 	%p7, %rd7, %rd158;
	@%p7 bra 	$L__BB53_20;
	setp.lt.s64 	%p8, %rd7, 0;
	mov.b64 	%rd154, 0;
	@%p8 bra 	$L__BB53_13;
	mov.b64 	%rd154, 0;
	mov.u64 	%rd152, %rd7;
$L__BB53_10:
	add.s64 	%rd87, %rd152, %rd154;
	shr.u64 	%rd25, %rd87, 1;
	add.s64 	%rd88, %rd25, %rd5;
	shl.b64 	%rd89, %rd88, 3;
	add.s64 	%rd90, %rd1, %rd89;
	ld.global.u64 	%rd26, [%rd90];
	setp.ne.s64 	%p9, %rd26, %rd18;
	@%p9 bra 	$L__BB53_12;
	add.s64 	%rd154, %rd25, 1;
	bra.uni 	$L__BB53_13;
$L__BB53_12:
	add.s64 	%rd91, %rd26, -1;
	add.s64 	%rd92, %rd18, -1;
	setp.lt.u64 	%p10, %rd91, %rd92;
	add.s64 	%rd93, %rd25, 1;
	add.s64 	%rd94, %rd25, -1;
	selp.b64 	%rd154, %rd93, %rd154, %p10;
	selp.b64 	%rd152, %rd152, %rd94, %p10;
	setp.le.s64 	%p11, %rd154, %rd152;
	@%p11 bra 	$L__BB53_10;
$L__BB53_13:
	ld.global.u64 	%rd95, [%rd4];
	add.s64 	%rd155, %rd95, %rd154;
	setp.ge.u64 	%p12, %rd155, %rd6;
	@%p12 bra 	$L__BB53_32;
	ld.param.u64 	%rd143, [_Z27triangle_counting_kernel_VCP27vertex_dictionary_structuremPfPmS2_S2__param_2];
	cvta.to.global.u64 	%rd96, %rd143;
	shl.b64 	%rd97, %rd18, 2;
	add.s64 	%rd32, %rd96, %rd97;
$L__BB53_15:
	shl.b64 	%rd99, %rd155, 3;
	add.s64 	%rd100, %rd1, %rd99;
	ld.global.u64 	%rd34, [%rd100];
	ld.global.u64 	%rd35, [%rd19+-8];
	ld.global.u64 	%rd101, [%rd19];
	sub.s64 	%rd156, %rd101, %rd35;
	mov.b64 	%rd157, 0;
$L__BB53_16:
	add.s64 	%rd102, %rd156, %rd157;
	shr.u64 	%rd39, %rd102, 1;
	add.s64 	%rd103, %rd39, %rd35;
	shl.b64 	%rd104, %rd103, 3;
	add.s64 	%rd105, %rd1, %rd104;
	ld.global.u64 	%rd40, [%rd105];
	setp.eq.s64 	%p13, %rd40, %rd34;
	@%p13 bra 	$L__BB53_18;
	add.s64 	%rd106, %rd40, -1;
	add.s64 	%rd107, %rd34, -1;
	setp.lt.u64 	%p14, %rd106, %rd107;
	add.s64 	%rd108, %rd39, 1;
	add.s64 	%rd109, %rd39, -1;
	selp.b64 	%rd157, %rd108, %rd157, %p14;
	selp.b64 	%rd156, %rd156, %rd109, %p14;
	setp.gt.u64 	%p15, %rd157, %rd156;
	@%p15 bra 	$L__BB53_19;
	bra.uni 	$L__BB53_16;
$L__BB53_18:
	ld.param.u64 	%rd144, [_Z27triangle_counting_kernel_VCP27vertex_dictionary_structuremPfPmS2_S2__param_2];
	atom.global.add.f32 	%f1, [total_triangles], 0f3F800000;
	cvta.to.global.u64 	%rd110, %rd144;
	mul.wide.u32 	%rd111, %r4, 4;
	add.s64 	%rd112, %rd110, %rd111;
	atom.global.add.f32 	%f2, [%rd112], 0f3F800000;
	atom.global.add.f32 	%f3, [%rd32+-4], 0f3F800000;
	shl.b64 	%rd113, %rd34, 2;
	add.s64 	%rd114, %rd110, %rd113;
	atom.global.add.f32 	%f4, [%rd114+-4], 0f3F800000;
$L__BB53_19:
	add.s64 	%rd155, %rd155, 1;
	setp.lt.u64 	%p16, %rd155, %rd6;
	@%p16 bra 	$L__BB53_15;
	bra.uni 	$L__BB53_32;
$L__BB53_20:
	setp.lt.s64 	%p17, %rd158, 0;
	mov.b64 	%rd160, 0;
	@%p17 bra 	$L__BB53_25;
	mov.b64 	%rd160, 0;
$L__BB53_22:
	add.s64 	%rd117, %rd158, %rd160;
	shr.u64 	%rd46, %rd117, 1;
	add.s64 	%rd118, %rd46, %rd21;
	shl.b64 	%rd119, %rd118, 3;
	add.s64 	%rd120, %rd1, %rd119;
	ld.global.u64 	%rd47, [%rd120];
	setp.ne.s64 	%p18, %rd47, %rd18;
	@%p18 bra 	$L__BB53_24;
	add.s64 	%rd160, %rd46, 1;
	bra.uni 	$L__BB53_25;
$L__BB53_24:
	add.s64 	%rd121, %rd47, -1;
	add.s64 	%rd122, %rd18, -1;
	setp.lt.u64 	%p19, %rd121, %rd122;
	add.s64 	%rd123, %rd46, 1;
	add.s64 	%rd124, %rd46, -1;
	selp.b64 	%rd160, %rd123, %rd160, %p19;
	selp.b64 	%rd158, %rd158, %rd124, %p19;
	setp.le.s64 	%p20, %rd160, %rd158;
	@%p20 bra 	$L__BB53_22;
$L__BB53_25:
	add.s64 	%rd162, %rd21, %rd160;
	setp.ge.u64 	%p21, %rd162, %rd161;
	@%p21 bra 	$L__BB53_32;
	ld.param.u64 	%rd145, [_Z27triangle_counting_kernel_VCP27vertex_dictionary_structuremPfPmS2_S2__param_2];
	cvta.to.global.u64 	%rd125, %rd145;
	shl.b64 	%rd126, %rd18, 2;
	add.s64 	%rd53, %rd125, %rd126;
$L__BB53_27:
	shl.b64 	%rd128, %rd162, 3;
	add.s64 	%rd129, %rd1, %rd128;
	ld.global.u64 	%rd56, [%rd129];
	mov.b64 	%rd164, 0;
	mov.u64 	%rd163, %rd7;
$L__BB53_28:
	add.s64 	%rd130, %rd163, %rd164;
	shr.u64 	%rd59, %rd130, 1;
	add.s64 	%rd131, %rd59, %rd5;
	shl.b64 	%rd132, %rd131, 3;
	add.s64 	%rd133, %rd1, %rd132;
	ld.global.u64 	%rd60, [%rd133];
	setp.eq.s64 	%p22, %rd60, %rd56;
	@%p22 bra 	$L__BB53_30;
	add.s64 	%rd134, %rd60, -1;
	add.s64 	%rd135, %rd56, -1;
	setp.lt.u64 	%p23, %rd134, %rd135;
	add.s64 	%rd136, %rd59, 1;
	add.s64 	%rd137, %rd59, -1;
	selp.b64 	%rd164, %rd136, %rd164, %p23;
	selp.b64 	%rd163, %rd163, %rd137, %p23;
	setp.gt.u64 	%p24, %rd164, %rd163;
	@%p24 bra 	$L__BB53_31;
	bra.uni 	$L__BB53_28;
$L__BB53_30:
	ld.param.u64 	%rd146, [_Z27triangle_counting_kernel_VCP27vertex_dictionary_structuremPfPmS2_S2__param_2];
	atom.global.add.f32 	%f5, [total_triangles], 0f3F800000;
	cvta.to.global.u64 	%rd138, %rd146;
	mul.wide.u32 	%rd139, %r4, 4;
	add.s64 	%rd140, %rd138, %rd139;
	atom.global.add.f32 	%f6, [%rd140], 0f3F800000;
	atom.global.add.f32 	%f7, [%rd53+-4], 0f3F800000;
	shl.b64 	%rd141, %rd56, 2;
	add.s64 	%rd142, %rd138, %rd141;
	atom.global.add.f32 	%f8, [%rd142+-4], 0f3F800000;
	ld.global.u64 	%rd161, [%rd19];
$L__BB53_31:
	add.s64 	%rd162, %rd162, 1;
	setp.lt.u64 	%p25, %rd162, %rd161;
	@%p25 bra 	$L__BB53_27;
$L__BB53_32:
	add.s64 	%rd151, %rd151, 1;
	setp.lt.u64 	%p26, %rd151, %rd6;
	@%p26 bra 	$L__BB53_7;
$L__BB53_33:
	ret;

}
	// .globl	_Z29triangle_counting_kernel_EC_1P27vertex_dictionary_structuremPfPmS2_S2_S2_
.visible .entry _Z29triangle_counting_kernel_EC_1P27vertex_dictionary_structuremPfPmS2_S2_S2_(
	.param .u64 .ptr .align 1 _Z29triangle_counting_kernel_EC_1P27vertex_dictionary_structuremPfPmS2_S2_S2__param_0,
	.param .u64 _Z29triangle_counting_kernel_EC_1P27vertex_dictionary_structuremPfPmS2_S2_S2__param_1,
	.param .u64 .ptr .align 1 _Z29triangle_counting_kernel_EC_1P27vertex_dictionary_structuremPfPmS2_S2_S2__param_2,
	.param .u64 .ptr .align 1 _Z29triangle_counting_kernel_EC_1P27vertex_dictionary_structuremPfPmS2_S2_S2__param_3,
	.param .u64 .ptr .align 1 _Z29triangle_counting_kernel_EC_1P27vertex_dictionary_structuremPfPmS2_S2_S2__param_4,
	.param .u64 .ptr .align 1 _Z29triangle_counting_kernel_EC_1P27vertex_dictionary_structuremPfPmS2_S2_S2__param_5,
	.param .u64 .ptr .align 1 _Z29triangle_counting_kernel_EC_1P27vertex_dictionary_structuremPfPmS2_S2_S2__param_6
)
{
	.reg .pred 	%p<11>;
	.reg .b32 	%r<5>;
	.reg .b64 	%rd<70>;

	ld.param.u64 	%rd27, [_Z29triangle_counting_kernel_EC_1P27vertex_dictionary_structuremPfPmS2_S2_S2__param_1];
	ld.param.u64 	%rd24, [_Z29triangle_counting_kernel_EC_1P27vertex_dictionary_structuremPfPmS2_S2_S2__param_4];
	ld.param.u64 	%rd25, [_Z29triangle_counting_kernel_EC_1P27vertex_dictionary_structuremPfPmS2_S2_S2__param_5];
	ld.param.u64 	%rd26, [_Z29triangle_counting_kernel_EC_1P27vertex_dictionary_structuremPfPmS2_S2_S2__param_6];
	mov.u32 	%r1, %ctaid.x;
	mov.u32 	%r2, %ntid.x;
	mov.u32 	%r3, %tid.x;
	mad.lo.s32 	%r4, %r1, %r2, %r3;
	cvt.u64.u32 	%rd1, %r4;
	setp.le.u64 	%p1, %rd27, %rd1;
	@%p1 bra 	$L__BB54_12;
	cvta.to.global.u64 	%rd29, %rd24;
	shl.b64 	%rd30, %rd1, 3;
	add.s64 	%rd2, %rd29, %rd30;
	ld.global.u64 	%rd3, [%rd2];
	ld.global.u64 	%rd4, [%rd2+8];
	sub.s64 	%rd64, %rd4, %rd3;
	setp.lt.s64 	%p2, %rd64, 0;
	mov.b64 	%rd66, 0;
	@%p2 bra 	$L__BB54_6;
	cvta.to.global.u64 	%rd6, %rd25;
	mov.b64 	%rd66, 0;
$L__BB54_3:
	add.s64 	%rd32, %rd64, %rd66;
	shr.u64 	%rd9, %rd32, 1;
	add.s64 	%rd33, %rd9, %rd3;
	shl.b64 	%rd34, %rd33, 3;
	add.s64 	%rd35, %rd6, %rd34;
	ld.global.u64 	%rd36, [%rd35];
	add.s64 	%rd10, %rd36, -1;
	setp.ne.s64 	%p3, %rd10, %rd1;
	@%p3 bra 	$L__BB54_5;
	add.s64 	%rd66, %rd9, 1;
	bra.uni 	$L__BB54_6;
$L__BB54_5:
	setp.lt.u64 	%p4, %rd10, %rd1;
	add.s64 	%rd37, %rd9, 1;
	add.s64 	%rd38, %rd9, -1;
	selp.b64 	%rd66, %rd37, %rd66, %p4;
	selp.b64 	%rd64, %rd64, %rd38, %p4;
	setp.le.s64 	%p5, %rd66, %rd64;
	@%p5 bra 	$L__BB54_3;
$L__BB54_6:
	add.s64 	%rd69, %rd3, %rd66;
	setp.le.u64 	%p6, %rd4, %rd69;
	@%p6 bra 	$L__BB54_12;
	cvta.to.global.u64 	%rd39, %rd26;
	add.s64 	%rd16, %rd39, %rd30;
	sub.s64 	%rd41, %rd4, %rd69;
	and.b64  	%rd67, %rd41, 3;
	setp.eq.s64 	%p7, %rd67, 0;
	@%p7 bra 	$L__BB54_10;
	add.s64 	%rd69, %rd69, %rd67;
$L__BB54_9:
	.pragma "nounroll";
	ld.global.u64 	%rd42, [%rd2+8];
	ld.global.u64 	%rd43, [%rd2];
	add.s64 	%rd44, %rd66, %rd43;
	sub.s64 	%rd45, %rd42, %rd44;
	st.global.u64 	[%rd16], %rd45;
	add.s64 	%rd67, %rd67, -1;
	setp.ne.s64 	%p8, %rd67, 0;
	@%p8 bra 	$L__BB54_9;
$L__BB54_10:
	sub.s64 	%rd46, %rd66, %rd4;
	add.s64 	%rd47, %rd46, %rd3;
	setp.gt.u64 	%p9, %rd47, -4;
	@%p9 bra 	$L__BB54_12;
$L__BB54_11:
	ld.global.u64 	%rd48, [%rd2+8];
	ld.global.u64 	%rd49, [%rd2];
	add.s64 	%rd50, %rd66, %rd49;
	sub.s64 	%rd51, %rd48, %rd50;
	st.global.u64 	[%rd16], %rd51;
	ld.global.u64 	%rd52, [%rd2+8];
	ld.global.u64 	%rd53, [%rd2];
	add.s64 	%rd54, %rd66, %rd53;
	sub.s64 	%rd55, %rd52, %rd54;
	st.global.u64 	[%rd16], %rd55;
	ld.global.u64 	%rd56, [%rd2+8];
	ld.global.u64 	%rd57, [%rd2];
	add.s64 	%rd58, %rd66, %rd57;
	sub.s64 	%rd59, %rd56, %rd58;
	st.global.u64 	[%rd16], %rd59;
	ld.global.u64 	%rd60, [%rd2+8];
	ld.global.u64 	%rd61, [%rd2];
	add.s64 	%rd62, %rd66, %rd61;
	sub.s64 	%rd63, %rd60, %rd62;
	st.global.u64 	[%rd16], %rd63;
	add.s64 	%rd69, %rd69, 4;
	setp.lt.u64 	%p10, %rd69, %rd4;
	@%p10 bra 	$L__BB54_11;
$L__BB54_12:
	ret;

}
	// .globl	_Z29triangle_counting_kernel_EC_2P27vertex_dictionary_structuremPfPmS2_S2_S2_
.visible .entry _Z29triangle_counting_kernel_EC_2P27vertex_dictionary_structuremPfPmS2_S2_S2_(
	.param .u64 .ptr .align 1 _Z29triangle_counting_kernel_EC_2P27vertex_dictionary_structuremPfPmS2_S2_S2__param_0,
	.param .u64 _Z29triangle_counting_kernel_EC_2P27vertex_dictionary_structuremPfPmS2_S2_S2__param_1,
	.param .u64 .ptr .align 1 _Z29triangle_counting_kernel_EC_2P27vertex_dictionary_structuremPfPmS2_S2_S2__param_2,
	.param .u64 .ptr .align 1 _Z29triangle_counting_kernel_EC_2P27vertex_dictionary_structuremPfPmS2_S2_S2__param_3,
	.param .u64 .ptr .align 1 _Z29triangle_counting_kernel_EC_2P27vertex_dictionary_structuremPfPmS2_S2_S2__param_4,
	.param .u64 .ptr .align 1 _Z29triangle_counting_kernel_EC_2P27vertex_dictionary_structuremPfPmS2_S2_S2__param_5,
	.param .u64 .ptr .align 1 _Z29triangle_counting_kernel_EC_2P27vertex_dictionary_structuremPfPmS2_S2_S2__param_6
)
{
	.local .align 8 .b8 	__local_depot55[24];
	.reg .b64 	%SP;
	.reg .b64 	%SPL;
	.reg .pred 	%p<24>;
	.reg .b32 	%r<7>;
	.reg .b32 	%f<9>;
	.reg .b64 	%rd<163>;

	mov.u64 	%SPL, __local_depot55;
	cvta.local.u64 	%SP, %SPL;
	ld.param.u64 	%rd146, [_Z29triangle_counting_kernel_EC_2P27vertex_dictionary_structuremPfPmS2_S2_S2__param_1];
	ld.param.u64 	%rd72, [_Z29triangle_counting_kernel_EC_2P27vertex_dictionary_structuremPfPmS2_S2_S2__param_2];
	ld.param.u64 	%rd71, [_Z29triangle_counting_kernel_EC_2P27vertex_dictionary_structuremPfPmS2_S2_S2__param_4];
	ld.param.u64 	%rd73, [_Z29triangle_counting_kernel_EC_2P27vertex_dictionary_structuremPfPmS2_S2_S2__param_5];
	ld.param.u64 	%rd74, [_Z29triangle_counting_kernel_EC_2P27vertex_dictionary_structuremPfPmS2_S2_S2__param_6];
	cvta.to.global.u64 	%rd1, %rd72;
	cvta.to.global.u64 	%rd2, %rd73;
	cvta.to.global.u64 	%rd3, %rd74;
	mov.u32 	%r1, %ctaid.x;
	mov.u32 	%r2, %ntid.x;
	mov.u32 	%r3, %tid.x;
	mad.lo.s32 	%r4, %r1, %r2, %r3;
	cvt.u64.u32 	%rd4, %r4;
	shl.b64 	%rd75, %rd146, 3;
	add.s64 	%rd76, %rd3, %rd75;
	ld.global.u64 	%rd77, [%rd76];
	setp.le.u64 	%p1, %rd77, %rd4;
	@%p1 bra 	$L__BB55_30;
	mov.b64 	%rd147, 0;
$L__BB55_2:
	add.s64 	%rd79, %rd146, %rd147;
	shr.u64 	%rd148, %rd79, 1;
	shl.b64 	%rd80, %rd148, 3;
	add.s64 	%rd81, %rd3, %rd80;
	ld.global.u64 	%rd8, [%rd81];
	setp.eq.s64 	%p2, %rd8, %rd4;
	@%p2 bra 	$L__BB55_5;
	setp.lt.u64 	%p3, %rd8, %rd4;
	add.s64 	%rd82, %rd148, 1;
	add.s64 	%rd83, %rd148, -1;
	selp.b64 	%rd147, %rd82, %rd147, %p3;
	selp.b64 	%rd146, %rd146, %rd83, %p3;
	setp.le.u64 	%p4, %rd147, %rd146;
	@%p4 bra 	$L__BB55_2;
	add.s64 	%rd148, %rd147, -1;
$L__BB55_5:
	cvta.to.global.u64 	%rd84, %rd71;
	add.u64 	%rd85, %SP, 0;
	add.u64 	%rd86, %SPL, 0;
	shl.b64 	%rd87, %rd148, 3;
	add.s64 	%rd13, %rd84, %rd87;
	ld.global.u64 	%rd14, [%rd13];
	ld.global.u64 	%rd15, [%rd13+8];
	sub.s64 	%rd149, %rd15, %rd14;
	add.s64 	%rd88, %rd3, %rd87;
	ld.global.u64 	%rd89, [%rd88+8];
	add.s64 	%rd90, %rd149, %rd4;
	sub.s64 	%rd91, %rd90, %rd89;
	add.s64 	%rd92, %rd91, %rd14;
	shl.b64 	%rd93, %rd92, 3;
	add.s64 	%rd94, %rd2, %rd93;
	ld.global.u64 	%rd17, [%rd94];
	add.s64 	%rd18, %rd17, -1;
	st.local.u64 	[%rd86], %rd4;
	st.local.u64 	[%rd86+8], %rd148;
	st.local.u64 	[%rd86+16], %rd18;
	mov.u64 	%rd95, $str$22;
	cvta.global.u64 	%rd96, %rd95;
	{ // callseq 63, 0
	.param .b64 param0;
	st.param.b64 	[param0], %rd96;
	.param .b64 param1;
	st.param.b64 	[param1], %rd85;
	.param .b32 retval0;
	call.uni (retval0), 
	vprintf, 
	(
	param0, 
	param1
	);
	ld.param.b32 	%r5, [retval0];
	} // callseq 63
	shl.b64 	%rd97, %rd17, 3;
	add.s64 	%rd19, %rd84, %rd97;
	ld.global.u64 	%rd158, [%rd19];
	ld.global.u64 	%rd21, [%rd19+-8];
	sub.s64 	%rd155, %rd158, %rd21;
	setp.gt.u64 	%p5, %rd149, %rd155;
	@%p5 bra 	$L__BB55_18;
	setp.lt.s64 	%p6, %rd149, 0;
	mov.b64 	%rd151, 0;
	@%p6 bra 	$L__BB55_11;
	mov.b64 	%rd151, 0;
$L__BB55_8:
	add.s64 	%rd100, %rd149, %rd151;
	shr.u64 	%rd25, %rd100, 1;
	add.s64 	%rd101, %rd25, %rd14;
	shl.b64 	%rd102, %rd101, 3;
	add.s64 	%rd103, %rd2, %rd102;
	ld.global.u64 	%rd26, [%rd103];
	setp.ne.s64 	%p7, %rd26, %rd17;
	@%p7 bra 	$L__BB55_10;
	add.s64 	%rd151, %rd25, 1;
	bra.uni 	$L__BB55_11;
$L__BB55_10:
	add.s64 	%rd104, %rd26, -1;
	setp.lt.u64 	%p8, %rd104, %rd18;
	add.s64 	%rd105, %rd25, 1;
	add.s64 	%rd106, %rd25, -1;
	selp.b64 	%rd151, %rd105, %rd151, %p8;
	selp.b64 	%rd149, %rd149, %rd106, %p8;
	setp.le.s64 	%p9, %rd151, %rd149;
	@%p9 bra 	$L__BB55_8;
$L__BB55_11:
	ld.global.u64 	%rd107, [%rd13];
	add.s64 	%rd152, %rd107, %rd151;
	setp.ge.u64 	%p10, %rd152, %rd15;
	@%p10 bra 	$L__BB55_30;
	shl.b64 	%rd108, %rd148, 2;
	add.s64 	%rd32, %rd1, %rd108;
	shl.b64 	%rd109, %rd17, 2;
	add.s64 	%rd33, %rd1, %rd109;
$L__BB55_13:
	shl.b64 	%rd111, %rd152, 3;
	add.s64 	%rd112, %rd2, %rd111;
	ld.global.u64 	%rd35, [%rd112];
	add.s64 	%rd36, %rd35, -1;
	ld.global.u64 	%rd37, [%rd19+-8];
	ld.global.u64 	%rd113, [%rd19];
	sub.s64 	%rd153, %rd113, %rd37;
	mov.b64 	%rd154, 0;
$L__BB55_14:
	add.s64 	%rd114, %rd153, %rd154;
	shr.u64 	%rd41, %rd114, 1;
	add.s64 	%rd115, %rd41, %rd37;
	shl.b64 	%rd116, %rd115, 3;
	add.s64 	%rd117, %rd2, %rd116;
	ld.global.u64 	%rd42, [%rd117];
	setp.eq.s64 	%p11, %rd42, %rd35;
	@%p11 bra 	$L__BB55_16;
	add.s64 	%rd118, %rd42, -1;
	setp.lt.u64 	%p12, %rd118, %rd36;
	add.s64 	%rd119, %rd41, 1;
	add.s64 	%rd120, %rd41, -1;
	selp.b64 	%rd154, %rd119, %rd154, %p12;
	selp.b64 	%rd153, %rd153, %rd120, %p12;
	setp.gt.u64 	%p13, %rd154, %rd153;
	@%p13 bra 	$L__BB55_17;
	bra.uni 	$L__BB55_14;
$L__BB55_16:
	atom.global.add.f32 	%f1, [total_triangles], 0f3F800000;
	atom.global.add.f32 	%f2, [%rd32], 0f3F800000;
	atom.global.add.f32 	%f3, [%rd33+-4], 0f3F800000;
	shl.b64 	%rd121, %rd35, 2;
	add.s64 	%rd122, %rd1, %rd121;
	atom.global.add.f32 	%f4, [%rd122+-4], 0f3F800000;
$L__BB55_17:
	add.s64 	%rd152, %rd152, 1;
	setp.lt.u64 	%p14, %rd152, %rd15;
	@%p14 bra 	$L__BB55_13;
	bra.uni 	$L__BB55_30;
$L__BB55_18:
	setp.lt.s64 	%p15, %rd155, 0;
	mov.b64 	%rd157, 0;
	@%p15 bra 	$L__BB55_23;
	mov.b64 	%rd157, 0;
$L__BB55_20:
	add.s64 	%rd125, %rd155, %rd157;
	shr.u64 	%rd48, %rd125, 1;
	add.s64 	%rd126, %rd48, %rd21;
	shl.b64 	%rd127, %rd126, 3;
	add.s64 	%rd128, %rd2, %rd127;
	ld.global.u64 	%rd49, [%rd128];
	setp.ne.s64 	%p16, %rd49, %rd17;
	@%p16 bra 	$L__BB55_22;
	add.s64 	%rd157, %rd48, 1;
	bra.uni 	$L__BB55_23;
$L__BB55_22:
	add.s64 	%rd129, %rd49, -1;
	setp.lt.u64 	%p17, %rd129, %rd18;
	add.s64 	%rd130, %rd48, 1;
	add.s64 	%rd131, %rd48, -1;
	selp.b64 	%rd157, %rd130, %rd157, %p17;
	selp.b64 	%rd155, %rd155, %rd131, %p17;
	setp.le.s64 	%p18, %rd157, %rd155;
	@%p18 bra 	$L__BB55_20;
$L__BB55_23:
	add.s64 	%rd159, %rd21, %rd157;
	setp.ge.u64 	%p19, %rd159, %rd158;
	@%p19 bra 	$L__BB55_30;
	shl.b64 	%rd132, %rd148, 2;
	add.s64 	%rd55, %rd1, %rd132;
	shl.b64 	%rd133, %rd17, 2;
	add.s64 	%rd56, %rd1, %rd133;
$L__BB55_25:
	shl.b64 	%rd135, %rd159, 3;
	add.s64 	%rd136, %rd2, %rd135;
	ld.global.u64 	%rd59, [%rd136];
	add.s64 	%rd60, %rd59, -1;
	mov.b64 	%rd161, 0;
	mov.u64 	%rd160, %rd149;
$L__BB55_26:
	add.s64 	%rd137, %rd160, %rd161;
	shr.u64 	%rd63, %rd137, 1;
	add.s64 	%rd138, %rd63, %rd14;
	shl.b64 	%rd139, %rd138, 3;
	add.s64 	%rd140, %rd2, %rd139;
	ld.global.u64 	%rd64, [%rd140];
	setp.eq.s64 	%p20, %rd64, %rd59;
	@%p20 bra 	$L__BB55_28;
	add.s64 	%rd141, %rd64, -1;
	setp.lt.u64 	%p21, %rd141, %rd60;
	add.s64 	%rd142, %rd63, 1;
	add.s64 	%rd143, %rd63, -1;
	selp.b64 	%rd161, %rd142, %rd161, %p21;
	selp.b64 	%rd160, %rd160, %rd143, %p21;
	setp.gt.u64 	%p22, %rd161, %rd160;
	@%p22 bra 	$L__BB55_29;
	bra.uni 	$L__BB55_26;
$L__BB55_28:
	atom.global.add.f32 	%f5, [total_triangles], 0f3F800000;
	atom.global.add.f32 	%f6, [%rd55], 0f3F800000;
	atom.global.add.f32 	%f7, [%rd56+-4], 0f3F800000;
	shl.b64 	%rd144, %rd59, 2;
	add.s64 	%rd145, %rd1, %rd144;
	atom.global.add.f32 	%f8, [%rd145+-4], 0f3F800000;
	ld.global.u64 	%rd158, [%rd19];
$L__BB55_29:
	add.s64 	%rd159, %rd159, 1;
	setp.lt.u64 	%p23, %rd159, %rd158;
	@%p23 bra 	$L__BB55_25;
$L__BB55_30:
	ret;

}
	// .globl	_Z35tc_second_vertex_offset_calculationPmS_mS_S_
.visible .entry _Z35tc_second_vertex_offset_calculationPmS_mS_S_(
	.param .u64 .ptr .align 1 _Z35tc_second_vertex_offset_calculationPmS_mS_S__param_0,
	.param .u64 .ptr .align 1 _Z35tc_second_vertex_offset_calculationPmS_mS_S__param_1,
	.param .u64 _Z35tc_second_vertex_offset_calculationPmS_mS_S__param_2,
	.param .u64 .ptr .align 1 _Z35tc_second_vertex_offset_calculationPmS_mS_S__param_3,
	.param .u64 .ptr .align 1 _Z35tc_second_vertex_offset_calculationPmS_mS_S__param_4
)
{
	.reg .b64 	%rd<9>;

	ld.param.u64 	%rd1, [_Z35tc_second_vertex_offset_calculationPmS_mS_S__param_2];
	ld.param.u64 	%rd2, [_Z35tc_second_vertex_offset_calculationPmS_mS_S__param_3];
	ld.param.u64 	%rd3, [_Z35tc_second_vertex_offset_calculationPmS_mS_S__param_4];
	cvta.to.global.u64 	%rd4, %rd3;
	cvta.to.global.u64 	%rd5, %rd2;
	shl.b64 	%rd6, %rd1, 3;
	add.s64 	%rd7, %rd5, %rd6;
	ld.global.u64 	%rd8, [%rd7];
	st.global.u64 	[%rd4], %rd8;
	ret;

}
	// .globl	_Z25sssp_kernel_preprocessingPjPmS0_Py
.visible .entry _Z25sssp_kernel_preprocessingPjPmS0_Py(
	.param .u64 .ptr .align 1 _Z25sssp_kernel_preprocessingPjPmS0_Py_param_0,
	.param .u64 .ptr .align 1 _Z25sssp_kernel_preprocessingPjPmS0_Py_param_1,
	.param .u64 .ptr .align 1 _Z25sssp_kernel_preprocessingPjPmS0_Py_param_2,
	.param .u64 .ptr .align 1 _Z25sssp_kernel_preprocessingPjPmS0_Py_param_3
)
{
	.reg .b32 	%r<2>;
	.reg .b64 	%rd<9>;

	ld.param.u64 	%rd1, [_Z25sssp_kernel_preprocessingPjPmS0_Py_param_0];
	ld.param.u64 	%rd2, [_Z25sssp_kernel_preprocessingPjPmS0_Py_param_2];
	ld.param.u64 	%rd3, [_Z25sssp_kernel_preprocessingPjPmS0_Py_param_3];
	cvta.to.global.u64 	%rd4, %rd2;
	cvta.to.global.u64 	%rd5, %rd3;
	cvta.to.global.u64 	%rd6, %rd1;
	mov.b32 	%r1, 0;
	st.global.u32 	[%rd6], %r1;
	mov.b64 	%rd7, 0;
	st.global.u64 	[%rd5], %rd7;
	mov.b64 	%rd8, 1;
	st.global.u64 	[%rd4], %rd8;
	ret;

}
	// .globl	_Z11sssp_kernelP27vertex_dictionary_structuremmPjPmS2_S2_S2_S2_S2_S2_
.visible .entry _Z11sssp_kernelP27vertex_dictionary_structuremmPjPmS2_S2_S2_S2_S2_S2_(
	.param .u64 .ptr .align 1 _Z11sssp_kernelP27vertex_dictionary_structuremmPjPmS2_S2_S2_S2_S2_S2__param_0,
	.param .u64 _Z11sssp_kernelP27vertex_dictionary_structuremmPjPmS2_S2_S2_S2_S2_S2__param_1,
	.param .u64 _Z11sssp_kernelP27vertex_dictionary_structuremmPjPmS2_S2_S2_S2_S2_S2__param_2,
	.param .u64 .ptr .align 1 _Z11sssp_kernelP27vertex_dictionary_structuremmPjPmS2_S2_S2_S2_S2_S2__param_3,
	.param .u64 .ptr .align 1 _Z11sssp_kernelP27vertex_dictionary_structuremmPjPmS2_S2_S2_S2_S2_S2__param_4,
	.param .u64 .ptr .align 1 _Z11sssp_kernelP27vertex_dictionary_structuremmPjPmS2_S2_S2_S2_S2_S2__param_5,
	.param .u64 .ptr .align 1 _Z11sssp_kernelP27vertex_dictionary_structuremmPjPmS2_S2_S2_S2_S2_S2__param_6,
	.param .u64 .ptr .align 1 _Z11sssp_kernelP27vertex_dictionary_structuremmPjPmS2_S2_S2_S2_S2_S2__param_7,
	.param .u64 .ptr .align 1 _Z11sssp_kernelP27vertex_dictionary_structuremmPjPmS2_S2_S2_S2_S2_S2__param_8,
	.param .u64 .ptr .align 1 _Z11sssp_kernelP27vertex_dictionary_structuremmPjPmS2_S2_S2_S2_S2_S2__param_9,
	.param .u64 .ptr .align 1 _Z11sssp_kernelP27vertex_dictionary_structuremmPjPmS2_S2_S2_S2_S2_S2__param_10
)
{
	.reg .pred 	%p<25>;
	.reg .b32 	%r<24>;
	.reg .b64 	%rd<95>;

	ld.param.u64 	%rd35, [_Z11sssp_kernelP27vertex_dictionary_structuremmPjPmS2_S2_S2_S2_S2_S2__param_0];
	ld.param.u64 	%rd38, [_Z11sssp_kernelP27vertex_dictionary_structuremmPjPmS2_S2_S2_S2_S2_S2__param_1];
	ld.param.u64 	%rd39, [_Z11sssp_kernelP27vertex_dictionary_structuremmPjPmS2_S2_S2_S2_S2_S2__param_3];
	ld.param.u64 	%rd36, [_Z11sssp_kernelP27vertex_dictionary_structuremmPjPmS2_S2_S2_S2_S2_S2__param_5];
	ld.param.u64 	%rd40, [_Z11sssp_kernelP27vertex_dictionary_structuremmPjPmS2_S2_S2_S2_S2_S2__param_7];
	ld.param.u64 	%rd37, [_Z11sssp_kernelP27vertex_dictionary_structuremmPjPmS2_S2_S2_S2_S2_S2__param_8];
	ld.param.u64 	%rd41, [_Z11sssp_kernelP27vertex_dictionary_structuremmPjPmS2_S2_S2_S2_S2_S2__param_10];
	cvta.to.global.u64 	%rd1, %rd41;
	cvta.to.global.u64 	%rd2, %rd39;
	cvta.to.global.u64 	%rd3, %rd40;
	mov.u32 	%r2, %ctaid.x;
	mov.u32 	%r3, %ntid.x;
	mov.u32 	%r4, %tid.x;
	mad.lo.s32 	%r5, %r2, %r3, %r4;
	cvt.u64.u32 	%rd4, %r5;
	shl.b64 	%rd42, %rd38, 3;
	add.s64 	%rd43, %rd3, %rd42;
	ld.global.u64 	%rd44, [%rd43];
	setp.le.u64 	%p1, %rd44, %rd4;
	@%p1 bra 	$L__BB58_34;
	cvta.to.global.u64 	%rd45, %rd37;
	shl.b64 	%rd46, %rd4, 3;
	add.s64 	%rd47, %rd45, %rd46;
	ld.global.u64 	%rd5, [%rd47];
	shl.b64 	%rd48, %rd5, 2;
	add.s64 	%rd6, %rd2, %rd48;
	ld.global.u32 	%r6, [%rd6];
	setp.eq.s32 	%p2, %r6, -1;
	@%p2 bra 	$L__BB58_34;
	cvta.to.global.u64 	%rd49, %rd36;
	shl.b64 	%rd50, %rd5, 3;
	add.s64 	%rd51, %rd49, %rd50;
	ld.global.u64 	%rd52, [%rd51];
	ld.global.u64 	%rd53, [%rd51+8];
	setp.ge.u64 	%p3, %rd52, %rd53;
	@%p3 bra 	$L__BB58_34;
	// begin inline asm
	mov.u64 	%rd54, %clock64;
	// end inline asm
	st.global.u64 	[temp], %rd54;
	add.s64 	%rd56, %rd3, %rd50;
	ld.global.u64 	%rd57, [%rd56];
	sub.s64 	%rd58, %rd4, %rd57;
	shl.b64 	%rd59, %rd58, 3;
	mov.u64 	%rd60, bit_string_lookup;
	add.s64 	%rd61, %rd60, %rd59;
	ld.global.u64 	%rd91, [%rd61];
	cvta.to.global.u64 	%rd62, %rd35;
	add.s64 	%rd63, %rd62, %rd50;
	ld.global.u64 	%rd64, [%rd63+408000000];
	ld.u64 	%rd90, [%rd64+32];
	setp.eq.s64 	%p4, %rd91, 0;
	@%p4 bra 	$L__BB58_8;
$L__BB58_4:
	and.b64  	%rd65, %rd91, 1;
	setp.eq.b64 	%p5, %rd65, 1;
	not.pred 	%p6, %p5;
	@%p6 bra 	$L__BB58_6;
	ld.u64 	%rd90, [%rd90+456];
	bra.uni 	$L__BB58_7;
$L__BB58_6:
	ld.u64 	%rd90, [%rd90+464];
$L__BB58_7:
	mul.hi.u64 	%rd66, %rd91, -3689348814741910323;
	shr.u64 	%rd14, %rd66, 3;
	setp.gt.u64 	%p7, %rd91, 9;
	mov.u64 	%rd91, %rd14;
	@%p7 bra 	$L__BB58_4;
$L__BB58_8:
	// begin inline asm
	mov.u64 	%rd67, %clock64;
	// end inline asm
	ld.global.u64 	%rd69, [temp];
	sub.s64 	%rd70, %rd67, %rd69;
	st.global.u64 	[temp], %rd70;
	ld.global.u64 	%rd71, [tester];
	add.s64 	%rd72, %rd71, %rd70;
	st.global.u64 	[tester], %rd72;
	ld.global.u32 	%r7, [%rd6];
	add.s32 	%r1, %r7, 1;
	mov.b64 	%rd94, 0;
$L__BB58_9:
	shl.b64 	%rd73, %rd94, 3;
	add.s64 	%rd17, %rd90, %rd73;
	ld.u64 	%rd18, [%rd17];
	setp.eq.s64 	%p8, %rd18, 0;
	@%p8 bra 	$L__BB58_34;
	shl.b64 	%rd74, %rd18, 2;
	add.s64 	%rd19, %rd2, %rd74;
	ld.global.u32 	%r8, [%rd19+-4];
	setp.ge.u32 	%p9, %r1, %r8;
	@%p9 bra 	$L__BB58_12;
	atom.global.min.u32 	%r9, [%rd19+-4], %r1;
	mov.b64 	%rd75, 1;
	st.global.u64 	[%rd1], %rd75;
$L__BB58_12:
	ld.u64 	%rd20, [%rd17+8];
	setp.eq.s64 	%p10, %rd20, 0;
	@%p10 bra 	$L__BB58_34;
	shl.b64 	%rd76, %rd20, 2;
	add.s64 	%rd21, %rd2, %rd76;
	ld.global.u32 	%r10, [%rd21+-4];
	setp.ge.u32 	%p11, %r1, %r10;
	@%p11 bra 	$L__BB58_15;
	atom.global.min.u32 	%r11, [%rd21+-4], %r1;
	mov.b64 	%rd77, 1;
	st.global.u64 	[%rd1], %rd77;
$L__BB58_15:
	ld.u64 	%rd22, [%rd17+16];
	setp.eq.s64 	%p12, %rd22, 0;
	@%p12 bra 	$L__BB58_34;
	shl.b64 	%rd78, %rd22, 2;
	add.s64 	%rd23, %rd2, %rd78;
	ld.global.u32 	%r12, [%rd23+-4];
	setp.ge.u32 	%p13, %r1, %r12;
	@%p13 bra 	$L__BB58_18;
	atom.global.min.u32 	%r13, [%rd23+-4], %r1;
	mov.b64 	%rd79, 1;
	st.global.u64 	[%rd1], %rd79;
$L__BB58_18:
	ld.u64 	%rd24, [%rd17+24];
	setp.eq.s64 	%p14, %rd24, 0;
	@%p14 bra 	$L__BB58_34;
	shl.b64 	%rd80, %rd24, 2;
	add.s64 	%rd25, %rd2, %rd80;
	ld.global.u32 	%r14, [%rd25+-4];
	setp.ge.u32 	%p15, %r1, %r14;
	@%p15 bra 	$L__BB58_21;
	atom.global.min.u32 	%r15, [%rd25+-4], %r1;
	mov.b64 	%rd81, 1;
	st.global.u64 	[%rd1], %rd81;
$L__BB58_21:
	ld.u64 	%rd26, [%rd17+32];
	setp.eq.s64 	%p16, %rd26, 0;
	@%p16 bra 	$L__BB58_34;
	shl.b64 	%rd82, %rd26, 2;
	add.s64 	%rd27, %rd2, %rd82;
	ld.global.u32 	%r16, [%rd27+-4];
	setp.ge.u32 	%p17, %r1, %r16;
	@%p17 bra 	$L__BB58_24;
	atom.global.min.u32 	%r17, [%rd27+-4], %r1;
	mov.b64 	%rd83, 1;
	st.global.u64 	[%rd1], %rd83;
$L__BB58_24:
	ld.u64 	%rd28, [%rd17+40];
	setp.eq.s64 	%p18, %rd28, 0;
	@%p18 bra 	$L__BB58_34;
	shl.b64 	%rd84, %rd28, 2;
	add.s64 	%rd29, %rd2, %rd84;
	ld.global.u32 	%r18, [%rd29+-4];
	setp.ge.u32 	%p19, %r1, %r18;
	@%p19 bra 	$L__BB58_27;
	atom.global.min.u32 	%r19, [%rd29+-4], %r1;
	mov.b64 	%rd85, 1;
	st.global.u64 	[%rd1], %rd85;
$L__BB58_27:
	ld.u64 	%rd30, [%rd17+48];
	setp.eq.s64 	%p20, %rd30, 0;
	@%p20 bra 	$L__BB58_34;
	shl.b64 	%rd86, %rd30, 2;
	add.s64 	%rd31, %rd2, %rd86;
	ld.global.u32 	%r20, [%rd31+-4];
	setp.ge.u32 	%p21, %r1, %r20;
	@%p21 bra 	$L__BB58_30;
	atom.global.min.u32 	%r21, [%rd31+-4], %r1;
	mov.b64 	%rd87, 1;
	st.global.u64 	[%rd1], %rd87;
$L__BB58_30:
	ld.u64 	%rd32, [%rd17+56];
	setp.eq.s64 	%p22, %rd32, 0;
	@%p22 bra 	$L__BB58_34;
	shl.b64 	%rd88, %rd32, 2;
	add.s64 	%rd33, %rd2, %rd88;
	ld.global.u32 	%r22, [%rd33+-4];
	setp.ge.u32 	%p23, %r1, %r22;
	@%p23 bra 	$L__BB58_33;
	atom.global.min.u32 	%r23, [%rd33+-4], %r1;
	mov.b64 	%rd89, 1;
	st.global.u64 	[%rd1], %rd89;
$L__BB58_33:
	add.s64 	%rd94, %rd94, 8;
	setp.ne.s64 	%p24, %rd94, 56;
	@%p24 bra 	$L__BB58_9;
$L__BB58_34:
	ret;

}
	// .globl	_Z17sssp_kernel_childP27vertex_dictionary_structuremmPjPmS2_S2_S2_S2_S2_S2_S2_
.visible .entry _Z17sssp_kernel_childP27vertex_dictionary_structuremmPjPmS2_S2_S2_S2_S2_S2_S2_(
	.param .u64 .ptr .align 1 _Z17sssp_kernel_childP27vertex_dictionary_structuremmPjPmS2_S2_S2_S2_S2_S2_S2__param_0,
	.param .u64 _Z17sssp_kernel_childP27vertex_dictionary_structuremmPjPmS2_S2_S2_S2_S2_S2_S2__param_1,
	.param .u64 _Z17sssp_kernel_childP27vertex_dictionary_structuremmPjPmS2_S2_S2_S2_S2_S2_S2__param_2,
	.param .u64 .ptr .align 1 _Z17sssp_kernel_childP27vertex_dictionary_structuremmPjPmS2_S2_S2_S2_S2_S2_S2__param_3,
	.param .u64 .ptr .align 1 _Z17sssp_kernel_childP27vertex_dictionary_structuremmPjPmS2_S2_S2_S2_S2_S2_S2__param_4,
	.param .u64 .ptr .align 1 _Z17sssp_kernel_childP27vertex_dictionary_structuremmPjPmS2_S2_S2_S2_S2_S2_S2__param_5,
	.param .u64 .ptr .align 1 _Z17sssp_kernel_childP27vertex_dictionary_structuremmPjPmS2_S2_S2_S2_S2_S2_S2__param_6,
	.param .u64 .ptr .align 1 _Z17sssp_kernel_childP27vertex_dictionary_structuremmPjPmS2_S2_S2_S2_S2_S2_S2__param_7,
	.param .u64 .ptr .align 1 _Z17sssp_kernel_childP27vertex_dictionary_structuremmPjPmS2_S2_S2_S2_S2_S2_S2__param_8,
	.param .u64 .ptr .align 1 _Z17sssp_kernel_childP27vertex_dictionary_structuremmPjPmS2_S2_S2_S2_S2_S2_S2__param_9,
	.param .u64 .ptr .align 1 _Z17sssp_kernel_childP27vertex_dictionary_structuremmPjPmS2_S2_S2_S2_S2_S2_S2__param_10,
	.param .u64 .ptr .align 1 _Z17sssp_kernel_childP27vertex_dictionary_structuremmPjPmS2_S2_S2_S2_S2_S2_S2__param_11
)
{
	.reg .pred 	%p<4>;
	.reg .b32 	%r<9>;
	.reg .b64 	%rd<19>;

	ld.param.u64 	%rd6, [_Z17sssp_kernel_childP27vertex_dictionary_structuremmPjPmS2_S2_S2_S2_S2_S2_S2__param_2];
	ld.param.u64 	%rd7, [_Z17sssp_kernel_childP27vertex_dictionary_structuremmPjPmS2_S2_S2_S2_S2_S2_S2__param_3];
	ld.param.u64 	%rd4, [_Z17sssp_kernel_childP27vertex_dictionary_structuremmPjPmS2_S2_S2_S2_S2_S2_S2__param_9];
	ld.param.u64 	%rd5, [_Z17sssp_kernel_childP27vertex_dictionary_structuremmPjPmS2_S2_S2_S2_S2_S2_S2__param_10];
	cvta.to.global.u64 	%rd1, %rd7;
	mov.u32 	%r3, %ctaid.x;
	mov.u32 	%r4, %ntid.x;
	mov.u32 	%r5, %tid.x;
	mad.lo.s32 	%r6, %r3, %r4, %r5;
	cvt.u64.u32 	%rd2, %r6;
	setp.le.u64 	%p1, %rd6, %rd2;
	@%p1 bra 	$L__BB59_4;
	cvta.to.global.u64 	%rd8, %rd5;
	shl.b64 	%rd9, %rd2, 3;
	add.s64 	%rd10, %rd8, %rd9;
	ld.global.u64 	%rd11, [%rd10];
	shl.b64 	%rd12, %rd11, 2;
	add.s64 	%rd13, %rd1, %rd12;
	ld.global.u32 	%r1, [%rd13];
	setp.eq.s32 	%p2, %r1, -1;
	@%p2 bra 	$L__BB59_4;
	add.s32 	%r2, %r1, 1;
	cvta.to.global.u64 	%rd14, %rd4;
	add.s64 	%rd16, %rd14, %rd9;
	ld.global.u64 	%rd17, [%rd16];
	shl.b64 	%rd18, %rd17, 2;
	add.s64 	%rd3, %rd1, %rd18;
	ld.global.u32 	%r7, [%rd3];
	setp.ge.u32 	%p3, %r2, %r7;
	@%p3 bra 	$L__BB59_4;
	atom.global.min.u32 	%r8, [%rd3], %r2;
$L__BB59_4:
	ret;

}
	// .globl	_Z34sssp_output_frontier_preprocessingPmPyS0_S0_S_
.visible .entry _Z34sssp_output_frontier_preprocessingPmPyS0_S0_S_(
	.param .u64 .ptr .align 1 _Z34sssp_output_frontier_preprocessingPmPyS0_S0_S__param_0,
	.param .u64 .ptr .align 1 _Z34sssp_output_frontier_preprocessingPmPyS0_S0_S__param_1,
	.param .u64 .ptr .align 1 _Z34sssp_output_frontier_preprocessingPmPyS0_S0_S__param_2,
	.param .u64 .ptr .align 1 _Z34sssp_output_frontier_preprocessingPmPyS0_S0_S__param_3,
	.param .u64 .ptr .align 1 _Z34sssp_output_frontier_preprocessingPmPyS0_S0_S__param_4
)
{
	.reg .pred 	%p<2>;
	.reg .b32 	%r<5>;
	.reg .b64 	%rd<18>;

	ld.param.u64 	%rd2, [_Z34sssp_output_frontier_preprocessingPmPyS0_S0_S__param_1];
	ld.param.u64 	%rd3, [_Z34sssp_output_frontier_preprocessingPmPyS0_S0_S__param_3];
	ld.param.u64 	%rd4, [_Z34sssp_output_frontier_preprocessingPmPyS0_S0_S__param_4];
	mov.u32 	%r1, %ctaid.x;
	mov.u32 	%r2, %ntid.x;
	mov.u32 	%r3, %tid.x;
	mad.lo.s32 	%r4, %r1, %r2, %r3;
	cvt.u64.u32 	%rd1, %r4;
	ld.global.u64 	%rd5, [d_prev_thread_count];
	setp.le.u64 	%p1, %rd5, %rd1;
	@%p1 bra 	$L__BB60_2;
	cvta.to.global.u64 	%rd6, %rd2;
	cvta.to.global.u64 	%rd7, %rd4;
	cvta.to.global.u64 	%rd8, %rd3;
	shl.b64 	%rd9, %rd1, 3;
	add.s64 	%rd10, %rd6, %rd9;
	ld.global.u64 	%rd11, [%rd10];
	shl.b64 	%rd12, %rd11, 3;
	add.s64 	%rd13, %rd7, %rd12;
	ld.global.u64 	%rd14, [%rd13+8];
	ld.global.u64 	%rd15, [%rd13];
	sub.s64 	%rd16, %rd14, %rd15;
	add.s64 	%rd17, %rd8, %rd9;
	st.global.u64 	[%rd17], %rd16;
$L__BB60_2:
	ret;

}
	// .globl	_Z38sssp_output_frontier_preprocessing_EBCP27vertex_dictionary_structurePmPyS2_S2_S1_S1_
.visible .entry _Z38sssp_output_frontier_preprocessing_EBCP27vertex_dictionary_structurePmPyS2_S2_S1_S1_(
	.param .u64 .ptr .align 1 _Z38sssp_output_frontier_preprocessing_EBCP27vertex_dictionary_structurePmPyS2_S2_S1_S1__param_0,
	.param .u64 .ptr .align 1 _Z38sssp_output_frontier_preprocessing_EBCP27vertex_dictionary_structurePmPyS2_S2_S1_S1__param_1,
	.param .u64 .ptr .align 1 _Z38sssp_output_frontier_preprocessing_EBCP27vertex_dictionary_structurePmPyS2_S2_S1_S1__param_2,
	.param .u64 .ptr .align 1 _Z38sssp_output_frontier_preprocessing_EBCP27vertex_dictionary_structurePmPyS2_S2_S1_S1__param_3,
	.param .u64 .ptr .align 1 _Z38sssp_output_frontier_preprocessing_EBCP27vertex_dictionary_structurePmPyS2_S2_S1_S1__param_4,
	.param .u64 .ptr .align 1 _Z38sssp_output_frontier_preprocessing_EBCP27vertex_dictionary_structurePmPyS2_S2_S1_S1__param_5,
	.param .u64 .ptr .align 1 _Z38sssp_output_frontier_preprocessing_EBCP27vertex_dictionary_structurePmPyS2_S2_S1_S1__param_6
)
{
	.reg .pred 	%p<2>;
	.reg .b32 	%r<5>;
	.reg .b64 	%rd<16>;

	ld.param.u64 	%rd2, [_Z38sssp_output_frontier_preprocessing_EBCP27vertex_dictionary_structurePmPyS2_S2_S1_S1__param_0];
	ld.param.u64 	%rd3, [_Z38sssp_output_frontier_preprocessing_EBCP27vertex_dictionary_structurePmPyS2_S2_S1_S1__param_2];
	ld.param.u64 	%rd4, [_Z38sssp_output_frontier_preprocessing_EBCP27vertex_dictionary_structurePmPyS2_S2_S1_S1__param_4];
	mov.u32 	%r1, %ctaid.x;
	mov.u32 	%r2, %ntid.x;
	mov.u32 	%r3, %tid.x;
	mad.lo.s32 	%r4, %r1, %r2, %r3;
	cvt.u64.u32 	%rd1, %r4;
	ld.global.u64 	%rd5, [d_prev_thread_count];
	setp.le.u64 	%p1, %rd5, %rd1;
	@%p1 bra 	$L__BB61_2;
	cvta.to.global.u64 	%rd6, %rd3;
	cvta.to.global.u64 	%rd7, %rd2;
	cvta.to.global.u64 	%rd8, %rd4;
	shl.b64 	%rd9, %rd1, 3;
	add.s64 	%rd10, %rd6, %rd9;
	ld.global.u64 	%rd11, [%rd10];
	shl.b64 	%rd12, %rd11, 3;
	add.s64 	%rd13, %rd7, %rd12;
	ld.global.u64 	%rd14, [%rd13+816000000];
	add.s64 	%rd15, %rd8, %rd9;
	st.global.u64 	[%rd15], %rd14;
$L__BB61_2:
	ret;

}
	// .globl	_Z39sssp_output_frontier_offset_calculationPmS_PyS0_S0_S0_
.visible .entry _Z39sssp_output_frontier_offset_calculationPmS_PyS0_S0_S0_(
	.param .u64 .ptr .align 1 _Z39sssp_output_frontier_offset_calculationPmS_PyS0_S0_S0__param_0,
	.param .u64 .ptr .align 1 _Z39sssp_output_frontier_offset_calculationPmS_PyS0_S0_S0__param_1,
	.param .u64 .ptr .align 1 _Z39sssp_output_frontier_offset_calculationPmS_PyS0_S0_S0__param_2,
	.param .u64 .ptr .align 1 _Z39sssp_output_frontier_offset_calculationPmS_PyS0_S0_S0__param_3,
	.param .u64 .ptr .align 1 _Z39sssp_output_frontier_offset_calculationPmS_PyS0_S0_S0__param_4,
	.param .u64 .ptr .align 1 _Z39sssp_output_frontier_offset_calculationPmS_PyS0_S0_S0__param_5
)
{
	.reg .b64 	%rd<9>;

	ld.param.u64 	%rd1, [_Z39sssp_output_frontier_offset_calculationPmS_PyS0_S0_S0__param_4];
	ld.param.u64 	%rd2, [_Z39sssp_output_frontier_offset_calculationPmS_PyS0_S0_S0__param_5];
	cvta.to.global.u64 	%rd3, %rd2;
	cvta.to.global.u64 	%rd4, %rd1;
	ld.global.u64 	%rd5, [d_prev_thread_count];
	shl.b64 	%rd6, %rd5, 3;
	add.s64 	%rd7, %rd4, %rd6;
	ld.global.u64 	%rd8, [%rd7];
	st.global.u64 	[%rd3], %rd8;
	ret;

}
	// .globl	_Z20sssp_kernel_child_VCP27vertex_dictionary_structuremmPjPmS2_S2_S2_S2_S2_S2_S2_PyS3_S3_
.visible .entry _Z20sssp_kernel_child_VCP27vertex_dictionary_structuremmPjPmS2_S2_S2_S2_S2_S2_S2_PyS3_S3_(
	.param .u64 .ptr .align 1 _Z20sssp_kernel_child_VCP27vertex_dictionary_structuremmPjPmS2_S2_S2_S2_S2_S2_S2_PyS3_S3__param_0,
	.param .u64 _Z20sssp_kernel_child_VCP27vertex_dictionary_structuremmPjPmS2_S2_S2_S2_S2_S2_S2_PyS3_S3__param_1,
	.param .u64 _Z20sssp_kernel_child_VCP27vertex_dictionary_structuremmPjPmS2_S2_S2_S2_S2_S2_S2_PyS3_S3__param_2,
	.param .u64 .ptr .align 1 _Z20sssp_kernel_child_VCP27vertex_dictionary_structuremmPjPmS2_S2_S2_S2_S2_S2_S2_PyS3_S3__param_3,
	.param .u64 .ptr .align 1 _Z20sssp_kernel_child_VCP27vertex_dictionary_structuremmPjPmS2_S2_S2_S2_S2_S2_S2_PyS3_S3__param_4,
	.param .u64 .ptr .align 1 _Z20sssp_kernel_child_VCP27vertex_dictionary_structuremmPjPmS2_S2_S2_S2_S2_S2_S2_PyS3_S3__param_5,
	.param .u64 .ptr .align 1 _Z20sssp_kernel_child_VCP27vertex_dictionary_structuremmPjPmS2_S2_S2_S2_S2_S2_S2_PyS3_S3__param_6,
	.param .u64 .ptr .align 1 _Z20sssp_kernel_child_VCP27vertex_dictionary_structuremmPjPmS2_S2_S2_S2_S2_S2_S2_PyS3_S3__param_7,
	.param .u64 .ptr .align 1 _Z20sssp_kernel_child_VCP27vertex_dictionary_structuremmPjPmS2_S2_S2_S2_S2_S2_S2_PyS3_S3__param_8,
	.param .u64 .ptr .align 1 _Z20sssp_kernel_child_VCP27vertex_dictionary_structuremmPjPmS2_S2_S2_S2_S2_S2_S2_PyS3_S3__param_9,
	.param .u64 .ptr .align 1 _Z20sssp_kernel_child_VCP27vertex_dictionary_structuremmPjPmS2_S2_S2_S2_S2_S2_S2_PyS3_S3__param_10,
	.param .u64 .ptr .align 1 _Z20sssp_kernel_child_VCP27vertex_dictionary_structuremmPjPmS2_S2_S2_S2_S2_S2_S2_PyS3_S3__param_11,
	.param .u64 .ptr .align 1 _Z20sssp_kernel_child_VCP27vertex_dictionary_structuremmPjPmS2_S2_S2_S2_S2_S2_S2_PyS3_S3__param_12,
	.param .u64 .ptr .align 1 _Z20sssp_kernel_child_VCP27vertex_dictionary_structuremmPjPmS2_S2_S2_S2_S2_S2_S2_PyS3_S3__param_13,
	.param .u64 .ptr .align 1 _Z20sssp_kernel_child_VCP27vertex_dictionary_structuremmPjPmS2_S2_S2_S2_S2_S2_S2_PyS3_S3__param_14
)
{
	.reg .pred 	%p<23>;
	.reg .b32 	%r<57>;
	.reg .b64 	%rd<176>;

	ld.param.u64 	%rd50, [_Z20sssp_kernel_child_VCP27vertex_dictionary_structuremmPjPmS2_S2_S2_S2_S2_S2_S2_PyS3_S3__param_3];
	ld.param.u64 	%rd51, [_Z20sssp_kernel_child_VCP27vertex_dictionary_structuremmPjPmS2_S2_S2_S2_S2_S2_S2_PyS3_S3__param_5];
	ld.param.u64 	%rd52, [_Z20sssp_kernel_child_VCP27vertex_dictionary_structuremmPjPmS2_S2_S2_S2_S2_S2_S2_PyS3_S3__param_9];
	ld.param.u64 	%rd53, [_Z20sssp_kernel_child_VCP27vertex_dictionary_structuremmPjPmS2_S2_S2_S2_S2_S2_S2_PyS3_S3__param_12];
	ld.param.u64 	%rd54, [_Z20sssp_kernel_child_VCP27vertex_dictionary_structuremmPjPmS2_S2_S2_S2_S2_S2_S2_PyS3_S3__param_13];
	ld.param.u64 	%rd55, [_Z20sssp_kernel_child_VCP27vertex_dictionary_structuremmPjPmS2_S2_S2_S2_S2_S2_S2_PyS3_S3__param_14];
	cvta.to.global.u64 	%rd1, %rd53;
	cvta.to.global.u64 	%rd2, %rd55;
	cvta.to.global.u64 	%rd3, %rd52;
	cvta.to.global.u64 	%rd4, %rd50;
	cvta.to.global.u64 	%rd5, %rd51;
	cvta.to.global.u64 	%rd6, %rd54;
	mov.u32 	%r25, %ctaid.x;
	mov.u32 	%r26, %ntid.x;
	mov.u32 	%r27, %tid.x;
	mad.lo.s32 	%r28, %r25, %r26, %r27;
	cvt.u64.u32 	%rd7, %r28;
	ld.global.u64 	%rd56, [d_prev_thread_count];
	setp.le.u64 	%p1, %rd56, %rd7;
	@%p1 bra 	$L__BB63_36;
	ld.global.u64 	%rd57, [type];
	setp.ne.s64 	%p2, %rd57, 0;
	@%p2 bra 	$L__BB63_19;
	shl.b64 	%rd112, %rd7, 3;
	add.s64 	%rd8, %rd1, %rd112;
	ld.global.u64 	%rd113, [%rd8];
	shl.b64 	%rd114, %rd113, 3;
	add.s64 	%rd115, %rd5, %rd114;
	ld.global.u64 	%rd9, [%rd115];
	ld.global.u64 	%rd10, [%rd115+8];
	setp.ge.u64 	%p13, %rd9, %rd10;
	@%p13 bra 	$L__BB63_36;
	sub.s64 	%rd116, %rd10, %rd9;
	and.b64  	%rd166, %rd116, 3;
	setp.eq.s64 	%p14, %rd166, 0;
	mov.u64 	%rd170, %rd9;
	@%p14 bra 	$L__BB63_8;
	shl.b64 	%rd117, %rd9, 3;
	add.s64 	%rd167, %rd3, %rd117;
	add.s64 	%rd170, %rd9, %rd166;
$L__BB63_5:
	.pragma "nounroll";
	ld.global.u64 	%rd118, [%rd8];
	shl.b64 	%rd119, %rd118, 2;
	add.s64 	%rd120, %rd4, %rd119;
	ld.global.u32 	%r40, [%rd120];
	add.s32 	%r1, %r40, 1;
	ld.global.u64 	%rd121, [%rd167];
	shl.b64 	%rd122, %rd121, 2;
	add.s64 	%rd16, %rd4, %rd122;
	ld.global.u32 	%r41, [%rd16];
	setp.ge.u32 	%p15, %r1, %r41;
	@%p15 bra 	$L__BB63_7;
	atom.global.min.u32 	%r42, [%rd16], %r1;
	atom.global.add.u64 	%rd123, [%rd2], 1;
	ld.global.u64 	%rd124, [%rd167];
	shl.b64 	%rd125, %rd123, 3;
	add.s64 	%rd126, %rd6, %rd125;
	st.global.u64 	[%rd126], %rd124;
$L__BB63_7:
	add.s64 	%rd167, %rd167, 8;
	add.s64 	%rd166, %rd166, -1;
	setp.ne.s64 	%p16, %rd166, 0;
	@%p16 bra 	$L__BB63_5;
$L__BB63_8:
	sub.s64 	%rd127, %rd9, %rd10;
	setp.gt.u64 	%p17, %rd127, -4;
	@%p17 bra 	$L__BB63_36;
	shl.b64 	%rd128, %rd170, 3;
	add.s64 	%rd129, %rd128, %rd3;
	add.s64 	%rd169, %rd129, 16;
$L__BB63_10:
	ld.global.u64 	%rd130, [%rd8];
	shl.b64 	%rd131, %rd130, 2;
	add.s64 	%rd132, %rd4, %rd131;
	ld.global.u32 	%r52, [%rd132];
	add.s32 	%r3, %r52, 1;
	ld.global.u64 	%rd133, [%rd169+-16];
	shl.b64 	%rd134, %rd133, 2;
	add.s64 	%rd23, %rd4, %rd134;
	ld.global.u32 	%r43, [%rd23];
	setp.ge.u32 	%p18, %r3, %r43;
	@%p18 bra 	$L__BB63_12;
	atom.global.min.u32 	%r44, [%rd23], %r3;
	atom.global.add.u64 	%rd135, [%rd2], 1;
	ld.global.u64 	%rd136, [%rd169+-16];
	shl.b64 	%rd137, %rd135, 3;
	add.s64 	%rd138, %rd6, %rd137;
	st.global.u64 	[%rd138], %rd136;
	ld.global.u64 	%rd139, [%rd8];
	shl.b64 	%rd140, %rd139, 2;
	add.s64 	%rd141, %rd4, %rd140;
	ld.global.u32 	%r52, [%rd141];
$L__BB63_12:
	add.s32 	%r6, %r52, 1;
	ld.global.u64 	%rd142, [%rd169+-8];
	shl.b64 	%rd143, %rd142, 2;
	add.s64 	%rd24, %rd4, %rd143;
	ld.global.u32 	%r45, [%rd24];
	setp.ge.u32 	%p19, %r6, %r45;
	@%p19 bra 	$L__BB63_14;
	atom.global.min.u32 	%r46, [%rd24], %r6;
	atom.global.add.u64 	%rd144, [%rd2], 1;
	ld.global.u64 	%rd145, [%rd169+-8];
	shl.b64 	%rd146, %rd144, 3;
	add.s64 	%rd147, %rd6, %rd146;
	st.global.u64 	[%rd147], %rd145;
	ld.global.u64 	%rd148, [%rd8];
	shl.b64 	%rd149, %rd148, 2;
	add.s64 	%rd150, %rd4, %rd149;
	ld.global.u32 	%r52, [%rd150];
$L__BB63_14:
	add.s32 	%r9, %r52, 1;
	ld.global.u64 	%rd151, [%rd169];
	shl.b64 	%rd152, %rd151, 2;
	add.s64 	%rd25, %rd4, %rd152;
	ld.global.u32 	%r47, [%rd25];
	setp.ge.u32 	%p20, %r9, %r47;
	@%p20 bra 	$L__BB63_16;
	atom.global.min.u32 	%r48, [%rd25], %r9;
	atom.global.add.u64 	%rd153, [%rd2], 1;
	ld.global.u64 	%rd154, [%rd169];
	shl.b64 	%rd155, %rd153, 3;
	add.s64 	%rd156, %rd6, %rd155;
	st.global.u64 	[%rd156], %rd154;
	ld.global.u64 	%rd157, [%rd8];
	shl.b64 	%rd158, %rd157, 2;
	add.s64 	%rd159, %rd4, %rd158;
	ld.global.u32 	%r52, [%rd159];
$L__BB63_16:
	add.s32 	%r12, %r52, 1;
	ld.global.u64 	%rd160, [%rd169+8];
	shl.b64 	%rd161, %rd160, 2;
	add.s64 	%rd26, %rd4, %rd161;
	ld.global.u32 	%r49, [%rd26];
	setp.ge.u32 	%p21, %r12, %r49;
	@%p21 bra 	$L__BB63_18;
	atom.global.min.u32 	%r50, [%rd26], %r12;
	atom.global.add.u64 	%rd162, [%rd2], 1;
	ld.global.u64 	%rd163, [%rd169+8];
	shl.b64 	%rd164, %rd162, 3;
	add.s64 	%rd165, %rd6, %rd164;
	st.global.u64 	[%rd165], %rd163;
$L__BB63_18:
	add.s64 	%rd170, %rd170, 4;
	add.s64 	%rd169, %rd169, 32;
	setp.lt.u64 	%p22, %rd170, %rd10;
	@%p22 bra 	$L__BB63_10;
	bra.uni 	$L__BB63_36;
$L__BB63_19:
	shl.b64 	%rd58, %rd7, 3;
	add.s64 	%rd29, %rd6, %rd58;
	ld.global.u64 	%rd59, [%rd29];
	shl.b64 	%rd60, %rd59, 3;
	add.s64 	%rd61, %rd5, %rd60;
	ld.global.u64 	%rd30, [%rd61];
	ld.global.u64 	%rd31, [%rd61+8];
	setp.ge.u64 	%p3, %rd30, %rd31;
	@%p3 bra 	$L__BB63_36;
	sub.s64 	%rd62, %rd31, %rd30;
	and.b64  	%rd171, %rd62, 3;
	setp.eq.s64 	%p4, %rd171, 0;
	mov.u64 	%rd175, %rd30;
	@%p4 bra 	$L__BB63_25;
	shl.b64 	%rd63, %rd30, 3;
	add.s64 	%rd172, %rd3, %rd63;
	add.s64 	%rd175, %rd30, %rd171;
$L__BB63_22:
	.pragma "nounroll";
	ld.global.u64 	%rd64, [%rd29];
	shl.b64 	%rd65, %rd64, 2;
	add.s64 	%rd66, %rd4, %rd65;
	ld.global.u32 	%r29, [%rd66];
	add.s32 	%r13, %r29, 1;
	ld.global.u64 	%rd67, [%rd172];
	shl.b64 	%rd68, %rd67, 2;
	add.s64 	%rd37, %rd4, %rd68;
	ld.global.u32 	%r30, [%rd37];
	setp.ge.u32 	%p5, %r13, %r30;
	@%p5 bra 	$L__BB63_24;
	atom.global.min.u32 	%r31, [%rd37], %r13;
	atom.global.add.u64 	%rd69, [%rd2], 1;
	ld.global.u64 	%rd70, [%rd172];
	shl.b64 	%rd71, %rd69, 3;
	add.s64 	%rd72, %rd1, %rd71;
	st.global.u64 	[%rd72], %rd70;
$L__BB63_24:
	add.s64 	%rd172, %rd172, 8;
	add.s64 	%rd171, %rd171, -1;
	setp.ne.s64 	%p6, %rd171, 0;
	@%p6 bra 	$L__BB63_22;
$L__BB63_25:
	sub.s64 	%rd73, %rd30, %rd31;
	setp.gt.u64 	%p7, %rd73, -4;
	@%p7 bra 	$L__BB63_36;
	shl.b64 	%rd74, %rd175, 3;
	add.s64 	%rd75, %rd74, %rd3;
	add.s64 	%rd174, %rd75, 16;
$L__BB63_27:
	ld.global.u64 	%rd76, [%rd29];
	shl.b64 	%rd77, %rd76, 2;
	add.s64 	%rd78, %rd4, %rd77;
	ld.global.u32 	%r55, [%rd78];
	add.s32 	%r15, %r55, 1;
	ld.global.u64 	%rd79, [%rd174+-16];
	shl.b64 	%rd80, %rd79, 2;
	add.s64 	%rd44, %rd4, %rd80;
	ld.global.u32 	%r32, [%rd44];
	setp.ge.u32 	%p8, %r15, %r32;
	@%p8 bra 	$L__BB63_29;
	atom.global.min.u32 	%r33, [%rd44], %r15;
	atom.global.add.u64 	%rd81, [%rd2], 1;
	ld.global.u64 	%rd82, [%rd174+-16];
	shl.b64 	%rd83, %rd81, 3;
	add.s64 	%rd84, %rd1, %rd83;
	st.global.u64 	[%rd84], %rd82;
	ld.global.u64 	%rd85, [%rd29];
	shl.b64 	%rd86, %rd85, 2;
	add.s64 	%rd87, %rd4, %rd86;
	ld.global.u32 	%r55, [%rd87];
$L__BB63_29:
	add.s32 	%r18, %r55, 1;
	ld.global.u64 	%rd88, [%rd174+-8];
	shl.b64 	%rd89, %rd88, 2;
	add.s64 	%rd45, %rd4, %rd89;
	ld.global.u32 	%r34, [%rd45];
	setp.ge.u32 	%p9, %r18, %r34;
	@%p9 bra 	$L__BB63_31;
	atom.global.min.u32 	%r35, [%rd45], %r18;
	atom.global.add.u64 	%rd90, [%rd2], 1;
	ld.global.u64 	%rd91, [%rd174+-8];
	shl.b64 	%rd92, %rd90, 3;
	add.s64 	%rd93, %rd1, %rd92;
	st.global.u64 	[%rd93], %rd91;
	ld.global.u64 	%rd94, [%rd29];
	shl.b64 	%rd95, %rd94, 2;
	add.s64 	%rd96, %rd4, %rd95;
	ld.global.u32 	%r55, [%rd96];
$L__BB63_31:
	add.s32 	%r21, %r55, 1;
	ld.global.u64 	%rd97, [%rd174];
	shl.b64 	%rd98, %rd97, 2;
	add.s64 	%rd46, %rd4, %rd98;
	ld.global.u32 	%r36, [%rd46];
	setp.ge.u32 	%p10, %r21, %r36;
	@%p10 bra 	$L__BB63_33;
	atom.global.min.u32 	%r37, [%rd46], %r21;
	atom.global.add.u64 	%rd99, [%rd2], 1;
	ld.global.u64 	%rd100, [%rd174];
	shl.b64 	%rd101, %rd99, 3;
	add.s64 	%rd102, %rd1, %rd101;
	st.global.u64 	[%rd102], %rd100;
	ld.global.u64 	%rd103, [%rd29];
	shl.b64 	%rd104, %rd103, 2;
	add.s64 	%rd105, %rd4, %rd104;
	ld.global.u32 	%r55, [%rd105];
$L__BB63_33:
	add.s32 	%r24, %r55, 1;
	ld.global.u64 	%rd106, [%rd174+8];
	shl.b64 	%rd107, %rd106, 2;
	add.s64 	%rd47, %rd4, %rd107;
	ld.global.u32 	%r38, [%rd47];
	setp.ge.u32 	%p11, %r24, %r38;
	@%p11 bra 	$L__BB63_35;
	atom.global.min.u32 	%r39, [%rd47], %r24;
	atom.global.add.u64 	%rd108, [%rd2], 1;
	ld.global.u64 	%rd109, [%rd174+8];
	shl.b64 	%rd110, %rd108, 3;
	add.s64 	%rd111, %rd1, %rd110;
	st.global.u64 	[%rd111], %rd109;
$L__BB63_35:
	add.s64 	%rd175, %rd175, 4;
	add.s64 	%rd174, %rd174, 32;
	setp.lt.u64 	%p12, %rd175, %rd31;
	@%p12 bra 	$L__BB63_27;
$L__BB63_36:
	ret;

}
	// .globl	_Z23sssp_kernel_VC_preorderP27vertex_dictionary_structuremmPjPmS2_S2_S2_S2_S2_S2_S2_PyS3_S3_
.visible .entry _Z23sssp_kernel_VC_preorderP27vertex_dictionary_structuremmPjPmS2_S2_S2_S2_S2_S2_S2_PyS3_S3_(
	.param .u64 .ptr .align 1 _Z23sssp_kernel_VC_preorderP27vertex_dictionary_structuremmPjPmS2_S2_S2_S2_S2_S2_S2_PyS3_S3__param_0,
	.param .u64 _Z23sssp_kernel_VC_preorderP27vertex_dictionary_structuremmPjPmS2_S2_S2_S2_S2_S2_S2_PyS3_S3__param_1,
	.param .u64 _Z23sssp_kernel_VC_preorderP27vertex_dictionary_structuremmPjPmS2_S2_S2_S2_S2_S2_S2_PyS3_S3__param_2,
	.param .u64 .ptr .align 1 _Z23sssp_kernel_VC_preorderP27vertex_dictionary_structuremmPjPmS2_S2_S2_S2_S2_S2_S2_PyS3_S3__param_3,
	.param .u64 .ptr .align 1 _Z23sssp_kernel_VC_preorderP27vertex_dictionary_structuremmPjPmS2_S2_S2_S2_S2_S2_S2_PyS3_S3__param_4,
	.param .u64 .ptr .align 1 _Z23sssp_kernel_VC_preorderP27vertex_dictionary_structuremmPjPmS2_S2_S2_S2_S2_S2_S2_PyS3_S3__param_5,
	.param .u64 .ptr .align 1 _Z23sssp_kernel_VC_preorderP27vertex_dictionary_structuremmPjPmS2_S2_S2_S2_S2_S2_S2_PyS3_S3__param_6,
	.param .u64 .ptr .align 1 _Z23sssp_kernel_VC_preorderP27vertex_dictionary_structuremmPjPmS2_S2_S2_S2_S2_S2_S2_PyS3_S3__param_7,
	.param .u64 .ptr .align 1 _Z23sssp_kernel_VC_preorderP27vertex_dictionary_structuremmPjPmS2_S2_S2_S2_S2_S2_S2_PyS3_S3__param_8,
	.param .u64 .ptr .align 1 _Z23sssp_kernel_VC_preorderP27vertex_dictionary_structuremmPjPmS2_S2_S2_S2_S2_S2_S2_PyS3_S3__param_9,
	.param .u64 .ptr .align 1 _Z23sssp_kernel_VC_preorderP27vertex_dictionary_structuremmPjPmS2_S2_S2_S2_S2_S2_S2_PyS3_S3__param_10,
	.param .u64 .ptr .align 1 _Z23sssp_kernel_VC_preorderP27vertex_dictionary_structuremmPjPmS2_S2_S2_S2_S2_S2_S2_PyS3_S3__param_11,
	.param .u64 .ptr .align 1 _Z23sssp_kernel_VC_preorderP27vertex_dictionary_structuremmPjPmS2_S2_S2_S2_S2_S2_S2_PyS3_S3__param_12,
	.param .u64 .ptr .align 1 _Z23sssp_kernel_VC_preorderP27vertex_dictionary_structuremmPjPmS2_S2_S2_S2_S2_S2_S2_PyS3_S3__param_13,
	.param .u64 .ptr .align 1 _Z23sssp_kernel_VC_preorderP27vertex_dictionary_structuremmPjPmS2_S2_S2_S2_S2_S2_S2_PyS3_S3__param_14
)
{
	.reg .pred 	%p<2>;
	.reg .b32 	%r<5>;
	.reg .b64 	%rd<17>;

	ld.param.u64 	%rd2, [_Z23sssp_kernel_VC_preorderP27vertex_dictionary_structuremmPjPmS2_S2_S2_S2_S2_S2_S2_PyS3_S3__param_0];
	ld.param.u64 	%rd3, [_Z23sssp_kernel_VC_preorderP27vertex_dictionary_structuremmPjPmS2_S2_S2_S2_S2_S2_S2_PyS3_S3__param_3];
	ld.param.u64 	%rd4, [_Z23sssp_kernel_VC_preorderP27vertex_dictionary_structuremmPjPmS2_S2_S2_S2_S2_S2_S2_PyS3_S3__param_12];
	ld.param.u64 	%rd5, [_Z23sssp_kernel_VC_preorderP27vertex_dictionary_structuremmPjPmS2_S2_S2_S2_S2_S2_S2_PyS3_S3__param_13];
	ld.param.u64 	%rd6, [_Z23sssp_kernel_VC_preorderP27vertex_dictionary_structuremmPjPmS2_S2_S2_S2_S2_S2_S2_PyS3_S3__param_14];
	mov.u32 	%r1, %ctaid.x;
	mov.u32 	%r2, %ntid.x;
	mov.u32 	%r3, %tid.x;
	mad.lo.s32 	%r4, %r1, %r2, %r3;
	cvt.u64.u32 	%rd1, %r4;
	ld.global.u64 	%rd7, [d_prev_thread_count];
	setp.le.u64 	%p1, %rd7, %rd1;
	@%p1 bra 	$L__BB64_2;
	cvta.to.global.u64 	%rd8, %rd4;
	cvta.to.global.u64 	%rd9, %rd2;
	shl.b64 	%rd10, %rd1, 3;
	add.s64 	%rd11, %rd8, %rd10;
	ld.global.u64 	%rd12, [%rd11];
	shl.b64 	%rd13, %rd12, 3;
	add.s64 	%rd14, %rd9, %rd13;
	ld.global.u64 	%rd15, [%rd14+408000000];
	ld.u64 	%rd16, [%rd15+32];
	{ // callseq 64, 0
	.param .b64 param0;
	st.param.b64 	[param0], %rd16;
	.param .b64 param1;
	st.param.b64 	[param1], %rd3;
	.param .b64 param2;
	st.param.b64 	[param2], %rd12;
	.param .b64 param3;
	st.param.b64 	[param3], %rd5;
	.param .b64 param4;
	st.param.b64 	[param4], %rd6;
	call.uni 
	_Z23sssp_preorder_traversalP10edge_blockPjyPyS2_, 
	(
	param0, 
	param1, 
	param2, 
	param3, 
	param4
	);
	} // callseq 64
$L__BB64_2:
	ret;

}
	// .globl	_Z24sssp_kernel_VC_iterativeP27vertex_dictionary_structuremmPjPmS2_S2_S2_S2_S2_S2_S2_PyS3_S3_
.visible .entry _Z24sssp_kernel_VC_iterativeP27vertex_dictionary_structuremmPjPmS2_S2_S2_S2_S2_S2_S2_PyS3_S3_(
	.param .u64 .ptr .align 1 _Z24sssp_kernel_VC_iterativeP27vertex_dictionary_structuremmPjPmS2_S2_S2_S2_S2_S2_S2_PyS3_S3__param_0,
	.param .u64 _Z24sssp_kernel_VC_iterativeP27vertex_dictionary_structuremmPjPmS2_S2_S2_S2_S2_S2_S2_PyS3_S3__param_1,
	.param .u64 _Z24sssp_kernel_VC_iterativeP27vertex_dictionary_structuremmPjPmS2_S2_S2_S2_S2_S2_S2_PyS3_S3__param_2,
	.param .u64 .ptr .align 1 _Z24sssp_kernel_VC_iterativeP27vertex_dictionary_structuremmPjPmS2_S2_S2_S2_S2_S2_S2_PyS3_S3__param_3,
	.param .u64 .ptr .align 1 _Z24sssp_kernel_VC_iterativeP27vertex_dictionary_structuremmPjPmS2_S2_S2_S2_S2_S2_S2_PyS3_S3__param_4,
	.param .u64 .ptr .align 1 _Z24sssp_kernel_VC_iterativeP27vertex_dictionary_structuremmPjPmS2_S2_S2_S2_S2_S2_S2_PyS3_S3__param_5,
	.param .u64 .ptr .align 1 _Z24sssp_kernel_VC_iterativeP27vertex_dictionary_structuremmPjPmS2_S2_S2_S2_S2_S2_S2_PyS3_S3__param_6,
	.param .u64 .ptr .align 1 _Z24sssp_kernel_VC_iterativeP27vertex_dictionary_structuremmPjPmS2_S2_S2_S2_S2_S2_S2_PyS3_S3__param_7,
	.param .u64 .ptr .align 1 _Z24sssp_kernel_VC_iterativeP27vertex_dictionary_structuremmPjPmS2_S2_S2_S2_S2_S2_S2_PyS3_S3__param_8,
	.param .u64 .ptr .align 1 _Z24sssp_kernel_VC_iterativeP27vertex_dictionary_structuremmPjPmS2_S2_S2_S2_S2_S2_S2_PyS3_S3__param_9,
	.param .u64 .ptr .align 1 _Z24sssp_kernel_VC_iterativeP27vertex_dictionary_structuremmPjPmS2_S2_S2_S2_S2_S2_S2_PyS3_S3__param_10,
	.param .u64 .ptr .align 1 _Z24sssp_kernel_VC_iterativeP27vertex_dictionary_structuremmPjPmS2_S2_S2_S2_S2_S2_S2_PyS3_S3__param_11,
	.param .u64 .ptr .align 1 _Z24sssp_kernel_VC_iterativeP27vertex_dictionary_structuremmPjPmS2_S2_S2_S2_S2_S2_S2_PyS3_S3__param_12,
	.param .u64 .ptr .align 1 _Z24sssp_kernel_VC_iterativeP27vertex_dictionary_structuremmPjPmS2_S2_S2_S2_S2_S2_S2_PyS3_S3__param_13,
	.param .u64 .ptr .align 1 _Z24sssp_kernel_VC_iterativeP27vertex_dictionary_structuremmPjPmS2_S2_S2_S2_S2_S2_S2_PyS3_S3__param_14
)
{
	.local .align 16 .b8 	__local_depot65[80];
	.reg .b64 	%SP;
	.reg .b64 	%SPL;
	.reg .pred 	%p<27>;
	.reg .b32 	%r<39>;
	.reg .b64 	%rd<111>;

	mov.u64 	%SPL, __local_depot65;
	ld.param.u64 	%rd39, [_Z24sssp_kernel_VC_iterativeP27vertex_dictionary_structuremmPjPmS2_S2_S2_S2_S2_S2_S2_PyS3_S3__param_0];
	ld.param.u64 	%rd41, [_Z24sssp_kernel_VC_iterativeP27vertex_dictionary_structuremmPjPmS2_S2_S2_S2_S2_S2_S2_PyS3_S3__param_3];
	ld.param.u64 	%rd40, [_Z24sssp_kernel_VC_iterativeP27vertex_dictionary_structuremmPjPmS2_S2_S2_S2_S2_S2_S2_PyS3_S3__param_12];
	ld.param.u64 	%rd42, [_Z24sssp_kernel_VC_iterativeP27vertex_dictionary_structuremmPjPmS2_S2_S2_S2_S2_S2_S2_PyS3_S3__param_13];
	ld.param.u64 	%rd43, [_Z24sssp_kernel_VC_iterativeP27vertex_dictionary_structuremmPjPmS2_S2_S2_S2_S2_S2_S2_PyS3_S3__param_14];
	cvta.to.global.u64 	%rd1, %rd42;
	cvta.to.global.u64 	%rd2, %rd43;
	cvta.to.global.u64 	%rd3, %rd41;
	add.u64 	%rd4, %SPL, 0;
	mov.u32 	%r9, %ctaid.x;
	mov.u32 	%r10, %ntid.x;
	mov.u32 	%r11, %tid.x;
	mad.lo.s32 	%r12, %r9, %r10, %r11;
	cvt.u64.u32 	%rd5, %r12;
	ld.global.u64 	%rd45, [d_prev_thread_count];
	setp.le.u64 	%p1, %rd45, %rd5;
	@%p1 bra 	$L__BB65_40;
	cvta.to.global.u64 	%rd46, %rd40;
	cvta.to.global.u64 	%rd47, %rd39;
	shl.b64 	%rd48, %rd5, 3;
	add.s64 	%rd49, %rd46, %rd48;
	ld.global.u64 	%rd6, [%rd49];
	shl.b64 	%rd50, %rd6, 3;
	add.s64 	%rd51, %rd47, %rd50;
	add.s64 	%rd52, %rd51, 2448000008;
	ld.global.u64 	%rd104, [%rd52];
	setp.eq.s64 	%p2, %rd104, 0;
	@%p2 bra 	$L__BB65_40;
	shl.b64 	%rd54, %rd6, 2;
	add.s64 	%rd8, %rd3, %rd54;
	mov.b64 	%rd107, -1;
$L__BB65_3:
	setp.eq.s64 	%p3, %rd104, 0;
	@%p3 bra 	$L__BB65_35;
	mov.b64 	%rd106, 0;
$L__BB65_5:
	shl.b64 	%rd56, %rd106, 3;
	add.s64 	%rd12, %rd104, %rd56;
	ld.u64 	%rd13, [%rd12];
	setp.eq.s64 	%p4, %rd13, 0;
	@%p4 bra 	$L__BB65_30;
	ld.global.u32 	%r13, [%rd8];
	add.s32 	%r1, %r13, 1;
	shl.b64 	%rd57, %rd13, 2;
	add.s64 	%rd14, %rd3, %rd57;
	ld.global.u32 	%r14, [%rd14+-4];
	setp.ge.u32 	%p5, %r1, %r14;
	@%p5 bra 	$L__BB65_8;
	add.s64 	%rd58, %rd13, -1;
	atom.global.min.u32 	%r15, [%rd14+-4], %r1;
	atom.global.add.u64 	%rd59, [%rd2], 1;
	shl.b64 	%rd60, %rd59, 3;
	add.s64 	%rd61, %rd1, %rd60;
	st.global.u64 	[%rd61], %rd58;
$L__BB65_8:
	ld.u64 	%rd15, [%rd12+8];
	setp.eq.s64 	%p6, %rd15, 0;
	@%p6 bra 	$L__BB65_30;
	ld.global.u32 	%r16, [%rd8];
	add.s32 	%r2, %r16, 1;
	shl.b64 	%rd62, %rd15, 2;
	add.s64 	%rd16, %rd3, %rd62;
	ld.global.u32 	%r17, [%rd16+-4];
	setp.ge.u32 	%p7, %r2, %r17;
	@%p7 bra 	$L__BB65_11;
	add.s64 	%rd63, %rd15, -1;
	atom.global.min.u32 	%r18, [%rd16+-4], %r2;
	atom.global.add.u64 	%rd64, [%rd2], 1;
	shl.b64 	%rd65, %rd64, 3;
	add.s64 	%rd66, %rd1, %rd65;
	st.global.u64 	[%rd66], %rd63;
$L__BB65_11:
	ld.u64 	%rd17, [%rd12+16];
	setp.eq.s64 	%p8, %rd17, 0;
	@%p8 bra 	$L__BB65_30;
	ld.global.u32 	%r19, [%rd8];
	add.s32 	%r3, %r19, 1;
	shl.b64 	%rd67, %rd17, 2;
	add.s64 	%rd18, %rd3, %rd67;
	ld.global.u32 	%r20, [%rd18+-4];
	setp.ge.u32 	%p9, %r3, %r20;
	@%p9 bra 	$L__BB65_14;
	add.s64 	%rd68, %rd17, -1;
	atom.global.min.u32 	%r21, [%rd18+-4], %r3;
	atom.global.add.u64 	%rd69, [%rd2], 1;
	shl.b64 	%rd70, %rd69, 3;
	add.s64 	%rd71, %rd1, %rd70;
	st.global.u64 	[%rd71], %rd68;
$L__BB65_14:
	ld.u64 	%rd19, [%rd12+24];
	setp.eq.s64 	%p10, %rd19, 0;
	@%p10 bra 	$L__BB65_30;
	ld.global.u32 	%r22, [%rd8];
	add.s32 	%r4, %r22, 1;
	shl.b64 	%rd72, %rd19, 2;
	add.s64 	%rd20, %rd3, %rd72;
	ld.global.u32 	%r23, [%rd20+-4];
	setp.ge.u32 	%p11, %r4, %r23;
	@%p11 bra 	$L__BB65_17;
	add.s64 	%rd73, %rd19, -1;
	atom.global.min.u32 	%r24, [%rd20+-4], %r4;
	atom.global.add.u64 	%rd74, [%rd2], 1;
	shl.b64 	%rd75, %rd74, 3;
	add.s64 	%rd76, %rd1, %rd75;
	st.global.u64 	[%rd76], %rd73;
$L__BB65_17:
	ld.u64 	%rd21, [%rd12+32];
	setp.eq.s64 	%p12, %rd21, 0;
	@%p12 bra 	$L__BB65_30;
	ld.global.u32 	%r25, [%rd8];
	add.s32 	%r5, %r25, 1;
	shl.b64 	%rd77, %rd21, 2;
	add.s64 	%rd22, %rd3, %rd77;
	ld.global.u32 	%r26, [%rd22+-4];
	setp.ge.u32 	%p13, %r5, %r26;
	@%p13 bra 	$L__BB65_20;
	add.s64 	%rd78, %rd21, -1;
	atom.global.min.u32 	%r27, [%rd22+-4], %r5;
	atom.global.add.u64 	%rd79, [%rd2], 1;
	shl.b64 	%rd80, %rd79, 3;
	add.s64 	%rd81, %rd1, %rd80;
	st.global.u64 	[%rd81], %rd78;
$L__BB65_20:
	ld.u64 	%rd23, [%rd12+40];
	setp.eq.s64 	%p14, %rd23, 0;
	@%p14 bra 	$L__BB65_30;
	ld.global.u32 	%r28, [%rd8];
	add.s32 	%r6, %r28, 1;
	shl.b64 	%rd82, %rd23, 2;
	add.s64 	%rd24, %rd3, %rd82;
	ld.global.u32 	%r29, [%rd24+-4];
	setp.ge.u32 	%p15, %r6, %r29;
	@%p15 bra 	$L__BB65_23;
	add.s64 	%rd83, %rd23, -1;
	atom.global.min.u32 	%r30, [%rd24+-4], %r6;
	atom.global.add.u64 	%rd84, [%rd2], 1;
	shl.b64 	%rd85, %rd84, 3;
	add.s64 	%rd86, %rd1, %rd85;
	st.global.u64 	[%rd86], %rd83;
$L__BB65_23:
	ld.u64 	%rd25, [%rd12+48];
	setp.eq.s64 	%p16, %rd25, 0;
	@%p16 bra 	$L__BB65_30;
	ld.global.u32 	%r31, [%rd8];
	add.s32 	%r7, %r31, 1;
	shl.b64 	%rd87, %rd25, 2;
	add.s64 	%rd26, %rd3, %rd87;
	ld.global.u32 	%r32, [%rd26+-4];
	setp.ge.u32 	%p17, %r7, %r32;
	@%p17 bra 	$L__BB65_26;
	add.s64 	%rd88, %rd25, -1;
	atom.global.min.u32 	%r33, [%rd26+-4], %r7;
	atom.global.add.u64 	%rd89, [%rd2], 1;
	shl.b64 	%rd90, %rd89, 3;
	add.s64 	%rd91, %rd1, %rd90;
	st.global.u64 	[%rd91], %rd88;
$L__BB65_26:
	ld.u64 	%rd27, [%rd12+56];
	setp.eq.s64 	%p18, %rd27, 0;
	@%p18 bra 	$L__BB65_30;
	ld.global.u32 	%r34, [%rd8];
	add.s32 	%r8, %r34, 1;
	shl.b64 	%rd92, %rd27, 2;
	add.s64 	%rd28, %rd3, %rd92;
	ld.global.u32 	%r35, [%rd28+-4];
	setp.ge.u32 	%p19, %r8, %r35;
	@%p19 bra 	$L__BB65_29;
	add.s64 	%rd93, %rd27, -1;
	atom.global.min.u32 	%r36, [%rd28+-4], %r8;
	atom.global.add.u64 	%rd94, [%rd2], 1;
	shl.b64 	%rd95, %rd94, 3;
	add.s64 	%rd96, %rd1, %rd95;
	st.global.u64 	[%rd96], %rd93;
$L__BB65_29:
	add.s64 	%rd106, %rd106, 8;
	setp.ne.s64 	%p20, %rd106, 56;
	@%p20 bra 	$L__BB65_5;
$L__BB65_30:
	ld.u64 	%rd30, [%rd104+464];
	setp.eq.s64 	%p21, %rd30, 0;
	@%p21 bra 	$L__BB65_34;
	setp.eq.s64 	%p22, %rd107, 9;
	@%p22 bra 	$L__BB65_33;
	shl.b64 	%rd97, %rd107, 3;
	add.s64 	%rd98, %rd4, %rd97;
	st.local.u64 	[%rd98+8], %rd30;
$L__BB65_33:
	add.s64 	%rd107, %rd107, 1;
$L__BB65_34:
	ld.u64 	%rd104, [%rd104+456];
	bra.uni 	$L__BB65_39;
$L__BB65_35:
	setp.ne.s64 	%p23, %rd107, -1;
	@%p23 bra 	$L__BB65_37;
	mov.u64 	%rd102, $str$8;
	cvta.global.u64 	%rd103, %rd102;
	{ // callseq 65, 0
	.param .b64 param0;
	st.param.b64 	[param0], %rd103;
	.param .b64 param1;
	st.param.b64 	[param1], 0;
	.param .b32 retval0;
	call.uni (retval0), 
	vprintf, 
	(
	param0, 
	param1
	);
	ld.param.b32 	%r37, [retval0];
	} // callseq 65
	bra.uni 	$L__BB65_38;
$L__BB65_37:
	shl.b64 	%rd99, %rd107, 3;
	add.s64 	%rd100, %rd4, %rd99;
	ld.local.u64 	%rd104, [%rd100];
$L__BB65_38:
	add.s64 	%rd107, %rd107, -1;
$L__BB65_39:
	setp.gt.s64 	%p24, %rd107, -1;
	setp.ne.s64 	%p25, %rd104, 0;
	or.pred  	%p26, %p24, %p25;
	@%p26 bra 	$L__BB65_3;
$L__BB65_40:
	ret;

}
	// .globl	_Z27sssp_kernel_VC_iterative_LBP27vertex_dictionary_structuremmPjPmS2_S2_S2_S2_S2_S2_S2_PyS3_S3_m
.visible .entry _Z27sssp_kernel_VC_iterative_LBP27vertex_dictionary_structuremmPjPmS2_S2_S2_S2_S2_S2_S2_PyS3_S3_m(
	.param .u64 .ptr .align 1 _Z27sssp_kernel_VC_iterative_LBP27vertex_dictionary_structuremmPjPmS2_S2_S2_S2_S2_S2_S2_PyS3_S3_m_param_0,
	.param .u64 _Z27sssp_kernel_VC_iterative_LBP27vertex_dictionary_structuremmPjPmS2_S2_S2_S2_S2_S2_S2_PyS3_S3_m_param_1,
	.param .u64 _Z27sssp_kernel_VC_iterative_LBP27vertex_dictionary_structuremmPjPmS2_S2_S2_S2_S2_S2_S2_PyS3_S3_m_param_2,
	.param .u64 .ptr .align 1 _Z27sssp_kernel_VC_iterative_LBP27vertex_dictionary_structuremmPjPmS2_S2_S2_S2_S2_S2_S2_PyS3_S3_m_param_3,
	.param .u64 .ptr .align 1 _Z27sssp_kernel_VC_iterative_LBP27vertex_dictionary_structuremmPjPmS2_S2_S2_S2_S2_S2_S2_PyS3_S3_m_param_4,
	.param .u64 .ptr .align 1 _Z27sssp_kernel_VC_iterative_LBP27vertex_dictionary_structuremmPjPmS2_S2_S2_S2_S2_S2_S2_PyS3_S3_m_param_5,
	.param .u64 .ptr .align 1 _Z27sssp_kernel_VC_iterative_LBP27vertex_dictionary_structuremmPjPmS2_S2_S2_S2_S2_S2_S2_PyS3_S3_m_param_6,
	.param .u64 .ptr .align 1 _Z27sssp_kernel_VC_iterative_LBP27vertex_dictionary_structuremmPjPmS2_S2_S2_S2_S2_S2_S2_PyS3_S3_m_param_7,
	.param .u64 .ptr .align 1 _Z27sssp_kernel_VC_iterative_LBP27vertex_dictionary_structuremmPjPmS2_S2_S2_S2_S2_S2_S2_PyS3_S3_m_param_8,
	.param .u64 .ptr .align 1 _Z27sssp_kernel_VC_iterative_LBP27vertex_dictionary_structuremmPjPmS2_S2_S2_S2_S2_S2_S2_PyS3_S3_m_param_9,
	.param .u64 .ptr .align 1 _Z27sssp_kernel_VC_iterative_LBP27vertex_dictionary_structuremmPjPmS2_S2_S2_S2_S2_S2_S2_PyS3_S3_m_param_10,
	.param .u64 .ptr .align 1 _Z27sssp_kernel_VC_iterative_LBP27vertex_dictionary_structuremmPjPmS2_S2_S2_S2_S2_S2_S2_PyS3_S3_m_param_11,
	.param .u64 .ptr .align 1 _Z27sssp_kernel_VC_iterative_LBP27vertex_dictionary_structuremmPjPmS2_S2_S2_S2_S2_S2_S2_PyS3_S3_m_param_12,
	.param .u64 .ptr .align 1 _Z27sssp_kernel_VC_iterative_LBP27vertex_dictionary_structuremmPjPmS2_S2_S2_S2_S2_S2_S2_PyS3_S3_m_param_13,
	.param .u64 .ptr .align 1 _Z27sssp_kernel_VC_iterative_LBP27vertex_dictionary_structuremmPjPmS2_S2_S2_S2_S2_S2_S2_PyS3_S3_m_param_14,
	.param .u64 _Z27sssp_kernel_VC_iterative_LBP27vertex_dictionary_structuremmPjPmS2_S2_S2_S2_S2_S2_S2_PyS3_S3_m_param_15
)
{
	.reg .pred 	%p<15>;
	.reg .b32 	%r<17>;
	.reg .b64 	%rd<76>;

	ld.param.u64 	%rd34, [_Z27sssp_kernel_VC_iterative_LBP27vertex_dictionary_structuremmPjPmS2_S2_S2_S2_S2_S2_S2_PyS3_S3_m_param_0];
	ld.param.u64 	%rd39, [_Z27sssp_kernel_VC_iterative_LBP27vertex_dictionary_structuremmPjPmS2_S2_S2_S2_S2_S2_S2_PyS3_S3_m_param_3];
	ld.param.u64 	%rd35, [_Z27sssp_kernel_VC_iterative_LBP27vertex_dictionary_structuremmPjPmS2_S2_S2_S2_S2_S2_S2_PyS3_S3_m_param_12];
	ld.param.u64 	%rd36, [_Z27sssp_kernel_VC_iterative_LBP27vertex_dictionary_structuremmPjPmS2_S2_S2_S2_S2_S2_S2_PyS3_S3_m_param_13];
	ld.param.u64 	%rd37, [_Z27sssp_kernel_VC_iterative_LBP27vertex_dictionary_structuremmPjPmS2_S2_S2_S2_S2_S2_S2_PyS3_S3_m_param_14];
	ld.param.u64 	%rd38, [_Z27sssp_kernel_VC_iterative_LBP27vertex_dictionary_structuremmPjPmS2_S2_S2_S2_S2_S2_S2_PyS3_S3_m_param_15];
	cvta.to.global.u64 	%rd1, %rd39;
	mov.u32 	%r2, %ctaid.x;
	mov.u32 	%r3, %ntid.x;
	mov.u32 	%r4, %tid.x;
	mad.lo.s32 	%r5, %r2, %r3, %r4;
	cvt.u64.u32 	%rd2, %r5;
	ld.global.u64 	%rd40, [d_prev_thread_count];
	mul.lo.s64 	%rd41, %rd40, %rd38;
	setp.le.u64 	%p1, %rd41, %rd2;
	@%p1 bra 	$L__BB66_22;
	and.b64  	%rd42, %rd38, -4294967296;
	setp.ne.s64 	%p2, %rd42, 0;
	@%p2 bra 	$L__BB66_3;
	cvt.u32.u64 	%r6, %rd38;
	cvt.u32.u64 	%r7, %rd2;
	div.u32 	%r8, %r7, %r6;
	cvt.u64.u32 	%rd64, %r8;
	bra.uni 	$L__BB66_4;
$L__BB66_3:
	div.u64 	%rd64, %rd2, %rd38;
$L__BB66_4:
	cvta.to.global.u64 	%rd43, %rd35;
	shl.b64 	%rd44, %rd64, 3;
	add.s64 	%rd45, %rd43, %rd44;
	ld.global.u64 	%rd6, [%rd45];
	cvta.to.global.u64 	%rd46, %rd34;
	shl.b64 	%rd47, %rd6, 3;
	add.s64 	%rd48, %rd46, %rd47;
	add.s64 	%rd49, %rd48, 2448000008;
	ld.global.u64 	%rd7, [%rd49];
	setp.eq.s64 	%p3, %rd7, 0;
	@%p3 bra 	$L__BB66_22;
	shl.b64 	%rd52, %rd6, 2;
	add.s64 	%rd8, %rd1, %rd52;
	cvta.to.global.u64 	%rd9, %rd37;
	cvta.to.global.u64 	%rd10, %rd36;
	mov.b64 	%rd66, -1;
	cvt.u32.u64 	%r9, %rd38;
	cvt.u32.u64 	%r10, %rd2;
	rem.u32 	%r11, %r10, %r9;
	mov.u64 	%rd65, %rd7;
$L__BB66_6:
	setp.eq.s64 	%p4, %rd65, 0;
	@%p4 bra 	$L__BB66_18;
	and.b64  	%rd53, %rd38, -4294967296;
	setp.ne.s64 	%p5, %rd53, 0;
	@%p5 bra 	$L__BB66_9;
	cvt.u64.u32 	%rd68, %r11;
	bra.uni 	$L__BB66_10;
$L__BB66_9:
	rem.u64 	%rd68, %rd2, %rd38;
$L__BB66_10:
	mul.lo.s64 	%rd69, %rd68, 10;
	add.s64 	%rd18, %rd69, 10;
$L__BB66_11:
	shl.b64 	%rd54, %rd69, 3;
	add.s64 	%rd55, %rd7, %rd54;
	ld.u64 	%rd20, [%rd55];
	setp.eq.s64 	%p6, %rd20, 0;
	@%p6 bra 	$L__BB66_15;
	ld.global.u32 	%r12, [%rd8];
	add.s32 	%r1, %r12, 1;
	shl.b64 	%rd56, %rd20, 2;
	add.s64 	%rd21, %rd1, %rd56;
	ld.global.u32 	%r13, [%rd21+-4];
	setp.ge.u32 	%p7, %r1, %r13;
	@%p7 bra 	$L__BB66_14;
	add.s64 	%rd57, %rd20, -1;
	atom.global.min.u32 	%r14, [%rd21+-4], %r1;
	atom.global.add.u64 	%rd58, [%rd9], 1;
	shl.b64 	%rd59, %rd58, 3;
	add.s64 	%rd60, %rd10, %rd59;
	st.global.u64 	[%rd60], %rd57;
$L__BB66_14:
	add.s64 	%rd69, %rd69, 1;
	setp.lt.u64 	%p8, %rd69, %rd18;
	@%p8 bra 	$L__BB66_11;
$L__BB66_15:
	ld.u64 	%rd23, [%rd65+464];
	setp.eq.s64 	%p9, %rd23, 0;
	@%p9 bra 	$L__BB66_17;
	setp.eq.s64 	%p10, %rd66, 0;
	selp.b64 	%rd67, %rd67, %rd23, %p10;
	add.s64 	%rd66, %rd66, 1;
$L__BB66_17:
	ld.u64 	%rd65, [%rd65+456];
	bra.uni 	$L__BB66_21;
$L__BB66_18:
	setp.ne.s64 	%p11, %rd66, -1;
	@%p11 bra 	$L__BB66_20;
	mov.u64 	%rd62, $str$8;
	cvta.global.u64 	%rd63, %rd62;
	{ // callseq 66, 0
	.param .b64 param0;
	st.param.b64 	[param0], %rd63;
	.param .b64 param1;
	st.param.b64 	[param1], 0;
	.param .b32 retval0;
	call.uni (retval0), 
	vprintf, 
	(
	param0, 
	param1
	);
	ld.param.b32 	%r15, [retval0];
	} // callseq 66
$L__BB66_20:
	add.s64 	%rd66, %rd66, -1;
	mov.u64 	%rd65, %rd67;
$L__BB66_21:
	setp.gt.s64 	%p12, %rd66, -1;
	setp.ne.s64 	%p13, %rd65, 0;
	or.pred  	%p14, %p12, %p13;
	@%p14 bra 	$L__BB66_6;
$L__BB66_22:
	ret;

}
	// .globl	_Z14sssp_kernel_ECP27vertex_dictionary_structuremmPjPmS2_S2_S2_S2_S2_S2_S2_PyS3_S3_S3_
.visible .entry _Z14sssp_kernel_ECP27vertex_dictionary_structuremmPjPmS2_S2_S2_S2_S2_S2_S2_PyS3_S3_S3_(
	.param .u64 .ptr .align 1 _Z14sssp_kernel_ECP27vertex_dictionary_structuremmPjPmS2_S2_S2_S2_S2_S2_S2_PyS3_S3_S3__param_0,
	.param .u64 _Z14sssp_kernel_ECP27vertex_dictionary_structuremmPjPmS2_S2_S2_S2_S2_S2_S2_PyS3_S3_S3__param_1,
	.param .u64 _Z14sssp_kernel_ECP27vertex_dictionary_structuremmPjPmS2_S2_S2_S2_S2_S2_S2_PyS3_S3_S3__param_2,
	.param .u64 .ptr .align 1 _Z14sssp_kernel_ECP27vertex_dictionary_structuremmPjPmS2_S2_S2_S2_S2_S2_S2_PyS3_S3_S3__param_3,
	.param .u64 .ptr .align 1 _Z14sssp_kernel_ECP27vertex_dictionary_structuremmPjPmS2_S2_S2_S2_S2_S2_S2_PyS3_S3_S3__param_4,
	.param .u64 .ptr .align 1 _Z14sssp_kernel_ECP27vertex_dictionary_structuremmPjPmS2_S2_S2_S2_S2_S2_S2_PyS3_S3_S3__param_5,
	.param .u64 .ptr .align 1 _Z14sssp_kernel_ECP27vertex_dictionary_structuremmPjPmS2_S2_S2_S2_S2_S2_S2_PyS3_S3_S3__param_6,
	.param .u64 .ptr .align 1 _Z14sssp_kernel_ECP27vertex_dictionary_structuremmPjPmS2_S2_S2_S2_S2_S2_S2_PyS3_S3_S3__param_7,
	.param .u64 .ptr .align 1 _Z14sssp_kernel_ECP27vertex_dictionary_structuremmPjPmS2_S2_S2_S2_S2_S2_S2_PyS3_S3_S3__param_8,
	.param .u64 .ptr .align 1 _Z14sssp_kernel_ECP27vertex_dictionary_structuremmPjPmS2_S2_S2_S2_S2_S2_S2_PyS3_S3_S3__param_9,
	.param .u64 .ptr .align 1 _Z14sssp_kernel_ECP27vertex_dictionary_structuremmPjPmS2_S2_S2_S2_S2_S2_S2_PyS3_S3_S3__param_10,
	.param .u64 .ptr .align 1 _Z14sssp_kernel_ECP27vertex_dictionary_structuremmPjPmS2_S2_S2_S2_S2_S2_S2_PyS3_S3_S3__param_11,
	.param .u64 .ptr .align 1 _Z14sssp_kernel_ECP27vertex_dictionary_structuremmPjPmS2_S2_S2_S2_S2_S2_S2_PyS3_S3_S3__param_12,
	.param .u64 .ptr .align 1 _Z14sssp_kernel_ECP27vertex_dictionary_structuremmPjPmS2_S2_S2_S2_S2_S2_S2_PyS3_S3_S3__param_13,
	.param .u64 .ptr .align 1 _Z14sssp_kernel_ECP27vertex_dictionary_structuremmPjPmS2_S2_S2_S2_S2_S2_S2_PyS3_S3_S3__param_14,
	.param .u64 .ptr .align 1 _Z14sssp_kernel_ECP27vertex_dictionary_structuremmPjPmS2_S2_S2_S2_S2_S2_S2_PyS3_S3_S3__param_15
)
{
	.reg .pred 	%p<11>;
	.reg .b32 	%r<11>;
	.reg .b64 	%rd<86>;
	.reg .b64 	%fd<4>;

	ld.param.u64 	%rd28, [_Z14sssp_kernel_ECP27vertex_dictionary_structuremmPjPmS2_S2_S2_S2_S2_S2_S2_PyS3_S3_S3__param_0];
	ld.param.u64 	%rd29, [_Z14sssp_kernel_ECP27vertex_dictionary_structuremmPjPmS2_S2_S2_S2_S2_S2_S2_PyS3_S3_S3__param_3];
	ld.param.u64 	%rd30, [_Z14sssp_kernel_ECP27vertex_dictionary_structuremmPjPmS2_S2_S2_S2_S2_S2_S2_PyS3_S3_S3__param_12];
	ld.param.u64 	%rd31, [_Z14sssp_kernel_ECP27vertex_dictionary_structuremmPjPmS2_S2_S2_S2_S2_S2_S2_PyS3_S3_S3__param_13];
	ld.param.u64 	%rd32, [_Z14sssp_kernel_ECP27vertex_dictionary_structuremmPjPmS2_S2_S2_S2_S2_S2_S2_PyS3_S3_S3__param_14];
	ld.param.u64 	%rd33, [_Z14sssp_kernel_ECP27vertex_dictionary_structuremmPjPmS2_S2_S2_S2_S2_S2_S2_PyS3_S3_S3__param_15];
	cvta.to.global.u64 	%rd1, %rd33;
	mov.u32 	%r2, %ctaid.x;
	mov.u32 	%r3, %ntid.x;
	mov.u32 	%r4, %tid.x;
	mad.lo.s32 	%r5, %r2, %r3, %r4;
	cvt.u64.u32 	%rd2, %r5;
	ld.global.u64 	%rd77, [d_prev_thread_count];
	shl.b64 	%rd34, %rd77, 3;
	add.s64 	%rd35, %rd1, %rd34;
	ld.global.u64 	%rd36, [%rd35];
	setp.le.u64 	%p1, %rd36, %rd2;
	@%p1 bra 	$L__BB67_15;
	mov.b64 	%rd78, 0;
$L__BB67_2:
	add.s64 	%rd38, %rd77, %rd78;
	shr.u64 	%rd80, %rd38, 1;
	shl.b64 	%rd39, %rd80, 3;
	add.s64 	%rd40, %rd1, %rd39;
	ld.global.u64 	%rd7, [%rd40];
	setp.eq.s64 	%p2, %rd7, %rd2;
	mov.u64 	%rd79, %rd2;
	@%p2 bra 	$L__BB67_5;
	setp.lt.u64 	%p3, %rd7, %rd2;
	add.s64 	%rd41, %rd80, 1;
	add.s64 	%rd42, %rd80, -1;
	selp.b64 	%rd78, %rd41, %rd78, %p3;
	selp.b64 	%rd77, %rd77, %rd42, %p3;
	setp.le.u64 	%p4, %rd78, %rd77;
	@%p4 bra 	$L__BB67_2;
	add.s64 	%rd80, %rd78, -1;
	shl.b64 	%rd43, %rd78, 3;
	add.s64 	%rd44, %rd1, %rd43;
	ld.global.u64 	%rd79, [%rd44+-8];
$L__BB67_5:
	cvta.to.global.u64 	%rd45, %rd30;
	shl.b64 	%rd46, %rd80, 3;
	add.s64 	%rd47, %rd45, %rd46;
	ld.global.u64 	%rd14, [%rd47];
	sub.s64 	%rd15, %rd2, %rd79;
	cvta.to.global.u64 	%rd48, %rd28;
	shl.b64 	%rd49, %rd14, 3;
	add.s64 	%rd50, %rd48, %rd49;
	add.s64 	%rd51, %rd50, 2448000008;
	ld.global.u64 	%rd81, [%rd51];
	setp.eq.s64 	%p5, %rd81, 0;
	@%p5 bra 	$L__BB67_12;
	cvt.rn.f64.u64 	%fd1, %rd15;
	div.rn.f64 	%fd2, %fd1, 0d404C000000000000;
	cvt.rmi.f64.f64 	%fd3, %fd2;
	cvt.rzi.u64.f64 	%rd52, %fd3;
	shl.b64 	%rd53, %rd52, 3;
	mov.u64 	%rd54, bit_string_lookup;
	add.s64 	%rd55, %rd54, %rd53;
	ld.global.u64 	%rd82, [%rd55];
	setp.eq.s64 	%p6, %rd82, 0;
	@%p6 bra 	$L__BB67_11;
$L__BB67_7:
	and.b64  	%rd56, %rd82, 1;
	setp.eq.b64 	%p7, %rd56, 1;
	not.pred 	%p8, %p7;
	@%p8 bra 	$L__BB67_9;
	ld.u64 	%rd81, [%rd81+456];
	bra.uni 	$L__BB67_10;
$L__BB67_9:
	ld.u64 	%rd81, [%rd81+464];
$L__BB67_10:
	mul.hi.u64 	%rd57, %rd82, -3689348814741910323;
	shr.u64 	%rd23, %rd57, 3;
	setp.gt.u64 	%p9, %rd82, 9;
	mov.u64 	%rd82, %rd23;
	@%p9 bra 	$L__BB67_7;
$L__BB67_11:
	shr.u64 	%rd58, %rd15, 3;
	mul.hi.u64 	%rd59, %rd58, 2635249153387078803;
	mul.lo.s64 	%rd60, %rd59, 56;
	sub.s64 	%rd61, %rd15, %rd60;
	shl.b64 	%rd62, %rd61, 3;
	add.s64 	%rd63, %rd81, %rd62;
	ld.u64 	%rd64, [%rd63];
	add.s64 	%rd85, %rd64, -1;
	bra.uni 	$L__BB67_13;
$L__BB67_12:
	mov.u64 	%rd66, $str$23;
	cvta.global.u64 	%rd67, %rd66;
	{ // callseq 67, 0
	.param .b64 param0;
	st.param.b64 	[param0], %rd67;
	.param .b64 param1;
	st.param.b64 	[param1], 0;
	.param .b32 retval0;
	call.uni (retval0), 
	vprintf, 
	(
	param0, 
	param1
	);
	ld.param.b32 	%r6, [retval0];
	} // callseq 67
$L__BB67_13:
	cvta.to.global.u64 	%rd68, %rd29;
	shl.b64 	%rd69, %rd14, 2;
	add.s64 	%rd70, %rd68, %rd69;
	ld.global.u32 	%r8, [%rd70];
	add.s32 	%r1, %r8, 1;
	shl.b64 	%rd71, %rd85, 2;
	add.s64 	%rd27, %rd68, %rd71;
	ld.global.u32 	%r9, [%rd27];
	setp.ge.u32 	%p10, %r1, %r9;
	@%p10 bra 	$L__BB67_15;
	atom.global.min.u32 	%r10, [%rd27], %r1;
	cvta.to.global.u64 	%rd72, %rd32;
	atom.global.add.u64 	%rd73, [%rd72], 1;
	cvta.to.global.u64 	%rd74, %rd31;
	shl.b64 	%rd75, %rd73, 3;
	add.s64 	%rd76, %rd74, %rd75;
	st.global.u64 	[%rd76], %rd85;
$L__BB67_15:
	ret;

}
	// .globl	_Z28sssp_kernel_EC_load_balancedP27vertex_dictionary_structuremmmPjPmS2_S2_S2_S2_S2_S2_S2_PyS3_S3_S3_
.visible .entry _Z28sssp_kernel_EC_load_balancedP27vertex_dictionary_structuremmmPjPmS2_S2_S2_S2_S2_S2_S2_PyS3_S3_S3_(
	.param .u64 .ptr .align 1 _Z28sssp_kernel_EC_load_balancedP27vertex_dictionary_structuremmmPjPmS2_S2_S2_S2_S2_S2_S2_PyS3_S3_S3__param_0,
	.param .u64 _Z28sssp_kernel_EC_load_balancedP27vertex_dictionary_structuremmmPjPmS2_S2_S2_S2_S2_S2_S2_PyS3_S3_S3__param_1,
	.param .u64 _Z28sssp_kernel_EC_load_balancedP27vertex_dictionary_structuremmmPjPmS2_S2_S2_S2_S2_S2_S2_PyS3_S3_S3__param_2,
	.param .u64 _Z28sssp_kernel_EC_load_balancedP27vertex_dictionary_structuremmmPjPmS2_S2_S2_S2_S2_S2_S2_PyS3_S3_S3__param_3,
	.param .u64 .ptr .align 1 _Z28sssp_kernel_EC_load_balancedP27vertex_dictionary_structuremmmPjPmS2_S2_S2_S2_S2_S2_S2_PyS3_S3_S3__param_4,
	.param .u64 .ptr .align 1 _Z28sssp_kernel_EC_load_balancedP27vertex_dictionary_structuremmmPjPmS2_S2_S2_S2_S2_S2_S2_PyS3_S3_S3__param_5,
	.param .u64 .ptr .align 1 _Z28sssp_kernel_EC_load_balancedP27vertex_dictionary_structuremmmPjPmS2_S2_S2_S2_S2_S2_S2_PyS3_S3_S3__param_6,
	.param .u64 .ptr .align 1 _Z28sssp_kernel_EC_load_balancedP27vertex_dictionary_structuremmmPjPmS2_S2_S2_S2_S2_S2_S2_PyS3_S3_S3__param_7,
	.param .u64 .ptr .align 1 _Z28sssp_kernel_EC_load_balancedP27vertex_dictionary_structuremmmPjPmS2_S2_S2_S2_S2_S2_S2_PyS3_S3_S3__param_8,
	.param .u64 .ptr .align 1 _Z28sssp_kernel_EC_load_balancedP27vertex_dictionary_structuremmmPjPmS2_S2_S2_S2_S2_S2_S2_PyS3_S3_S3__param_9,
	.param .u64 .ptr .align 1 _Z28sssp_kernel_EC_load_balancedP27vertex_dictionary_structuremmmPjPmS2_S2_S2_S2_S2_S2_S2_PyS3_S3_S3__param_10,
	.param .u64 .ptr .align 1 _Z28sssp_kernel_EC_load_balancedP27vertex_dictionary_structuremmmPjPmS2_S2_S2_S2_S2_S2_S2_PyS3_S3_S3__param_11,
	.param .u64 .ptr .align 1 _Z28sssp_kernel_EC_load_balancedP27vertex_dictionary_structuremmmPjPmS2_S2_S2_S2_S2_S2_S2_PyS3_S3_S3__param_12,
	.param .u64 .ptr .align 1 _Z28sssp_kernel_EC_load_balancedP27vertex_dictionary_structuremmmPjPmS2_S2_S2_S2_S2_S2_S2_PyS3_S3_S3__param_13,
	.param .u64 .ptr .align 1 _Z28sssp_kernel_EC_load_balancedP27vertex_dictionary_structuremmmPjPmS2_S2_S2_S2_S2_S2_S2_PyS3_S3_S3__param_14,
	.param .u64 .ptr .align 1 _Z28sssp_kernel_EC_load_balancedP27vertex_dictionary_structuremmmPjPmS2_S2_S2_S2_S2_S2_S2_PyS3_S3_S3__param_15,
	.param .u64 .ptr .align 1 _Z28sssp_kernel_EC_load_balancedP27vertex_dictionary_structuremmmPjPmS2_S2_S2_S2_S2_S2_S2_PyS3_S3_S3__param_16
)
{
	.reg .pred 	%p<25>;
	.reg .b32 	%r<11>;
	.reg .b64 	%rd<110>;
	.reg .b64 	%fd<8>;

	ld.param.u64 	%rd53, [_Z28sssp_kernel_EC_load_balancedP27vertex_dictionary_structuremmmPjPmS2_S2_S2_S2_S2_S2_S2_PyS3_S3_S3__param_4];
	ld.param.u64 	%rd51, [_Z28sssp_kernel_EC_load_balancedP27vertex_dictionary_structuremmmPjPmS2_S2_S2_S2_S2_S2_S2_PyS3_S3_S3__param_14];
	ld.param.u64 	%rd52, [_Z28sssp_kernel_EC_load_balancedP27vertex_dictionary_structuremmmPjPmS2_S2_S2_S2_S2_S2_S2_PyS3_S3_S3__param_15];
	ld.param.u64 	%rd54, [_Z28sssp_kernel_EC_load_balancedP27vertex_dictionary_structuremmmPjPmS2_S2_S2_S2_S2_S2_S2_PyS3_S3_S3__param_16];
	cvta.to.global.u64 	%rd1, %rd53;
	cvta.to.global.u64 	%rd2, %rd54;
	mov.u32 	%r3, %ctaid.x;
	mov.u32 	%r4, %ntid.x;
	mov.u32 	%r5, %tid.x;
	mad.lo.s32 	%r1, %r3, %r4, %r5;
	cvt.rn.f64.u32 	%fd1, %r1;
	ld.global.u64 	%rd55, [d_prev_thread_count];
	shl.b64 	%rd56, %rd55, 3;
	add.s64 	%rd57, %rd2, %rd56;
	ld.global.u64 	%rd3, [%rd57];
	cvt.rn.f64.u64 	%fd2, %rd3;
	mul.f64 	%fd3, %fd2, 0d3FC0000000000000;
	cvt.rpi.f64.f64 	%fd4, %fd3;
	setp.leu.f64 	%p4, %fd4, %fd1;
	@%p4 bra 	$L__BB68_22;
	mul.wide.u32 	%rd108, %r1, 8;
	add.s64 	%rd58, %rd108, 8;
	min.u64 	%rd5, %rd58, %rd3;
	cvta.to.global.u64 	%rd6, %rd52;
	cvta.to.global.u64 	%rd7, %rd51;
$L__BB68_2:
	mov.b64 	%rd96, 0;
	ld.global.u64 	%rd95, [d_prev_thread_count];
$L__BB68_3:
	add.s64 	%rd60, %rd95, %rd96;
	shr.u64 	%rd98, %rd60, 1;
	shl.b64 	%rd61, %rd98, 3;
	add.s64 	%rd62, %rd2, %rd61;
	ld.global.u64 	%rd13, [%rd62];
	setp.eq.s64 	%p5, %rd13, %rd108;
	mov.u64 	%rd97, %rd108;
	@%p5 bra 	$L__BB68_6;
	setp.lt.u64 	%p6, %rd13, %rd108;
	add.s64 	%rd63, %rd98, 1;
	add.s64 	%rd64, %rd98, -1;
	selp.b64 	%rd96, %rd63, %rd96, %p6;
	selp.b64 	%rd95, %rd95, %rd64, %p6;
	setp.le.u64 	%p7, %rd96, %rd95;
	@%p7 bra 	$L__BB68_3;
	add.s64 	%rd98, %rd96, -1;
	shl.b64 	%rd65, %rd96, 3;
	add.s64 	%rd66, %rd2, %rd65;
	ld.global.u64 	%rd97, [%rd66+-8];
$L__BB68_6:
	ld.param.u64 	%rd93, [_Z28sssp_kernel_EC_load_balancedP27vertex_dictionary_structuremmmPjPmS2_S2_S2_S2_S2_S2_S2_PyS3_S3_S3__param_13];
	ld.param.u64 	%rd92, [_Z28sssp_kernel_EC_load_balancedP27vertex_dictionary_structuremmmPjPmS2_S2_S2_S2_S2_S2_S2_PyS3_S3_S3__param_0];
	cvta.to.global.u64 	%rd67, %rd93;
	shl.b64 	%rd68, %rd98, 3;
	add.s64 	%rd69, %rd67, %rd68;
	ld.global.u64 	%rd20, [%rd69];
	sub.s64 	%rd21, %rd108, %rd97;
	cvta.to.global.u64 	%rd70, %rd92;
	shl.b64 	%rd71, %rd20, 3;
	add.s64 	%rd22, %rd70, %rd71;
	ld.global.u64 	%rd23, [%rd22+816000000];
	cvt.rn.f64.u64 	%fd5, %rd21;
	div.rn.f64 	%fd6, %fd5, 0d404C000000000000;
	cvt.rmi.f64.f64 	%fd7, %fd6;
	cvt.rzi.u64.f64 	%rd99, %fd7;
	setp.ge.u64 	%p8, %rd99, %rd23;
	setp.lt.u64 	%p24, %rd108, %rd5;
	setp.ge.u64 	%p9, %rd108, %rd5;
	or.pred  	%p10, %p8, %p9;
	@%p10 bra 	$L__BB68_21;
	shr.u64 	%rd72, %rd21, 3;
	mul.hi.u64 	%rd73, %rd72, 2635249153387078803;
	mul.lo.s64 	%rd74, %rd73, 56;
	sub.s64 	%rd106, %rd21, %rd74;
	add.s64 	%rd26, %rd22, 2448000008;
	shl.b64 	%rd75, %rd20, 2;
	add.s64 	%rd27, %rd1, %rd75;
$L__BB68_8:
	ld.global.u64 	%rd102, [%rd26];
	setp.eq.s64 	%p11, %rd102, 0;
	@%p11 bra 	$L__BB68_14;
	shl.b64 	%rd76, %rd99, 3;
	mov.u64 	%rd77, bit_string_lookup;
	add.s64 	%rd78, %rd77, %rd76;
	ld.global.u64 	%rd103, [%rd78];
	setp.eq.s64 	%p12, %rd103, 0;
	@%p12 bra 	$L__BB68_15;
$L__BB68_10:
	and.b64  	%rd79, %rd103, 1;
	setp.eq.b64 	%p13, %rd79, 1;
	not.pred 	%p14, %p13;
	@%p14 bra 	$L__BB68_12;
	ld.u64 	%rd102, [%rd102+456];
	bra.uni 	$L__BB68_13;
$L__BB68_12:
	ld.u64 	%rd102, [%rd102+464];
$L__BB68_13:
	mul.hi.u64 	%rd80, %rd103, -3689348814741910323;
	shr.u64 	%rd38, %rd80, 3;
	setp.lt.u64 	%p15, %rd103, 10;
	mov.u64 	%rd103, %rd38;
	@%p15 bra 	$L__BB68_15;
	bra.uni 	$L__BB68_10;
$L__BB68_14:
	mov.u64 	%rd82, $str$23;
	cvta.global.u64 	%rd83, %rd82;
	{ // callseq 68, 0
	.param .b64 param0;
	st.param.b64 	[param0], %rd83;
	.param .b64 param1;
	st.param.b64 	[param1], 0;
	.param .b32 retval0;
	call.uni (retval0), 
	vprintf, 
	(
	param0, 
	param1
	);
	ld.param.b32 	%r6, [retval0];
	} // callseq 68
	mov.b64 	%rd102, 0;
$L__BB68_15:
	setp.ge.u64 	%p16, %rd108, %rd5;
	@%p16 bra 	$L__BB68_20;
$L__BB68_16:
	shl.b64 	%rd84, %rd106, 3;
	add.s64 	%rd85, %rd102, %rd84;
	ld.u64 	%rd42, [%rd85];
	setp.eq.s64 	%p17, %rd42, 0;
	@%p17 bra 	$L__BB68_20;
	add.s64 	%rd108, %rd108, 1;
	ld.global.u32 	%r8, [%rd27];
	add.s32 	%r2, %r8, 1;
	shl.b64 	%rd86, %rd42, 2;
	add.s64 	%rd44, %rd1, %rd86;
	ld.global.u32 	%r9, [%rd44+-4];
	setp.ge.u32 	%p18, %r2, %r9;
	@%p18 bra 	$L__BB68_19;
	add.s64 	%rd87, %rd42, -1;
	atom.global.min.u32 	%r10, [%rd44+-4], %r2;
	atom.global.add.u64 	%rd88, [%rd6], 1;
	shl.b64 	%rd89, %rd88, 3;
	add.s64 	%rd90, %rd7, %rd89;
	st.global.u64 	[%rd90], %rd87;
$L__BB68_19:
	add.s64 	%rd45, %rd106, 1;
	setp.lt.u64 	%p19, %rd106, 55;
	setp.lt.u64 	%p20, %rd108, %rd5;
	and.pred  	%p21, %p19, %p20;
	mov.u64 	%rd106, %rd45;
	@%p21 bra 	$L__BB68_16;
$L__BB68_20:
	add.s64 	%rd99, %rd99, 1;
	setp.lt.u64 	%p22, %rd99, %rd23;
	setp.lt.u64 	%p24, %rd108, %rd5;
	and.pred  	%p23, %p22, %p24;
	mov.b64 	%rd106, 0;
	@%p23 bra 	$L__BB68_8;
$L__BB68_21:
	@%p24 bra 	$L__BB68_2;
$L__BB68_22:
	ret;

}
	// .globl	_Z15sssp_kernel_EBCP27vertex_dictionary_structuremmmPjPmS2_S2_S2_S2_S2_S2_S2_PyS3_S3_S3_m
.visible .entry _Z15sssp_kernel_EBCP27vertex_dictionary_structuremmmPjPmS2_S2_S2_S2_S2_S2_S2_PyS3_S3_S3_m(
	.param .u64 .ptr .align 1 _Z15sssp_kernel_EBCP27vertex_dictionary_structuremmmPjPmS2_S2_S2_S2_S2_S2_S2_PyS3_S3_S3_m_param_0,
	.param .u64 _Z15sssp_kernel_EBCP27vertex_dictionary_structuremmmPjPmS2_S2_S2_S2_S2_S2_S2_PyS3_S3_S3_m_param_1,
	.param .u64 _Z15sssp_kernel_EBCP27vertex_dictionary_structuremmmPjPmS2_S2_S2_S2_S2_S2_S2_PyS3_S3_S3_m_param_2,
	.param .u64 _Z15sssp_kernel_EBCP27vertex_dictionary_structuremmmPjPmS2_S2_S2_S2_S2_S2_S2_PyS3_S3_S3_m_param_3,
	.param .u64 .ptr .align 1 _Z15sssp_kernel_EBCP27vertex_dictionary_structuremmmPjPmS2_S2_S2_S2_S2_S2_S2_PyS3_S3_S3_m_param_4,
	.param .u64 .ptr .align 1 _Z15sssp_kernel_EBCP27vertex_dictionary_structuremmmPjPmS2_S2_S2_S2_S2_S2_S2_PyS3_S3_S3_m_param_5,
	.param .u64 .ptr .align 1 _Z15sssp_kernel_EBCP27vertex_dictionary_structuremmmPjPmS2_S2_S2_S2_S2_S2_S2_PyS3_S3_S3_m_param_6,
	.param .u64 .ptr .align 1 _Z15sssp_kernel_EBCP27vertex_dictionary_structuremmmPjPmS2_S2_S2_S2_S2_S2_S2_PyS3_S3_S3_m_param_7,
	.param .u64 .ptr .align 1 _Z15sssp_kernel_EBCP27vertex_dictionary_structuremmmPjPmS2_S2_S2_S2_S2_S2_S2_PyS3_S3_S3_m_param_8,
	.param .u64 .ptr .align 1 _Z15sssp_kernel_EBCP27vertex_dictionary_structuremmmPjPmS2_S2_S2_S2_S2_S2_S2_PyS3_S3_S3_m_param_9,
	.param .u64 .ptr .align 1 _Z15sssp_kernel_EBCP27vertex_dictionary_structuremmmPjPmS2_S2_S2_S2_S2_S2_S2_PyS3_S3_S3_m_param_10,
	.param .u64 .ptr .align 1 _Z15sssp_kernel_EBCP27vertex_dictionary_structuremmmPjPmS2_S2_S2_S2_S2_S2_S2_PyS3_S3_S3_m_param_11,
	.param .u64 .ptr .align 1 _Z15sssp_kernel_EBCP27vertex_dictionary_structuremmmPjPmS2_S2_S2_S2_S2_S2_S2_PyS3_S3_S3_m_param_12,
	.param .u64 .ptr .align 1 _Z15sssp_kernel_EBCP27vertex_dictionary_structuremmmPjPmS2_S2_S2_S2_S2_S2_S2_PyS3_S3_S3_m_param_13,
	.param .u64 .ptr .align 1 _Z15sssp_kernel_EBCP27vertex_dictionary_structuremmmPjPmS2_S2_S2_S2_S2_S2_S2_PyS3_S3_S3_m_param_14,
	.param .u64 .ptr .align 1 _Z15sssp_kernel_EBCP27vertex_dictionary_structuremmmPjPmS2_S2_S2_S2_S2_S2_S2_PyS3_S3_S3_m_param_15,
	.param .u64 .ptr .align 1 _Z15sssp_kernel_EBCP27vertex_dictionary_structuremmmPjPmS2_S2_S2_S2_S2_S2_S2_PyS3_S3_S3_m_param_16,
	.param .u64 _Z15sssp_kernel_EBCP27vertex_dictionary_structuremmmPjPmS2_S2_S2_S2_S2_S2_S2_PyS3_S3_S3_m_param_17
)
{
	.reg .pred 	%p<15>;
	.reg .b32 	%r<15>;
	.reg .b64 	%rd<92>;

	ld.param.u64 	%rd41, [_Z15sssp_kernel_EBCP27vertex_dictionary_structuremmmPjPmS2_S2_S2_S2_S2_S2_S2_PyS3_S3_S3_m_param_0];
	ld.param.u64 	%rd46, [_Z15sssp_kernel_EBCP27vertex_dictionary_structuremmmPjPmS2_S2_S2_S2_S2_S2_S2_PyS3_S3_S3_m_param_4];
	ld.param.u64 	%rd42, [_Z15sssp_kernel_EBCP27vertex_dictionary_structuremmmPjPmS2_S2_S2_S2_S2_S2_S2_PyS3_S3_S3_m_param_13];
	ld.param.u64 	%rd43, [_Z15sssp_kernel_EBCP27vertex_dictionary_structuremmmPjPmS2_S2_S2_S2_S2_S2_S2_PyS3_S3_S3_m_param_14];
	ld.param.u64 	%rd44, [_Z15sssp_kernel_EBCP27vertex_dictionary_structuremmmPjPmS2_S2_S2_S2_S2_S2_S2_PyS3_S3_S3_m_param_15];
	ld.param.u64 	%rd47, [_Z15sssp_kernel_EBCP27vertex_dictionary_structuremmmPjPmS2_S2_S2_S2_S2_S2_S2_PyS3_S3_S3_m_param_16];
	ld.param.u64 	%rd45, [_Z15sssp_kernel_EBCP27vertex_dictionary_structuremmmPjPmS2_S2_S2_S2_S2_S2_S2_PyS3_S3_S3_m_param_17];
	cvta.to.global.u64 	%rd1, %rd46;
	cvta.to.global.u64 	%rd2, %rd47;
	mov.u32 	%r2, %ctaid.x;
	mov.u32 	%r3, %ntid.x;
	mov.u32 	%r4, %tid.x;
	mad.lo.s32 	%r5, %r2, %r3, %r4;
	cvt.u64.u32 	%rd3, %r5;
	ld.global.u64 	%rd83, [d_prev_thread_count];
	shl.b64 	%rd48, %rd83, 3;
	add.s64 	%rd49, %rd2, %rd48;
	ld.global.u64 	%rd50, [%rd49];
	mul.lo.s64 	%rd51, %rd50, %rd45;
	setp.le.u64 	%p1, %rd51, %rd3;
	@%p1 bra 	$L__BB69_18;
	and.b64  	%rd52, %rd45, -4294967296;
	setp.ne.s64 	%p2, %rd52, 0;
	@%p2 bra 	$L__BB69_3;
	cvt.u32.u64 	%r6, %rd45;
	cvt.u32.u64 	%r7, %rd3;
	div.u32 	%r8, %r7, %r6;
	cvt.u64.u32 	%rd82, %r8;
	bra.uni 	$L__BB69_4;
$L__BB69_3:
	div.u64 	%rd82, %rd3, %rd45;
$L__BB69_4:
	mov.b64 	%rd84, 0;
$L__BB69_5:
	add.s64 	%rd54, %rd83, %rd84;
	shr.u64 	%rd86, %rd54, 1;
	shl.b64 	%rd55, %rd86, 3;
	add.s64 	%rd56, %rd2, %rd55;
	ld.global.u64 	%rd11, [%rd56];
	setp.eq.s64 	%p3, %rd11, %rd82;
	mov.u64 	%rd85, %rd82;
	@%p3 bra 	$L__BB69_8;
	setp.lt.u64 	%p4, %rd11, %rd82;
	add.s64 	%rd57, %rd86, 1;
	add.s64 	%rd58, %rd86, -1;
	selp.b64 	%rd84, %rd57, %rd84, %p4;
	selp.b64 	%rd83, %rd83, %rd58, %p4;
	setp.le.u64 	%p5, %rd84, %rd83;
	@%p5 bra 	$L__BB69_5;
	add.s64 	%rd86, %rd84, -1;
	shl.b64 	%rd59, %rd84, 3;
	add.s64 	%rd60, %rd2, %rd59;
	ld.global.u64 	%rd85, [%rd60+-8];
$L__BB69_8:
	cvta.to.global.u64 	%rd61, %rd42;
	shl.b64 	%rd62, %rd86, 3;
	add.s64 	%rd63, %rd61, %rd62;
	ld.global.u64 	%rd18, [%rd63];
	sub.s64 	%rd19, %rd82, %rd85;
	setp.ne.s64 	%p6, %rd52, 0;
	@%p6 bra 	$L__BB69_10;
	cvt.u32.u64 	%r9, %rd45;
	cvt.u32.u64 	%r10, %rd3;
	rem.u32 	%r11, %r10, %r9;
	cvt.u64.u32 	%rd87, %r11;
	bra.uni 	$L__BB69_11;
$L__BB69_10:
	rem.u64 	%rd87, %rd3, %rd45;
$L__BB69_11:
	mul.lo.s64 	%rd91, %rd87, 11;
	cvta.to.global.u64 	%rd65, %rd41;
	shl.b64 	%rd66, %rd18, 3;
	add.s64 	%rd67, %rd65, %rd66;
	add.s64 	%rd68, %rd67, 2448000008;
	ld.global.u64 	%rd88, [%rd68];
	setp.eq.s64 	%p7, %rd88, 0;
	@%p7 bra 	$L__BB69_18;
	shl.b64 	%rd69, %rd19, 3;
	mov.u64 	%rd70, bit_string_lookup;
	add.s64 	%rd71, %rd70, %rd69;
	ld.global.u64 	%rd89, [%rd71];
	setp.eq.s64 	%p8, %rd89, 0;
	@%p8 bra 	$L__BB69_13;
	bra.uni 	$L__BB69_19;
$L__BB69_13:
	shl.b64 	%rd74, %rd18, 2;
	add.s64 	%rd27, %rd1, %rd74;
	cvta.to.global.u64 	%rd28, %rd44;
	cvta.to.global.u64 	%rd29, %rd43;
	add.s64 	%rd30, %rd91, 11;
$L__BB69_14:
	shl.b64 	%rd75, %rd91, 3;
	add.s64 	%rd76, %rd88, %rd75;
	ld.u64 	%rd38, [%rd76];
	setp.eq.s64 	%p12, %rd38, 0;
	@%p12 bra 	$L__BB69_18;
	ld.global.u32 	%r12, [%rd27];
	add.s32 	%r1, %r12, 1;
	shl.b64 	%rd77, %rd38, 2;
	add.s64 	%rd39, %rd1, %rd77;
	ld.global.u32 	%r13, [%rd39+-4];
	setp.ge.u32 	%p13, %r1, %r13;
	@%p13 bra 	$L__BB69_17;
	add.s64 	%rd78, %rd38, -1;
	atom.global.min.u32 	%r14, [%rd39+-4], %r1;
	atom.global.add.u64 	%rd79, [%rd28], 1;
	shl.b64 	%rd80, %rd79, 3;
	add.s64 	%rd81, %rd29, %rd80;
	st.global.u64 	[%rd81], %rd78;
$L__BB69_17:
	add.s64 	%rd91, %rd91, 1;
	setp.lt.u64 	%p14, %rd91, %rd30;
	@%p14 bra 	$L__BB69_14;
$L__BB69_18:
	ret;
$L__BB69_19:
	and.b64  	%rd72, %rd89, 1;
	setp.eq.b64 	%p9, %rd72, 1;
	not.pred 	%p10, %p9;
	@%p10 bra 	$L__BB69_21;
	ld.u64 	%rd88, [%rd88+456];
	bra.uni 	$L__BB69_22;
$L__BB69_21:
	ld.u64 	%rd88, [%rd88+464];
$L__BB69_22:
	mul.hi.u64 	%rd73, %rd89, -3689348814741910323;
	shr.u64 	%rd36, %rd73, 3;
	setp.lt.u64 	%p11, %rd89, 10;
	mov.u64 	%rd89, %rd36;
	@%p11 bra 	$L__BB69_13;
	bra.uni 	$L__BB69_19;

}
	// .globl	_Z36sssp_kernel_multiple_worklists_0to15P27vertex_dictionary_structuremmPjPmS2_S2_S2_S2_S2_S2_S2_PyS3_S3_S3_S3_S3_
.visible .entry _Z36sssp_kernel_multiple_worklists_0to15P27vertex_dictionary_structuremmPjPmS2_S2_S2_S2_S2_S2_S2_PyS3_S3_S3_S3_S3_(
	.param .u64 .ptr .align 1 _Z36sssp_kernel_multiple_worklists_0to15P27vertex_dictionary_structuremmPjPmS2_S2_S2_S2_S2_S2_S2_PyS3_S3_S3_S3_S3__param_0,
	.param .u64 _Z36sssp_kernel_multiple_worklists_0to15P27vertex_dictionary_structuremmPjPmS2_S2_S2_S2_S2_S2_S2_PyS3_S3_S3_S3_S3__param_1,
	.param .u64 _Z36sssp_kernel_multiple_worklists_0to15P27vertex_dictionary_structuremmPjPmS2_S2_S2_S2_S2_S2_S2_PyS3_S3_S3_S3_S3__param_2,
	.param .u64 .ptr .align 1 _Z36sssp_kernel_multiple_worklists_0to15P27vertex_dictionary_structuremmPjPmS2_S2_S2_S2_S2_S2_S2_PyS3_S3_S3_S3_S3__param_3,
	.param .u64 .ptr .align 1 _Z36sssp_kernel_multiple_worklists_0to15P27vertex_dictionary_structuremmPjPmS2_S2_S2_S2_S2_S2_S2_PyS3_S3_S3_S3_S3__param_4,
	.param .u64 .ptr .align 1 _Z36sssp_kernel_multiple_worklists_0to15P27vertex_dictionary_structuremmPjPmS2_S2_S2_S2_S2_S2_S2_PyS3_S3_S3_S3_S3__param_5,
	.param .u64 .ptr .align 1 _Z36sssp_kernel_multiple_worklists_0to15P27vertex_dictionary_structuremmPjPmS2_S2_S2_S2_S2_S2_S2_PyS3_S3_S3_S3_S3__param_6,
	.param .u64 .ptr .align 1 _Z36sssp_kernel_multiple_worklists_0to15P27vertex_dictionary_structuremmPjPmS2_S2_S2_S2_S2_S2_S2_PyS3_S3_S3_S3_S3__param_7,
	.param .u64 .ptr .align 1 _Z36sssp_kernel_multiple_worklists_0to15P27vertex_dictionary_structuremmPjPmS2_S2_S2_S2_S2_S2_S2_PyS3_S3_S3_S3_S3__param_8,
	.param .u64 .ptr .align 1 _Z36sssp_kernel_multiple_worklists_0to15P27vertex_dictionary_structuremmPjPmS2_S2_S2_S2_S2_S2_S2_PyS3_S3_S3_S3_S3__param_9,
	.param .u64 .ptr .align 1 _Z36sssp_kernel_multiple_worklists_0to15P27vertex_dictionary_structuremmPjPmS2_S2_S2_S2_S2_S2_S2_PyS3_S3_S3_S3_S3__param_10,
	.param .u64 .ptr .align 1 _Z36sssp_kernel_multiple_worklists_0to15P27vertex_dictionary_structuremmPjPmS2_S2_S2_S2_S2_S2_S2_PyS3_S3_S3_S3_S3__param_11,
	.param .u64 .ptr .align 1 _Z36sssp_kernel_multiple_worklists_0to15P27vertex_dictionary_structuremmPjPmS2_S2_S2_S2_S2_S2_S2_PyS3_S3_S3_S3_S3__param_12,
	.param .u64 .ptr .align 1 _Z36sssp_kernel_multiple_worklists_0to15P27vertex_dictionary_structuremmPjPmS2_S2_S2_S2_S2_S2_S2_PyS3_S3_S3_S3_S3__param_13,
	.param .u64 .ptr .align 1 _Z36sssp_kernel_multiple_worklists_0to15P27vertex_dictionary_structuremmPjPmS2_S2_S2_S2_S2_S2_S2_PyS3_S3_S3_S3_S3__param_14,
	.param .u64 .ptr .align 1 _Z36sssp_kernel_multiple_worklists_0to15P27vertex_dictionary_structuremmPjPmS2_S2_S2_S2_S2_S2_S2_PyS3_S3_S3_S3_S3__param_15,
	.param .u64 .ptr .align 1 _Z36sssp_kernel_multiple_worklists_0to15P27vertex_dictionary_structuremmPjPmS2_S2_S2_S2_S2_S2_S2_PyS3_S3_S3_S3_S3__param_16,
	.param .u64 .ptr .align 1 _Z36sssp_kernel_multiple_worklists_0to15P27vertex_dictionary_structuremmPjPmS2_S2_S2_S2_S2_S2_S2_PyS3_S3_S3_S3_S3__param_17
)
{
	.reg .pred 	%p<33>;
	.reg .b32 	%r<45>;
	.reg .b64 	%rd<296>;

	ld.param.u64 	%rd56, [_Z36sssp_kernel_multiple_worklists_0to15P27vertex_dictionary_structuremmPjPmS2_S2_S2_S2_S2_S2_S2_PyS3_S3_S3_S3_S3__param_3];
	ld.param.u64 	%rd57, [_Z36sssp_kernel_multiple_worklists_0to15P27vertex_dictionary_structuremmPjPmS2_S2_S2_S2_S2_S2_S2_PyS3_S3_S3_S3_S3__param_5];
	ld.param.u64 	%rd53, [_Z36sssp_kernel_multiple_worklists_0to15P27vertex_dictionary_structuremmPjPmS2_S2_S2_S2_S2_S2_S2_PyS3_S3_S3_S3_S3__param_9];
	ld.param.u64 	%rd58, [_Z36sssp_kernel_multiple_worklists_0to15P27vertex_dictionary_structuremmPjPmS2_S2_S2_S2_S2_S2_S2_PyS3_S3_S3_S3_S3__param_12];
	ld.param.u64 	%rd59, [_Z36sssp_kernel_multiple_worklists_0to15P27vertex_dictionary_structuremmPjPmS2_S2_S2_S2_S2_S2_S2_PyS3_S3_S3_S3_S3__param_13];
	ld.param.u64 	%rd60, [_Z36sssp_kernel_multiple_worklists_0to15P27vertex_dictionary_structuremmPjPmS2_S2_S2_S2_S2_S2_S2_PyS3_S3_S3_S3_S3__param_14];
	ld.param.u64 	%rd61, [_Z36sssp_kernel_multiple_worklists_0to15P27vertex_dictionary_structuremmPjPmS2_S2_S2_S2_S2_S2_S2_PyS3_S3_S3_S3_S3__param_17];
	cvta.to.global.u64 	%rd1, %rd58;
	cvta.to.global.u64 	%rd2, %rd60;
	cvta.to.global.u64 	%rd3, %rd61;
	cvta.to.global.u64 	%rd4, %rd53;
	cvta.to.global.u64 	%rd5, %rd56;
	cvta.to.global.u64 	%rd6, %rd57;
	cvta.to.global.u64 	%rd7, %rd59;
	mov.u32 	%r11, %ctaid.x;
	mov.u32 	%r12, %ntid.x;
	mov.u32 	%r13, %tid.x;
	mad.lo.s32 	%r14, %r11, %r12, %r13;
	cvt.u64.u32 	%rd8, %r14;
	ld.global.u64 	%rd62, [d_prev_thread_count];
	setp.le.u64 	%p1, %rd62, %rd8;
	@%p1 bra 	$L__BB70_56;
	ld.global.u64 	%rd63, [type];
	setp.ne.s64 	%p2, %rd63, 0;
	@%p2 bra 	$L__BB70_29;
	shl.b64 	%rd172, %rd8, 3;
	add.s64 	%rd9, %rd1, %rd172;
	ld.global.u64 	%rd173, [%rd9];
	shl.b64 	%rd174, %rd173, 3;
	add.s64 	%rd175, %rd6, %rd174;
	ld.global.u64 	%rd10, [%rd175];
	ld.global.u64 	%rd11, [%rd175+8];
	setp.ge.u64 	%p18, %rd10, %rd11;
	@%p18 bra 	$L__BB70_56;
	sub.s64 	%rd176, %rd11, %rd10;
	and.b64  	%rd286, %rd176, 3;
	setp.eq.s64 	%p19, %rd286, 0;
	mov.u64 	%rd290, %rd10;
	@%p19 bra 	$L__BB70_10;
	shl.b64 	%rd177, %rd10, 3;
	add.s64 	%rd287, %rd4, %rd177;
$L__BB70_5:
	.pragma "nounroll";
	ld.global.u64 	%rd178, [%rd9];
	shl.b64 	%rd179, %rd178, 2;
	add.s64 	%rd180, %rd5, %rd179;
	ld.global.u32 	%r30, [%rd180];
	add.s32 	%r1, %r30, 1;
	ld.global.u64 	%rd181, [%rd287];
	shl.b64 	%rd182, %rd181, 2;
	add.s64 	%rd16, %rd5, %rd182;
	ld.global.u32 	%r31, [%rd16];
	setp.ge.u32 	%p20, %r1, %r31;
	@%p20 bra 	$L__BB70_9;
	atom.global.min.u32 	%r32, [%rd16], %r1;
	ld.global.u64 	%rd183, [%rd287];
	shl.b64 	%rd184, %rd183, 3;
	add.s64 	%rd185, %rd6, %rd184;
	ld.global.u64 	%rd186, [%rd185+8];
	ld.global.u64 	%rd187, [%rd185];
	sub.s64 	%rd188, %rd186, %rd187;
	setp.lt.u64 	%p21, %rd188, 16;
	@%p21 bra 	$L__BB70_8;
	ld.param.u64 	%rd284, [_Z36sssp_kernel_multiple_worklists_0to15P27vertex_dictionary_structuremmPjPmS2_S2_S2_S2_S2_S2_S2_PyS3_S3_S3_S3_S3__param_16];
	atom.global.add.u64 	%rd189, [%rd3], 1;
	ld.global.u64 	%rd190, [%rd287];
	cvta.to.global.u64 	%rd191, %rd284;
	shl.b64 	%rd192, %rd189, 3;
	add.s64 	%rd193, %rd191, %rd192;
	st.global.u64 	[%rd193], %rd190;
	bra.uni 	$L__BB70_9;
$L__BB70_8:
	atom.global.add.u64 	%rd194, [%rd2], 1;
	ld.global.u64 	%rd195, [%rd287];
	shl.b64 	%rd196, %rd194, 3;
	add.s64 	%rd197, %rd7, %rd196;
	st.global.u64 	[%rd197], %rd195;
$L__BB70_9:
	and.b64  	%rd199, %rd176, 3;
	add.s64 	%rd290, %rd10, %rd199;
	add.s64 	%rd287, %rd287, 8;
	add.s64 	%rd286, %rd286, -1;
	setp.ne.s64 	%p22, %rd286, 0;
	@%p22 bra 	$L__BB70_5;
$L__BB70_10:
	sub.s64 	%rd200, %rd10, %rd11;
	setp.gt.u64 	%p23, %rd200, -4;
	@%p23 bra 	$L__BB70_56;
	ld.param.u64 	%rd281, [_Z36sssp_kernel_multiple_worklists_0to15P27vertex_dictionary_structuremmPjPmS2_S2_S2_S2_S2_S2_S2_PyS3_S3_S3_S3_S3__param_9];
	shl.b64 	%rd201, %rd290, 3;
	cvta.to.global.u64 	%rd202, %rd281;
	add.s64 	%rd203, %rd201, %rd202;
	add.s64 	%rd289, %rd203, 16;
$L__BB70_12:
	ld.param.u64 	%rd285, [_Z36sssp_kernel_multiple_worklists_0to15P27vertex_dictionary_structuremmPjPmS2_S2_S2_S2_S2_S2_S2_PyS3_S3_S3_S3_S3__param_16];
	cvta.to.global.u64 	%rd24, %rd285;
	ld.global.u64 	%rd204, [%rd9];
	shl.b64 	%rd205, %rd204, 2;
	add.s64 	%rd206, %rd5, %rd205;
	ld.global.u32 	%r33, [%rd206];
	add.s32 	%r2, %r33, 1;
	ld.global.u64 	%rd207, [%rd289+-16];
	shl.b64 	%rd208, %rd207, 2;
	add.s64 	%rd25, %rd5, %rd208;
	ld.global.u32 	%r34, [%rd25];
	setp.ge.u32 	%p24, %r2, %r34;
	@%p24 bra 	$L__BB70_16;
	atom.global.min.u32 	%r35, [%rd25], %r2;
	ld.global.u64 	%rd209, [%rd289+-16];
	shl.b64 	%rd210, %rd209, 3;
	add.s64 	%rd211, %rd6, %rd210;
	ld.global.u64 	%rd212, [%rd211+8];
	ld.global.u64 	%rd213, [%rd211];
	sub.s64 	%rd214, %rd212, %rd213;
	setp.gt.u64 	%p25, %rd214, 15;
	@%p25 bra 	$L__BB70_15;
	atom.global.add.u64 	%rd219, [%rd2], 1;
	ld.global.u64 	%rd220, [%rd289+-16];
	shl.b64 	%rd221, %rd219, 3;
	add.s64 	%rd222, %rd7, %rd221;
	st.global.u64 	[%rd222], %rd220;
	bra.uni 	$L__BB70_16;
$L__BB70_15:
	atom.global.add.u64 	%rd215, [%rd3], 1;
	ld.global.u64 	%rd216, [%rd289+-16];
	shl.b64 	%rd217, %rd215, 3;
	add.s64 	%rd218, %rd24, %rd217;
	st.global.u64 	[%rd218], %rd216;
$L__BB70_16:
	ld.global.u64 	%rd223, [%rd9];
	shl.b64 	%rd224, %rd223, 2;
	add.s64 	%rd225, %rd5, %rd224;
	ld.global.u32 	%r36, [%rd225];
	add.s32 	%r3, %r36, 1;
	ld.global.u64 	%rd226, [%rd289+-8];
	shl.b64 	%rd227, %rd226, 2;
	add.s64 	%rd26, %rd5, %rd227;
	ld.global.u32 	%r37, [%rd26];
	setp.ge.u32 	%p26, %r3, %r37;
	@%p26 bra 	$L__BB70_20;
	atom.global.min.u32 	%r38, [%rd26], %r3;
	ld.global.u64 	%rd228, [%rd289+-8];
	shl.b64 	%rd229, %rd228, 3;
	add.s64 	%rd230, %rd6, %rd229;
	ld.global.u64 	%rd231, [%rd230+8];
	ld.global.u64 	%rd232, [%rd230];
	sub.s64 	%rd233, %rd231, %rd232;
	setp.lt.u64 	%p27, %rd233, 16;
	@%p27 bra 	$L__BB70_19;
	atom.global.add.u64 	%rd234, [%rd3], 1;
	ld.global.u64 	%rd235, [%rd289+-8];
	shl.b64 	%rd236, %rd234, 3;
	add.s64 	%rd237, %rd24, %rd236;
	st.global.u64 	[%rd237], %rd235;
	bra.uni 	$L__BB70_20;
$L__BB70_19:
	atom.global.add.u64 	%rd238, [%rd2], 1;
	ld.global.u64 	%rd239, [%rd289+-8];
	shl.b64 	%rd240, %rd238, 3;
	add.s64 	%rd241, %rd7, %rd240;
	st.global.u64 	[%rd241], %rd239;
$L__BB70_20:
	ld.global.u64 	%rd242, [%rd9];
	shl.b64 	%rd243, %rd242, 2;
	add.s64 	%rd244, %rd5, %rd243;
	ld.global.u32 	%r39, [%rd244];
	add.s32 	%r4, %r39, 1;
	ld.global.u64 	%rd245, [%rd289];
	shl.b64 	%rd246, %rd245, 2;
	add.s64 	%rd27, %rd5, %rd246;
	ld.global.u32 	%r40, [%rd27];
	setp.ge.u32 	%p28, %r4, %r40;
	@%p28 bra 	$L__BB70_24;
	atom.global.min.u32 	%r41, [%rd27], %r4;
	ld.global.u64 	%rd247, [%rd289];
	shl.b64 	%rd248, %rd247, 3;
	add.s64 	%rd249, %rd6, %rd248;
	ld.global.u64 	%rd250, [%rd249+8];
	ld.global.u64 	%rd251, [%rd249];
	sub.s64 	%rd252, %rd250, %rd251;
	setp.lt.u64 	%p29, %rd252, 16;
	@%p29 bra 	$L__BB70_23;
	atom.global.add.u64 	%rd253, [%rd3], 1;
	ld.global.u64 	%rd254, [%rd289];
	shl.b64 	%rd255, %rd253, 3;
	add.s64 	%rd256, %rd24, %rd255;
	st.global.u64 	[%rd256], %rd254;
	bra.uni 	$L__BB70_24;
$L__BB70_23:
	atom.global.add.u64 	%rd257, [%rd2], 1;
	ld.global.u64 	%rd258, [%rd289];
	shl.b64 	%rd259, %rd257, 3;
	add.s64 	%rd260, %rd7, %rd259;
	st.global.u64 	[%rd260], %rd258;
$L__BB70_24:
	ld.global.u64 	%rd261, [%rd9];
	shl.b64 	%rd262, %rd261, 2;
	add.s64 	%rd263, %rd5, %rd262;
	ld.global.u32 	%r42, [%rd263];
	add.s32 	%r5, %r42, 1;
	ld.global.u64 	%rd264, [%rd289+8];
	shl.b64 	%rd265, %rd264, 2;
	add.s64 	%rd28, %rd5, %rd265;
	ld.global.u32 	%r43, [%rd28];
	setp.ge.u32 	%p30, %r5, %r43;
	@%p30 bra 	$L__BB70_28;
	atom.global.min.u32 	%r44, [%rd28], %r5;
	ld.global.u64 	%rd266, [%rd289+8];
	shl.b64 	%rd267, %rd266, 3;
	add.s64 	%rd268, %rd6, %rd267;
	ld.global.u64 	%rd269, [%rd268+8];
	ld.global.u64 	%rd270, [%rd268];
	sub.s64 	%rd271, %rd269, %rd270;
	setp.lt.u64 	%p31, %rd271, 16;
	@%p31 bra 	$L__BB70_27;
	atom.global.add.u64 	%rd272, [%rd3], 1;
	ld.global.u64 	%rd273, [%rd289+8];
	shl.b64 	%rd274, %rd272, 3;
	add.s64 	%rd275, %rd24, %rd274;
	st.global.u64 	[%rd275], %rd273;
	bra.uni 	$L__BB70_28;
$L__BB70_27:
	atom.global.add.u64 	%rd276, [%rd2], 1;
	ld.global.u64 	%rd277, [%rd289+8];
	shl.b64 	%rd278, %rd276, 3;
	add.s64 	%rd279, %rd7, %rd278;
	st.global.u64 	[%rd279], %rd277;
$L__BB70_28:
	add.s64 	%rd290, %rd290, 4;
	add.s64 	%rd289, %rd289, 32;
	setp.lt.u64 	%p32, %rd290, %rd11;
	@%p32 bra 	$L__BB70_12;
	bra.uni 	$L__BB70_56;
$L__BB70_29:
	shl.b64 	%rd64, %rd8, 3;
	add.s64 	%rd31, %rd7, %rd64;
	ld.global.u64 	%rd65, [%rd31];
	shl.b64 	%rd66, %rd65, 3;
	add.s64 	%rd67, %rd6, %rd66;
	ld.global.u64 	%rd32, [%rd67];
	ld.global.u64 	%rd33, [%rd67+8];
	setp.ge.u64 	%p3, %rd32, %rd33;
	@%p3 bra 	$L__BB70_56;
	sub.s64 	%rd68, %rd33, %rd32;
	and.b64  	%rd291, %rd68, 3;
	setp.eq.s64 	%p4, %rd291, 0;
	mov.u64 	%rd295, %rd32;
	@%p4 bra 	$L__BB70_37;
	shl.b64 	%rd69, %rd32, 3;
	add.s64 	%rd292, %rd4, %rd69;
$L__BB70_32:
	.pragma "nounroll";
	ld.global.u64 	%rd70, [%rd31];
	shl.b64 	%rd71, %rd70, 2;
	add.s64 	%rd72, %rd5, %rd71;
	ld.global.u32 	%r15, [%rd72];
	add.s32 	%r6, %r15, 1;
	ld.global.u64 	%rd73, [%rd292];
	shl.b64 	%rd74, %rd73, 2;
	add.s64 	%rd38, %rd5, %rd74;
	ld.global.u32 	%r16, [%rd38];
	setp.ge.u32 	%p5, %r6, %r16;
	@%p5 bra 	$L__BB70_36;
	atom.global.min.u32 	%r17, [%rd38], %r6;
	ld.global.u64 	%rd75, [%rd292];
	shl.b64 	%rd76, %rd75, 3;
	add.s64 	%rd77, %rd6, %rd76;
	ld.global.u64 	%rd78, [%rd77+8];
	ld.global.u64 	%rd79, [%rd77];
	sub.s64 	%rd80, %rd78, %rd79;
	setp.lt.u64 	%p6, %rd80, 16;
	@%p6 bra 	$L__BB70_35;
	ld.param.u64 	%rd282, [_Z36sssp_kernel_multiple_worklists_0to15P27vertex_dictionary_structuremmPjPmS2_S2_S2_S2_S2_S2_S2_PyS3_S3_S3_S3_S3__param_15];
	atom.global.add.u64 	%rd81, [%rd3], 1;
	ld.global.u64 	%rd82, [%rd292];
	cvta.to.global.u64 	%rd83, %rd282;
	shl.b64 	%rd84, %rd81, 3;
	add.s64 	%rd85, %rd83, %rd84;
	st.global.u64 	[%rd85], %rd82;
	bra.uni 	$L__BB70_36;
$L__BB70_35:
	atom.global.add.u64 	%rd86, [%rd2], 1;
	ld.global.u64 	%rd87, [%rd292];
	shl.b64 	%rd88, %rd86, 3;
	add.s64 	%rd89, %rd1, %rd88;
	st.global.u64 	[%rd89], %rd87;
$L__BB70_36:
	and.b64  	%rd91, %rd68, 3;
	add.s64 	%rd295, %rd32, %rd91;
	add.s64 	%rd292, %rd292, 8;
	add.s64 	%rd291, %rd291, -1;
	setp.ne.s64 	%p7, %rd291, 0;
	@%p7 bra 	$L__BB70_32;
$L__BB70_37:
	sub.s64 	%rd92, %rd32, %rd33;
	setp.gt.u64 	%p8, %rd92, -4;
	@%p8 bra 	$L__BB70_56;
	ld.param.u64 	%rd280, [_Z36sssp_kernel_multiple_worklists_0to15P27vertex_dictionary_structuremmPjPmS2_S2_S2_S2_S2_S2_S2_PyS3_S3_S3_S3_S3__param_9];
	shl.b64 	%rd93, %rd295, 3;
	cvta.to.global.u64 	%rd94, %rd280;
	add.s64 	%rd95, %rd93, %rd94;
	add.s64 	%rd294, %rd95, 16;
$L__BB70_39:
	ld.param.u64 	%rd283, [_Z36sssp_kernel_multiple_worklists_0to15P27vertex_dictionary_structuremmPjPmS2_S2_S2_S2_S2_S2_S2_PyS3_S3_S3_S3_S3__param_15];
	cvta.to.global.u64 	%rd46, %rd283;
	ld.global.u64 	%rd96, [%rd31];
	shl.b64 	%rd97, %rd96, 2;
	add.s64 	%rd98, %rd5, %rd97;
	ld.global.u32 	%r18, [%rd98];
	add.s32 	%r7, %r18, 1;
	ld.global.u64 	%rd99, [%rd294+-16];
	shl.b64 	%rd100, %rd99, 2;
	add.s64 	%rd47, %rd5, %rd100;
	ld.global.u32 	%r19, [%rd47];
	setp.ge.u32 	%p9, %r7, %r19;
	@%p9 bra 	$L__BB70_43;
	atom.global.min.u32 	%r20, [%rd47], %r7;
	ld.global.u64 	%rd101, [%rd294+-16];
	shl.b64 	%rd102, %rd101, 3;
	add.s64 	%rd103, %rd6, %rd102;
	ld.global.u64 	%rd104, [%rd103+8];
	ld.global.u64 	%rd105, [%rd103];
	sub.s64 	%rd106, %rd104, %rd105;
	setp.gt.u64 	%p10, %rd106, 15;
	@%p10 bra 	$L__BB70_42;
	atom.global.add.u64 	%rd111, [%rd2], 1;
	ld.global.u64 	%rd112, [%rd294+-16];
	shl.b64 	%rd113, %rd111, 3;
	add.s64 	%rd114, %rd1, %rd113;
	st.global.u64 	[%rd114], %rd112;
	bra.uni 	$L__BB70_43;
$L__BB70_42:
	atom.global.add.u64 	%rd107, [%rd3], 1;
	ld.global.u64 	%rd108, [%rd294+-16];
	shl.b64 	%rd109, %rd107, 3;
	add.s64 	%rd110, %rd46, %rd109;
	st.global.u64 	[%rd110], %rd108;
$L__BB70_43:
	ld.global.u64 	%rd115, [%rd31];
	shl.b64 	%rd116, %rd115, 2;
	add.s64 	%rd117, %rd5, %rd116;
	ld.global.u32 	%r21, [%rd117];
	add.s32 	%r8, %r21, 1;
	ld.global.u64 	%rd118, [%rd294+-8];
	shl.b64 	%rd119, %rd118, 2;
	add.s64 	%rd48, %rd5, %rd119;
	ld.global.u32 	%r22, [%rd48];
	setp.ge.u32 	%p11, %r8, %r22;
	@%p11 bra 	$L__BB70_47;
	atom.global.min.u32 	%r23, [%rd48], %r8;
	ld.global.u64 	%rd120, [%rd294+-8];
	shl.b64 	%rd121, %rd120, 3;
	add.s64 	%rd122, %rd6, %rd121;
	ld.global.u64 	%rd123, [%rd122+8];
	ld.global.u64 	%rd124, [%rd122];
	sub.s64 	%rd125, %rd123, %rd124;
	setp.lt.u64 	%p12, %rd125, 16;
	@%p12 bra 	$L__BB70_46;
	atom.global.add.u64 	%rd126, [%rd3], 1;
	ld.global.u64 	%rd127, [%rd294+-8];
	shl.b64 	%rd128, %rd126, 3;
	add.s64 	%rd129, %rd46, %rd128;
	st.global.u64 	[%rd129], %rd127;
	bra.uni 	$L__BB70_47;
$L__BB70_46:
	atom.global.add.u64 	%rd130, [%rd2], 1;
	ld.global.u64 	%rd131, [%rd294+-8];
	shl.b64 	%rd132, %rd130, 3;
	add.s64 	%rd133, %rd1, %rd132;
	st.global.u64 	[%rd133], %rd131;
$L__BB70_47:
	ld.global.u64 	%rd134, [%rd31];
	shl.b64 	%rd135, %rd134, 2;
	add.s64 	%rd136, %rd5, %rd135;
	ld.global.u32 	%r24, [%rd136];
	add.s32 	%r9, %r24, 1;
	ld.global.u64 	%rd137, [%rd294];
	shl.b64 	%rd138, %rd137, 2;
	add.s64 	%rd49, %rd5, %rd138;
	ld.global.u32 	%r25, [%rd49];
	setp.ge.u32 	%p13, %r9, %r25;
	@%p13 bra 	$L__BB70_51;
	atom.global.min.u32 	%r26, [%rd49], %r9;
	ld.global.u64 	%rd139, [%rd294];
	shl.b64 	%rd140, %rd139, 3;
	add.s64 	%rd141, %rd6, %rd140;
	ld.global.u64 	%rd142, [%rd141+8];
	ld.global.u64 	%rd143, [%rd141];
	sub.s64 	%rd144, %rd142, %rd143;
	setp.lt.u64 	%p14, %rd144, 16;
	@%p14 bra 	$L__BB70_50;
	atom.global.add.u64 	%rd145, [%rd3], 1;
	ld.global.u64 	%rd146, [%rd294];
	shl.b64 	%rd147, %rd145, 3;
	add.s64 	%rd148, %rd46, %rd147;
	st.global.u64 	[%rd148], %rd146;
	bra.uni 	$L__BB70_51;
$L__BB70_50:
	atom.global.add.u64 	%rd149, [%rd2], 1;
	ld.global.u64 	%rd150, [%rd294];
	shl.b64 	%rd151, %rd149, 3;
	add.s64 	%rd152, %rd1, %rd151;
	st.global.u64 	[%rd152], %rd150;
$L__BB70_51:
	ld.global.u64 	%rd153, [%rd31];
	shl.b64 	%rd154, %rd153, 2;
	add.s64 	%rd155, %rd5, %rd154;
	ld.global.u32 	%r27, [%rd155];
	add.s32 	%r10, %r27, 1;
	ld.global.u64 	%rd156, [%rd294+8];
	shl.b64 	%rd157, %rd156, 2;
	add.s64 	%rd50, %rd5, %rd157;
	ld.global.u32 	%r28, [%rd50];
	setp.ge.u32 	%p15, %r10, %r28;
	@%p15 bra 	$L__BB70_55;
	atom.global.min.u32 	%r29, [%rd50], %r10;
	ld.global.u64 	%rd158, [%rd294+8];
	shl.b64 	%rd159, %rd158, 3;
	add.s64 	%rd160, %rd6, %rd159;
	ld.global.u64 	%rd161, [%rd160+8];
	ld.global.u64 	%rd162, [%rd160];
	sub.s64 	%rd163, %rd161, %rd162;
	setp.lt.u64 	%p16, %rd163, 16;
	@%p16 bra 	$L__BB70_54;
	atom.global.add.u64 	%rd164, [%rd3], 1;
	ld.global.u64 	%rd165, [%rd294+8];
	shl.b64 	%rd166, %rd164, 3;
	add.s64 	%rd167, %rd46, %rd166;
	st.global.u64 	[%rd167], %rd165;
	bra.uni 	$L__BB70_55;
$L__BB70_54:
	atom.global.add.u64 	%rd168, [%rd2], 1;
	ld.global.u64 	%rd169, [%rd294+8];
	shl.b64 	%rd170, %rd168, 3;
	add.s64 	%rd171, %rd1, %rd170;
	st.global.u64 	[%rd171], %rd169;
$L__BB70_55:
	add.s64 	%rd295, %rd295, 4;
	add.s64 	%rd294, %rd294, 32;
	setp.lt.u64 	%p17, %rd295, %rd33;
	@%p17 bra 	$L__BB70_39;
$L__BB70_56:
	ret;

}
	// .globl	_Z37sssp_kernel_multiple_worklists_16to31P27vertex_dictionary_structuremmPjPmS2_S2_S2_S2_S2_S2_S2_PyS3_S3_S3_S3_S3_
.visible .entry _Z37sssp_kernel_multiple_worklists_16to31P27vertex_dictionary_structuremmPjPmS2_S2_S2_S2_S2_S2_S2_PyS3_S3_S3_S3_S3_(
	.param .u64 .ptr .align 1 _Z37sssp_kernel_multiple_worklists_16to31P27vertex_dictionary_structuremmPjPmS2_S2_S2_S2_S2_S2_S2_PyS3_S3_S3_S3_S3__param_0,
	.param .u64 _Z37sssp_kernel_multiple_worklists_16to31P27vertex_dictionary_structuremmPjPmS2_S2_S2_S2_S2_S2_S2_PyS3_S3_S3_S3_S3__param_1,
	.param .u64 _Z37sssp_kernel_multiple_worklists_16to31P27vertex_dictionary_structuremmPjPmS2_S2_S2_S2_S2_S2_S2_PyS3_S3_S3_S3_S3__param_2,
	.param .u64 .ptr .align 1 _Z37sssp_kernel_multiple_worklists_16to31P27vertex_dictionary_structuremmPjPmS2_S2_S2_S2_S2_S2_S2_PyS3_S3_S3_S3_S3__param_3,
	.param .u64 .ptr .align 1 _Z37sssp_kernel_multiple_worklists_16to31P27vertex_dictionary_structuremmPjPmS2_S2_S2_S2_S2_S2_S2_PyS3_S3_S3_S3_S3__param_4,
	.param .u64 .ptr .align 1 _Z37sssp_kernel_multiple_worklists_16to31P27vertex_dictionary_structuremmPjPmS2_S2_S2_S2_S2_S2_S2_PyS3_S3_S3_S3_S3__param_5,
	.param .u64 .ptr .align 1 _Z37sssp_kernel_multiple_worklists_16to31P27vertex_dictionary_structuremmPjPmS2_S2_S2_S2_S2_S2_S2_PyS3_S3_S3_S3_S3__param_6,
	.param .u64 .ptr .align 1 _Z37sssp_kernel_multiple_worklists_16to31P27vertex_dictionary_structuremmPjPmS2_S2_S2_S2_S2_S2_S2_PyS3_S3_S3_S3_S3__param_7,
	.param .u64 .ptr .align 1 _Z37sssp_kernel_multiple_worklists_16to31P27vertex_dictionary_structuremmPjPmS2_S2_S2_S2_S2_S2_S2_PyS3_S3_S3_S3_S3__param_8,
	.param .u64 .ptr .align 1 _Z37sssp_kernel_multiple_worklists_16to31P27vertex_dictionary_structuremmPjPmS2_S2_S2_S2_S2_S2_S2_PyS3_S3_S3_S3_S3__param_9,
	.param .u64 .ptr .align 1 _Z37sssp_kernel_multiple_worklists_16to31P27vertex_dictionary_structuremmPjPmS2_S2_S2_S2_S2_S2_S2_PyS3_S3_S3_S3_S3__param_10,
	.param .u64 .ptr .align 1 _Z37sssp_kernel_multiple_worklists_16to31P27vertex_dictionary_structuremmPjPmS2_S2_S2_S2_S2_S2_S2_PyS3_S3_S3_S3_S3__param_11,
	.param .u64 .ptr .align 1 _Z37sssp_kernel_multiple_worklists_16to31P27vertex_dictionary_structuremmPjPmS2_S2_S2_S2_S2_S2_S2_PyS3_S3_S3_S3_S3__param_12,
	.param .u64 .ptr .align 1 _Z37sssp_kernel_multiple_worklists_16to31P27vertex_dictionary_structuremmPjPmS2_S2_S2_S2_S2_S2_S2_PyS3_S3_S3_S3_S3__param_13,
	.param .u64 .ptr .align 1 _Z37sssp_kernel_multiple_worklists_16to31P27vertex_dictionary_structuremmPjPmS2_S2_S2_S2_S2_S2_S2_PyS3_S3_S3_S3_S3__param_14,
	.param .u64 .ptr .align 1 _Z37sssp_kernel_multiple_worklists_16to31P27vertex_dictionary_structuremmPjPmS2_S2_S2_S2_S2_S2_S2_PyS3_S3_S3_S3_S3__param_15,
	.param .u64 .ptr .align 1 _Z37sssp_kernel_multiple_worklists_16to31P27vertex_dictionary_structuremmPjPmS2_S2_S2_S2_S2_S2_S2_PyS3_S3_S3_S3_S3__param_16,
	.param .u64 .ptr .align 1 _Z37sssp_kernel_multiple_worklists_16to31P27vertex_dictionary_structuremmPjPmS2_S2_S2_S2_S2_S2_S2_PyS3_S3_S3_S3_S3__param_17
)
{
	.reg .pred 	%p<33>;
	.reg .b32 	%r<45>;
	.reg .b64 	%rd<296>;

	ld.param.u64 	%rd56, [_Z37sssp_kernel_multiple_worklists_16to31P27vertex_dictionary_structuremmPjPmS2_S2_S2_S2_S2_S2_S2_PyS3_S3_S3_S3_S3__param_3];
	ld.param.u64 	%rd57, [_Z37sssp_kernel_multiple_worklists_16to31P27vertex_dictionary_structuremmPjPmS2_S2_S2_S2_S2_S2_S2_PyS3_S3_S3_S3_S3__param_5];
	ld.param.u64 	%rd53, [_Z37sssp_kernel_multiple_worklists_16to31P27vertex_dictionary_structuremmPjPmS2_S2_S2_S2_S2_S2_S2_PyS3_S3_S3_S3_S3__param_9];
	ld.param.u64 	%rd58, [_Z37sssp_kernel_multiple_worklists_16to31P27vertex_dictionary_structuremmPjPmS2_S2_S2_S2_S2_S2_S2_PyS3_S3_S3_S3_S3__param_14];
	ld.param.u64 	%rd59, [_Z37sssp_kernel_multiple_worklists_16to31P27vertex_dictionary_structuremmPjPmS2_S2_S2_S2_S2_S2_S2_PyS3_S3_S3_S3_S3__param_15];
	ld.param.u64 	%rd60, [_Z37sssp_kernel_multiple_worklists_16to31P27vertex_dictionary_structuremmPjPmS2_S2_S2_S2_S2_S2_S2_PyS3_S3_S3_S3_S3__param_16];
	ld.param.u64 	%rd61, [_Z37sssp_kernel_multiple_worklists_16to31P27vertex_dictionary_structuremmPjPmS2_S2_S2_S2_S2_S2_S2_PyS3_S3_S3_S3_S3__param_17];
	cvta.to.global.u64 	%rd1, %rd58;
	cvta.to.global.u64 	%rd2, %rd59;
	cvta.to.global.u64 	%rd3, %rd61;
	cvta.to.global.u64 	%rd4, %rd53;
	cvta.to.global.u64 	%rd5, %rd56;
	cvta.to.global.u64 	%rd6, %rd57;
	cvta.to.global.u64 	%rd7, %rd60;
	mov.u32 	%r11, %ctaid.x;
	mov.u32 	%r12, %ntid.x;
	mov.u32 	%r13, %tid.x;
	mad.lo.s32 	%r14, %r11, %r12, %r13;
	cvt.u64.u32 	%rd8, %r14;
	ld.global.u64 	%rd62, [d_prev_thread_count_16to31];
	setp.le.u64 	%p1, %rd62, %rd8;
	@%p1 bra 	$L__BB71_56;
	ld.global.u64 	%rd63, [type];
	setp.ne.s64 	%p2, %rd63, 0;
	@%p2 bra 	$L__BB71_29;
	shl.b64 	%rd172, %rd8, 3;
	add.s64 	%rd9, %rd2, %rd172;
	ld.global.u64 	%rd173, [%rd9];
	shl.b64 	%rd174, %rd173, 3;
	add.s64 	%rd175, %rd6, %rd174;
	ld.global.u64 	%rd10, [%rd175];
	ld.global.u64 	%rd11, [%rd175+8];
	setp.ge.u64 	%p18, %rd10, %rd11;
	@%p18 bra 	$L__BB71_56;
	sub.s64 	%rd176, %rd11, %rd10;
	and.b64  	%rd286, %rd176, 3;
	setp.eq.s64 	%p19, %rd286, 0;
	mov.u64 	%rd290, %rd10;
	@%p19 bra 	$L__BB71_10;
	shl.b64 	%rd177, %rd10, 3;
	add.s64 	%rd287, %rd4, %rd177;
$L__BB71_5:
	.pragma "nounroll";
	ld.global.u64 	%rd178, [%rd9];
	shl.b64 	%rd179, %rd178, 2;
	add.s64 	%rd180, %rd5, %rd179;
	ld.global.u32 	%r30, [%rd180];
	add.s32 	%r1, %r30, 1;
	ld.global.u64 	%rd181, [%rd287];
	shl.b64 	%rd182, %rd181, 2;
	add.s64 	%rd16, %rd5, %rd182;
	ld.global.u32 	%r31, [%rd16];
	setp.ge.u32 	%p20, %r1, %r31;
	@%p20 bra 	$L__BB71_9;
	atom.global.min.u32 	%r32, [%rd16], %r1;
	ld.global.u64 	%rd183, [%rd287];
	shl.b64 	%rd184, %rd183, 3;
	add.s64 	%rd185, %rd6, %rd184;
	ld.global.u64 	%rd186, [%rd185+8];
	ld.global.u64 	%rd187, [%rd185];
	sub.s64 	%rd188, %rd186, %rd187;
	setp.lt.u64 	%p21, %rd188, 16;
	@%p21 bra 	$L__BB71_8;
	atom.global.add.u64 	%rd189, [%rd3], 1;
	ld.global.u64 	%rd190, [%rd287];
	shl.b64 	%rd191, %rd189, 3;
	add.s64 	%rd192, %rd7, %rd191;
	st.global.u64 	[%rd192], %rd190;
	bra.uni 	$L__BB71_9;
$L__BB71_8:
	ld.param.u64 	%rd284, [_Z37sssp_kernel_multiple_worklists_16to31P27vertex_dictionary_structuremmPjPmS2_S2_S2_S2_S2_S2_S2_PyS3_S3_S3_S3_S3__param_13];
	atom.global.add.u64 	%rd193, [%rd1], 1;
	ld.global.u64 	%rd194, [%rd287];
	cvta.to.global.u64 	%rd195, %rd284;
	shl.b64 	%rd196, %rd193, 3;
	add.s64 	%rd197, %rd195, %rd196;
	st.global.u64 	[%rd197], %rd194;
$L__BB71_9:
	and.b64  	%rd199, %rd176, 3;
	add.s64 	%rd290, %rd10, %rd199;
	add.s64 	%rd287, %rd287, 8;
	add.s64 	%rd286, %rd286, -1;
	setp.ne.s64 	%p22, %rd286, 0;
	@%p22 bra 	$L__BB71_5;
$L__BB71_10:
	sub.s64 	%rd200, %rd10, %rd11;
	setp.gt.u64 	%p23, %rd200, -4;
	@%p23 bra 	$L__BB71_56;
	ld.param.u64 	%rd281, [_Z37sssp_kernel_multiple_worklists_16to31P27vertex_dictionary_structuremmPjPmS2_S2_S2_S2_S2_S2_S2_PyS3_S3_S3_S3_S3__param_9];
	shl.b64 	%rd201, %rd290, 3;
	cvta.to.global.u64 	%rd202, %rd281;
	add.s64 	%rd203, %rd201, %rd202;
	add.s64 	%rd289, %rd203, 16;
$L__BB71_12:
	ld.param.u64 	%rd285, [_Z37sssp_kernel_multiple_worklists_16to31P27vertex_dictionary_structuremmPjPmS2_S2_S2_S2_S2_S2_S2_PyS3_S3_S3_S3_S3__param_13];
	cvta.to.global.u64 	%rd24, %rd285;
	ld.global.u64 	%rd204, [%rd9];
	shl.b64 	%rd205, %rd204, 2;
	add.s64 	%rd206, %rd5, %rd205;
	ld.global.u32 	%r33, [%rd206];
	add.s32 	%r2, %r33, 1;
	ld.global.u64 	%rd207, [%rd289+-16];
	shl.b64 	%rd208, %rd207, 2;
	add.s64 	%rd25, %rd5, %rd208;
	ld.global.u32 	%r34, [%rd25];
	setp.ge.u32 	%p24, %r2, %r34;
	@%p24 bra 	$L__BB71_16;
	atom.global.min.u32 	%r35, [%rd25], %r2;
	ld.global.u64 	%rd209, [%rd289+-16];
	shl.b64 	%rd210, %rd209, 3;
	add.s64 	%rd211, %rd6, %rd210;
	ld.global.u64 	%rd212, [%rd211+8];
	ld.global.u64 	%rd213, [%rd211];
	sub.s64 	%rd214, %rd212, %rd213;
	setp.gt.u64 	%p25, %rd214, 15;
	@%p25 bra 	$L__BB71_15;
	atom.global.add.u64 	%rd219, [%rd1], 1;
	ld.global.u64 	%rd220, [%rd289+-16];
	shl.b64 	%rd221, %rd219, 3;
	add.s64 	%rd222, %rd24, %rd221;
	st.global.u64 	[%rd222], %rd220;
	bra.uni 	$L__BB71_16;
$L__BB71_15:
	atom.global.add.u64 	%rd215, [%rd3], 1;
	ld.global.u64 	%rd216, [%rd289+-16];
	shl.b64 	%rd217, %rd215, 3;
	add.s64 	%rd218, %rd7, %rd217;
	st.global.u64 	[%rd218], %rd216;
$L__BB71_16:
	ld.global.u64 	%rd223, [%rd9];
	shl.b64 	%rd224, %rd223, 2;
	add.s64 	%rd225, %rd5, %rd224;
	ld.global.u32 	%r36, [%rd225];
	add.s32 	%r3, %r36, 1;
	ld.global.u64 	%rd226, [%rd289+-8];
	shl.b64 	%rd227, %rd226, 2;
	add.s64 	%rd26, %rd5, %rd227;
	ld.global.u32 	%r37, [%rd26];
	setp.ge.u32 	%p26, %r3, %r37;
	@%p26 bra 	$L__BB71_20;
	atom.global.min.u32 	%r38, [%rd26], %r3;
	ld.global.u64 	%rd228, [%rd289+-8];
	shl.b64 	%rd229, %rd228, 3;
	add.s64 	%rd230, %rd6, %rd229;
	ld.global.u64 	%rd231, [%rd230+8];
	ld.global.u64 	%rd232, [%rd230];
	sub.s64 	%rd233, %rd231, %rd232;
	setp.lt.u64 	%p27, %rd233, 16;
	@%p27 bra 	$L__BB71_19;
	atom.global.add.u64 	%rd234, [%rd3], 1;
	ld.global.u64 	%rd235, [%rd289+-8];
	shl.b64 	%rd236, %rd234, 3;
	add.s64 	%rd237, %rd7, %rd236;
	st.global.u64 	[%rd237], %rd235;
	bra.uni 	$L__BB71_20;
$L__BB71_19:
	atom.global.add.u64 	%rd238, [%rd1], 1;
	ld.global.u64 	%rd239, [%rd289+-8];
	shl.b64 	%rd240, %rd238, 3;
	add.s64 	%rd241, %rd24, %rd240;
	st.global.u64 	[%rd241], %rd239;
$L__BB71_20:
	ld.global.u64 	%rd242, [%rd9];
	shl.b64 	%rd243, %rd242, 2;
	add.s64 	%rd244, %rd5, %rd243;
	ld.global.u32 	%r39, [%rd244];
	add.s32 	%r4, %r39, 1;
	ld.global.u64 	%rd245, [%rd289];
	shl.b64 	%rd246, %rd245, 2;
	add.s64 	%rd27, %rd5, %rd246;
	ld.global.u32 	%r40, [%rd27];
	setp.ge.u32 	%p28, %r4, %r40;
	@%p28 bra 	$L__BB71_24;
	atom.global.min.u32 	%r41, [%rd27], %r4;
	ld.global.u64 	%rd247, [%rd289];
	shl.b64 	%rd248, %rd247, 3;
	add.s64 	%rd249, %rd6, %rd248;
	ld.global.u64 	%rd250, [%rd249+8];
	ld.global.u64 	%rd251, [%rd249];
	sub.s64 	%rd252, %rd250, %rd251;
	setp.lt.u64 	%p29, %rd252, 16;
	@%p29 bra 	$L__BB71_23;
	atom.global.add.u64 	%rd253, [%rd3], 1;
	ld.global.u64 	%rd254, [%rd289];
	shl.b64 	%rd255, %rd253, 3;
	add.s64 	%rd256, %rd7, %rd255;
	st.global.u64 	[%rd256], %rd254;
	bra.uni 	$L__BB71_24;
$L__BB71_23:
	atom.global.add.u64 	%rd257, [%rd1], 1;
	ld.global.u64 	%rd258, [%rd289];
	shl.b64 	%rd259, %rd257, 3;
	add.s64 	%rd260, %rd24, %rd259;
	st.global.u64 	[%rd260], %rd258;
$L__BB71_24:
	ld.global.u64 	%rd261, [%rd9];
	shl.b64 	%rd262, %rd261, 2;
	add.s64 	%rd263, %rd5, %rd262;
	ld.global.u32 	%r42, [%rd263];
	add.s32 	%r5, %r42, 1;
	ld.global.u64 	%rd264, [%rd289+8];
	shl.b64 	%rd265, %rd264, 2;
	add.s64 	%rd28, %rd5, %rd265;
	ld.global.u32 	%r43, [%rd28];
	setp.ge.u32 	%p30, %r5, %r43;
	@%p30 bra 	$L__BB71_28;
	atom.global.min.u32 	%r44, [%rd28], %r5;
	ld.global.u64 	%rd266, [%rd289+8];
	shl.b64 	%rd267, %rd266, 3;
	add.s64 	%rd268, %rd6, %rd267;
	ld.global.u64 	%rd269, [%rd268+8];
	ld.global.u64 	%rd270, [%rd268];
	sub.s64 	%rd271, %rd269, %rd270;
	setp.lt.u64 	%p31, %rd271, 16;
	@%p31 bra 	$L__BB71_27;
	atom.global.add.u64 	%rd272, [%rd3], 1;
	ld.global.u64 	%rd273, [%rd289+8];
	shl.b64 	%rd274, %rd272, 3;
	add.s64 	%rd275, %rd7, %rd274;
	st.global.u64 	[%rd275], %rd273;
	bra.uni 	$L__BB71_28;
$L__BB71_27:
	atom.global.add.u64 	%rd276, [%rd1], 1;
	ld.global.u64 	%rd277, [%rd289+8];
	shl.b64 	%rd278, %rd276, 3;
	add.s64 	%rd279, %rd24, %rd278;
	st.global.u64 	[%rd279], %rd277;
$L__BB71_28:
	add.s64 	%rd290, %rd290, 4;
	add.s64 	%rd289, %rd289, 32;
	setp.lt.u64 	%p32, %rd290, %rd11;
	@%p32 bra 	$L__BB71_12;
	bra.uni 	$L__BB71_56;
$L__BB71_29:
	shl.b64 	%rd64, %rd8, 3;
	add.s64 	%rd31, %rd7, %rd64;
	ld.global.u64 	%rd65, [%rd31];
	shl.b64 	%rd66, %rd65, 3;
	add.s64 	%rd67, %rd6, %rd66;
	ld.global.u64 	%rd32, [%rd67];
	ld.global.u64 	%rd33, [%rd67+8];
	setp.ge.u64 	%p3, %rd32, %rd33;
	@%p3 bra 	$L__BB71_56;
	sub.s64 	%rd68, %rd33, %rd32;
	and.b64  	%rd291, %rd68, 3;
	setp.eq.s64 	%p4, %rd291, 0;
	mov.u64 	%rd295, %rd32;
	@%p4 bra 	$L__BB71_37;
	shl.b64 	%rd69, %rd32, 3;
	add.s64 	%rd292, %rd4, %rd69;
$L__BB71_32:
	.pragma "nounroll";
	ld.global.u64 	%rd70, [%rd31];
	shl.b64 	%rd71, %rd70, 2;
	add.s64 	%rd72, %rd5, %rd71;
	ld.global.u32 	%r15, [%rd72];
	add.s32 	%r6, %r15, 1;
	ld.global.u64 	%rd73, [%rd292];
	shl.b64 	%rd74, %rd73, 2;
	add.s64 	%rd38, %rd5, %rd74;
	ld.global.u32 	%r16, [%rd38];
	setp.ge.u32 	%p5, %r6, %r16;
	@%p5 bra 	$L__BB71_36;
	atom.global.min.u32 	%r17, [%rd38], %r6;
	ld.global.u64 	%rd75, [%rd292];
	shl.b64 	%rd76, %rd75, 3;
	add.s64 	%rd77, %rd6, %rd76;
	ld.global.u64 	%rd78, [%rd77+8];
	ld.global.u64 	%rd79, [%rd77];
	sub.s64 	%rd80, %rd78, %rd79;
	setp.lt.u64 	%p6, %rd80, 16;
	@%p6 bra 	$L__BB71_35;
	atom.global.add.u64 	%rd81, [%rd3], 1;
	ld.global.u64 	%rd82, [%rd292];
	shl.b64 	%rd83, %rd81, 3;
	add.s64 	%rd84, %rd2, %rd83;
	st.global.u64 	[%rd84], %rd82;
	bra.uni 	$L__BB71_36;
$L__BB71_35:
	ld.param.u64 	%rd282, [_Z37sssp_kernel_multiple_worklists_16to31P27vertex_dictionary_structuremmPjPmS2_S2_S2_S2_S2_S2_S2_PyS3_S3_S3_S3_S3__param_12];
	atom.global.add.u64 	%rd85, [%rd1], 1;
	ld.global.u64 	%rd86, [%rd292];
	cvta.to.global.u64 	%rd87, %rd282;
	shl.b64 	%rd88, %rd85, 3;
	add.s64 	%rd89, %rd87, %rd88;
	st.global.u64 	[%rd89], %rd86;
$L__BB71_36:
	and.b64  	%rd91, %rd68, 3;
	add.s64 	%rd295, %rd32, %rd91;
	add.s64 	%rd292, %rd292, 8;
	add.s64 	%rd291, %rd291, -1;
	setp.ne.s64 	%p7, %rd291, 0;
	@%p7 bra 	$L__BB71_32;
$L__BB71_37:
	sub.s64 	%rd92, %rd32, %rd33;
	setp.gt.u64 	%p8, %rd92, -4;
	@%p8 bra 	$L__BB71_56;
	ld.param.u64 	%rd280, [_Z37sssp_kernel_multiple_worklists_16to31P27vertex_dictionary_structuremmPjPmS2_S2_S2_S2_S2_S2_S2_PyS3_S3_S3_S3_S3__param_9];
	shl.b64 	%rd93, %rd295, 3;
	cvta.to.global.u64 	%rd94, %rd280;
	add.s64 	%rd95, %rd93, %rd94;
	add.s64 	%rd294, %rd95, 16;
$L__BB71_39:
	ld.param.u64 	%rd283, [_Z37sssp_kernel_multiple_worklists_16to31P27vertex_dictionary_structuremmPjPmS2_S2_S2_S2_S2_S2_S2_PyS3_S3_S3_S3_S3__param_12];
	cvta.to.global.u64 	%rd46, %rd283;
	ld.global.u64 	%rd96, [%rd31];
	shl.b64 	%rd97, %rd96, 2;
	add.s64 	%rd98, %rd5, %rd97;
	ld.global.u32 	%r18, [%rd98];
	add.s32 	%r7, %r18, 1;
	ld.global.u64 	%rd99, [%rd294+-16];
	shl.b64 	%rd100, %rd99, 2;
	add.s64 	%rd47, %rd5, %rd100;
	ld.global.u32 	%r19, [%rd47];
	setp.ge.u32 	%p9, %r7, %r19;
	@%p9 bra 	$L__BB71_43;
	atom.global.min.u32 	%r20, [%rd47], %r7;
	ld.global.u64 	%rd101, [%rd294+-16];
	shl.b64 	%rd102, %rd101, 3;
	add.s64 	%rd103, %rd6, %rd102;
	ld.global.u64 	%rd104, [%rd103+8];
	ld.global.u64 	%rd105, [%rd103];
	sub.s64 	%rd106, %rd104, %rd105;
	setp.gt.u64 	%p10, %rd106, 15;
	@%p10 bra 	$L__BB71_42;
	atom.global.add.u64 	%rd111, [%rd1], 1;
	ld.global.u64 	%rd112, [%rd294+-16];
	shl.b64 	%rd113, %rd111, 3;
	add.s64 	%rd114, %rd46, %rd113;
	st.global.u64 	[%rd114], %rd112;
	bra.uni 	$L__BB71_43;
$L__BB71_42:
	atom.global.add.u64 	%rd107, [%rd3], 1;
	ld.global.u64 	%rd108, [%rd294+-16];
	shl.b64 	%rd109, %rd107, 3;
	add.s64 	%rd110, %rd2, %rd109;
	st.global.u64 	[%rd110], %rd108;
$L__BB71_43:
	ld.global.u64 	%rd115, [%rd31];
	shl.b64 	%rd116, %rd115, 2;
	add.s64 	%rd117, %rd5, %rd116;
	ld.global.u32 	%r21, [%rd117];
	add.s32 	%r8, %r21, 1;
	ld.global.u64 	%rd118, [%rd294+-8];
	shl.b64 	%rd119, %rd118, 2;
	add.s64 	%rd48, %rd5, %rd119;
	ld.global.u32 	%r22, [%rd48];
	setp.ge.u32 	%p11, %r8, %r22;
	@%p11 bra 	$L__BB71_47;
	atom.global.min.u32 	%r23, [%rd48], %r8;
	ld.global.u64 	%rd120, [%rd294+-8];
	shl.b64 	%rd121, %rd120, 3;
	add.s64 	%rd122, %rd6, %rd121;
	ld.global.u64 	%rd123, [%rd122+8];
	ld.global.u64 	%rd124, [%rd122];
	sub.s64 	%rd125, %rd123, %rd124;
	setp.lt.u64 	%p12, %rd125, 16;
	@%p12 bra 	$L__BB71_46;
	atom.global.add.u64 	%rd126, [%rd3], 1;
	ld.global.u64 	%rd127, [%rd294+-8];
	shl.b64 	%rd128, %rd126, 3;
	add.s64 	%rd129, %rd2, %rd128;
	st.global.u64 	[%rd129], %rd127;
	bra.uni 	$L__BB71_47;
$L__BB71_46:
	atom.global.add.u64 	%rd130, [%rd1], 1;
	ld.global.u64 	%rd131, [%rd294+-8];
	shl.b64 	%rd132, %rd130, 3;
	add.s64 	%rd133, %rd46, %rd132;
	st.global.u64 	[%rd133], %rd131;
$L__BB71_47:
	ld.global.u64 	%rd134, [%rd31];
	shl.b64 	%rd135, %rd134, 2;
	add.s64 	%rd136, %rd5, %rd135;
	ld.global.u32 	%r24, [%rd136];
	add.s32 	%r9, %r24, 1;
	ld.global.u64 	%rd137, [%rd294];
	shl.b64 	%rd138, %rd137, 2;
	add.s64 	%rd49, %rd5, %rd138;
	ld.global.u32 	%r25, [%rd49];
	setp.ge.u32 	%p13, %r9, %r25;
	@%p13 bra 	$L__BB71_51;
	atom.global.min.u32 	%r26, [%rd49], %r9;
	ld.global.u64 	%rd139, [%rd294];
	shl.b64 	%rd140, %rd139, 3;
	add.s64 	%rd141, %rd6, %rd140;
	ld.global.u64 	%rd142, [%rd141+8];
	ld.global.u64 	%rd143, [%rd141];
	sub.s64 	%rd144, %rd142, %rd143;
	setp.lt.u64 	%p14, %rd144, 16;
	@%p14 bra 	$L__BB71_50;
	atom.global.add.u64 	%rd145, [%rd3], 1;
	ld.global.u64 	%rd146, [%rd294];
	shl.b64 	%rd147, %rd145, 3;
	add.s64 	%rd148, %rd2, %rd147;
	st.global.u64 	[%rd148], %rd146;
	bra.uni 	$L__BB71_51;
$L__BB71_50:
	atom.global.add.u64 	%rd149, [%rd1], 1;
	ld.global.u64 	%rd150, [%rd294];
	shl.b64 	%rd151, %rd149, 3;
	add.s64 	%rd152, %rd46, %rd151;
	st.global.u64 	[%rd152], %rd150;
$L__BB71_51:
	ld.global.u64 	%rd153, [%rd31];
	shl.b64 	%rd154, %rd153, 2;
	add.s64 	%rd155, %rd5, %rd154;
	ld.global.u32 	%r27, [%rd155];
	add.s32 	%r10, %r27, 1;
	ld.global.u64 	%rd156, [%rd294+8];
	shl.b64 	%rd157, %rd156, 2;
	add.s64 	%rd50, %rd5, %rd157;
	ld.global.u32 	%r28, [%rd50];
	setp.ge.u32 	%p15, %r10, %r28;
	@%p15 bra 	$L__BB71_55;
	atom.global.min.u32 	%r29, [%rd50], %r10;
	ld.global.u64 	%rd158, [%rd294+8];
	shl.b64 	%rd159, %rd158, 3;
	add.s64 	%rd160, %rd6, %rd159;
	ld.global.u64 	%rd161, [%rd160+8];
	ld.global.u64 	%rd162, [%rd160];
	sub.s64 	%rd163, %rd161, %rd162;
	setp.lt.u64 	%p16, %rd163, 16;
	@%p16 bra 	$L__BB71_54;
	atom.global.add.u64 	%rd164, [%rd3], 1;
	ld.global.u64 	%rd165, [%rd294+8];
	shl.b64 	%rd166, %rd164, 3;
	add.s64 	%rd167, %rd2, %rd166;
	st.global.u64 	[%rd167], %rd165;
	bra.uni 	$L__BB71_55;
$L__BB71_54:
	atom.global.add.u64 	%rd168, [%rd1], 1;
	ld.global.u64 	%rd169, [%rd294+8];
	shl.b64 	%rd170, %rd168, 3;
	add.s64 	%rd171, %rd46, %rd170;
	st.global.u64 	[%rd171], %rd169;
$L__BB71_55:
	add.s64 	%rd295, %rd295, 4;
	add.s64 	%rd294, %rd294, 32;
	setp.lt.u64 	%p17, %rd295, %rd33;
	@%p17 bra 	$L__BB71_39;
$L__BB71_56:
	ret;

}
	// .globl	_Z23sssp_kernel_postprocessPy
.visible .entry _Z23sssp_kernel_postprocessPy(
	.param .u64 .ptr .align 1 _Z23sssp_kernel_postprocessPy_param_0
)
{
	.reg .b64 	%rd<4>;

	ld.param.u64 	%rd1, [_Z23sssp_kernel_postprocessPy_param_0];
	cvta.to.global.u64 	%rd2, %rd1;
	ld.global.u64 	%rd3, [%rd2];
	st.global.u64 	[d_prev_thread_count], %rd3;
	ret;

}
	// .globl	_Z23sssp_kernel_postprocessPyS_S_S_S_S_
.visible .entry _Z23sssp_kernel_postprocessPyS_S_S_S_S_(
	.param .u64 .ptr .align 1 _Z23sssp_kernel_postprocessPyS_S_S_S_S__param_0,
	.param .u64 .ptr .align 1 _Z23sssp_kernel_postprocessPyS_S_S_S_S__param_1,
	.param .u64 .ptr .align 1 _Z23sssp_kernel_postprocessPyS_S_S_S_S__param_2,
	.param .u64 .ptr .align 1 _Z23sssp_kernel_postprocessPyS_S_S_S_S__param_3,
	.param .u64 .ptr .align 1 _Z23sssp_kernel_postprocessPyS_S_S_S_S__param_4,
	.param .u64 .ptr .align 1 _Z23sssp_kernel_postprocessPyS_S_S_S_S__param_5
)
{
	.reg .pred 	%p<2>;
	.reg .b64 	%rd<9>;

	ld.param.u64 	%rd1, [_Z23sssp_kernel_postprocessPyS_S_S_S_S__param_0];
	ld.param.u64 	%rd2, [_Z23sssp_kernel_postprocessPyS_S_S_S_S__param_1];
	cvta.to.global.u64 	%rd3, %rd2;
	cvta.to.global.u64 	%rd4, %rd1;
	ld.global.u64 	%rd5, [%rd4];
	st.global.u64 	[d_prev_thread_count], %rd5;
	ld.global.u64 	%rd6, [%rd3];
	st.global.u64 	[d_prev_thread_count_16to31], %rd6;
	ld.global.u64 	%rd7, [type];
	setp.eq.s64 	%p1, %rd7, 0;
	selp.u64 	%rd8, 1, 0, %p1;
	st.global.u64 	[type], %rd8;
	ret;

}
	// .globl	_Z21print_triangle_countsPfm
.visible .entry _Z21print_triangle_countsPfm(
	.param .u64 .ptr .align 1 _Z21print_triangle_countsPfm_param_0,
	.param .u64 _Z21print_triangle_countsPfm_param_1
)
{
	.local .align 8 .b8 	__local_depot74[8];
	.reg .b64 	%SP;
	.reg .b64 	%SPL;
	.reg .pred 	%p<6>;
	.reg .b32 	%r<15>;
	.reg .b32 	%f<6>;
	.reg .b64 	%rd<42>;

	mov.u64 	%SPL, __local_depot74;
	cvta.local.u64 	%SP, %SPL;
	ld.param.u64 	%rd18, [_Z21print_triangle_countsPfm_param_0];
	ld.param.u64 	%rd17, [_Z21print_triangle_countsPfm_param_1];
	cvta.to.global.u64 	%rd1, %rd18;
	add.u64 	%rd19, %SP, 0;
	add.u64 	%rd2, %SPL, 0;
	min.u64 	%rd3, %rd17, 40;
	mov.u64 	%rd20, $str$24;
	cvta.global.u64 	%rd21, %rd20;
	{ // callseq 69, 0
	.param .b64 param0;
	st.param.b64 	[param0], %rd21;
	.param .b64 param1;
	st.param.b64 	[param1], 0;
	.param .b32 retval0;
	call.uni (retval0), 
	vprintf, 
	(
	param0, 
	param1
	);
	ld.param.b32 	%r1, [retval0];
	} // callseq 69
	setp.eq.s64 	%p1, %rd17, 0;
	@%p1 bra 	$L__BB74_7;
	and.b64  	%rd40, %rd3, 3;
	setp.lt.u64 	%p2, %rd17, 4;
	mov.b64 	%rd39, 0;
	@%p2 bra 	$L__BB74_4;
	and.b64  	%rd39, %rd3, 60;
	add.s64 	%rd37, %rd1, 8;
	mov.u64 	%rd38, %rd39;
$L__BB74_3:
	ld.global.f32 	%f1, [%rd37+-8];
	cvt.rzi.u64.f32 	%rd23, %f1;
	st.local.u64 	[%rd2], %rd23;
	mov.u64 	%rd24, $str$5;
	cvta.global.u64 	%rd25, %rd24;
	{ // callseq 70, 0
	.param .b64 param0;
	st.param.b64 	[param0], %rd25;
	.param .b64 param1;
	st.param.b64 	[param1], %rd19;
	.param .b32 retval0;
	call.uni (retval0), 
	vprintf, 
	(
	param0, 
	param1
	);
	ld.param.b32 	%r3, [retval0];
	} // callseq 70
	ld.global.f32 	%f2, [%rd37+-4];
	cvt.rzi.u64.f32 	%rd27, %f2;
	st.local.u64 	[%rd2], %rd27;
	{ // callseq 71, 0
	.param .b64 param0;
	st.param.b64 	[param0], %rd25;
	.param .b64 param1;
	st.param.b64 	[param1], %rd19;
	.param .b32 retval0;
	call.uni (retval0), 
	vprintf, 
	(
	param0, 
	param1
	);
	ld.param.b32 	%r5, [retval0];
	} // callseq 71
	ld.global.f32 	%f3, [%rd37];
	cvt.rzi.u64.f32 	%rd28, %f3;
	st.local.u64 	[%rd2], %rd28;
	{ // callseq 72, 0
	.param .b64 param0;
	st.param.b64 	[param0], %rd25;
	.param .b64 param1;
	st.param.b64 	[param1], %rd19;
	.param .b32 retval0;
	call.uni (retval0), 
	vprintf, 
	(
	param0, 
	param1
	);
	ld.param.b32 	%r7, [retval0];
	} // callseq 72
	ld.global.f32 	%f4, [%rd37+4];
	cvt.rzi.u64.f32 	%rd29, %f4;
	st.local.u64 	[%rd2], %rd29;
	{ // callseq 73, 0
	.param .b64 param0;
	st.param.b64 	[param0], %rd25;
	.param .b64 param1;
	st.param.b64 	[param1], %rd19;
	.param .b32 retval0;
	call.uni (retval0), 
	vprintf, 
	(
	param0, 
	param1
	);
	ld.param.b32 	%r9, [retval0];
	} // callseq 73
	add.s64 	%rd38, %rd38, -4;
	add.s64 	%rd37, %rd37, 16;
	setp.ne.s64 	%p3, %rd38, 0;
	@%p3 bra 	$L__BB74_3;
$L__BB74_4:
	setp.eq.s64 	%p4, %rd40, 0;
	@%p4 bra 	$L__BB74_7;
	shl.b64 	%rd30, %rd39, 2;
	add.s64 	%rd41, %rd1, %rd30;
	mov.u64 	%rd32, $str$5;
$L__BB74_6:
	.pragma "nounroll";
	ld.global.f32 	%f5, [%rd41];
	cvt.rzi.u64.f32 	%rd31, %f5;
	st.local.u64 	[%rd2], %rd31;
	cvta.global.u64 	%rd33, %rd32;
	{ // callseq 74, 0
	.param .b64 param0;
	st.param.b64 	[param0], %rd33;
	.param .b64 param1;
	st.param.b64 	[param1], %rd19;
	.param .b32 retval0;
	call.uni (retval0), 
	vprintf, 
	(
	param0, 
	param1
	);
	ld.param.b32 	%r11, [retval0];
	} // callseq 74
	add.s64 	%rd41, %rd41, 4;
	add.s64 	%rd40, %rd40, -1;
	setp.ne.s64 	%p5, %rd40, 0;
	@%p5 bra 	$L__BB74_6;
$L__BB74_7:
	mov.u64 	%rd35, $str$25;
	cvta.global.u64 	%rd36, %rd35;
	{ // callseq 75, 0
	.param .b64 param0;
	st.param.b64 	[param0], %rd36;
	.param .b64 param1;
	st.param.b64 	[param1], 0;
	.param .b32 retval0;
	call.uni (retval0), 
	vprintf, 
	(
	param0, 
	param1
	);
	ld.param.b32 	%r13, [retval0];
	} // callseq 75
	ret;

}
	// .globl	_Z17print_sssp_valuesPjm
.visible .entry _Z17print_sssp_valuesPjm(
	.param .u64 .ptr .align 1 _Z17print_sssp_valuesPjm_param_0,
	.param .u64 _Z17print_sssp_valuesPjm_param_1
)
{
	.local .align 8 .b8 	__local_depot75[8];
	.reg .b64 	%SP;
	.reg .b64 	%SPL;
	.reg .pred 	%p<6>;
	.reg .b32 	%r<20>;
	.reg .b64 	%rd<37>;

	mov.u64 	%SPL, __local_depot75;
	cvta.local.u64 	%SP, %SPL;
	ld.param.u64 	%rd18, [_Z17print_sssp_valuesPjm_param_0];
	ld.param.u64 	%rd17, [_Z17print_sssp_valuesPjm_param_1];
	cvta.to.global.u64 	%rd1, %rd18;
	add.u64 	%rd19, %SP, 0;
	add.u64 	%rd2, %SPL, 0;
	min.u64 	%rd3, %rd17, 40;
	mov.u64 	%rd20, $str$26;
	cvta.global.u64 	%rd21, %rd20;
	{ // callseq 76, 0
	.param .b64 param0;
	st.param.b64 	[param0], %rd21;
	.param .b64 param1;
	st.param.b64 	[param1], 0;
	.param .b32 retval0;
	call.uni (retval0), 
	vprintf, 
	(
	param0, 
	param1
	);
	ld.param.b32 	%r1, [retval0];
	} // callseq 76
	setp.eq.s64 	%p1, %rd17, 0;
	@%p1 bra 	$L__BB75_7;
	and.b64  	%rd35, %rd3, 3;
	setp.lt.u64 	%p2, %rd17, 4;
	mov.b64 	%rd34, 0;
	@%p2 bra 	$L__BB75_4;
	and.b64  	%rd34, %rd3, 60;
	add.s64 	%rd32, %rd1, 8;
	mov.u64 	%rd33, %rd34;
$L__BB75_3:
	ld.global.u32 	%r3, [%rd32+-8];
	st.local.u32 	[%rd2], %r3;
	mov.u64 	%rd23, $str$27;
	cvta.global.u64 	%rd24, %rd23;
	{ // callseq 77, 0
	.param .b64 param0;
	st.param.b64 	[param0], %rd24;
	.param .b64 param1;
	st.param.b64 	[param1], %rd19;
	.param .b32 retval0;
	call.uni (retval0), 
	vprintf, 
	(
	param0, 
	param1
	);
	ld.param.b32 	%r4, [retval0];
	} // callseq 77
	ld.global.u32 	%r6, [%rd32+-4];
	st.local.u32 	[%rd2], %r6;
	{ // callseq 78, 0
	.param .b64 param0;
	st.param.b64 	[param0], %rd24;
	.param .b64 param1;
	st.param.b64 	[param1], %rd19;
	.param .b32 retval0;
	call.uni (retval0), 
	vprintf, 
	(
	param0, 
	param1
	);
	ld.param.b32 	%r7, [retval0];
	} // callseq 78
	ld.global.u32 	%r9, [%rd32];
	st.local.u32 	[%rd2], %r9;
	{ // callseq 79, 0
	.param .b64 param0;
	st.param.b64 	[param0], %rd24;
	.param .b64 param1;
	st.param.b64 	[param1], %rd19;
	.param .b32 retval0;
	call.uni (retval0), 
	vprintf, 
	(
	param0, 
	param1
	);
	ld.param.b32 	%r10, [retval0];
	} // callseq 79
	ld.global.u32 	%r12, [%rd32+4];
	st.local.u32 	[%rd2], %r12;
	{ // callseq 80, 0
	.param .b64 param0;
	st.param.b64 	[param0], %rd24;
	.param .b64 param1;
	st.param.b64 	[param1], %rd19;
	.param .b32 retval0;
	call.uni (retval0), 
	vprintf, 
	(
	param0, 
	param1
	);
	ld.param.b32 	%r13, [retval0];
	} // callseq 80
	add.s64 	%rd33, %rd33, -4;
	add.s64 	%rd32, %rd32, 16;
	setp.ne.s64 	%p3, %rd33, 0;
	@%p3 bra 	$L__BB75_3;
$L__BB75_4:
	setp.eq.s64 	%p4, %rd35, 0;
	@%p4 bra 	$L__BB75_7;
	shl.b64 	%rd26, %rd34, 2;
	add.s64 	%rd36, %rd1, %rd26;
	mov.u64 	%rd27, $str$27;
$L__BB75_6:
	.pragma "nounroll";
	ld.global.u32 	%r15, [%rd36];
	st.local.u32 	[%rd2], %r15;
	cvta.global.u64 	%rd28, %rd27;
	{ // callseq 81, 0
	.param .b64 param0;
	st.param.b64 	[param0], %rd28;
	.param .b64 param1;
	st.param.b64 	[param1], %rd19;
	.param .b32 retval0;
	call.uni (retval0), 
	vprintf, 
	(
	param0, 
	param1
	);
	ld.param.b32 	%r16, [retval0];
	} // callseq 81
	add.s64 	%rd36, %rd36, 4;
	add.s64 	%rd35, %rd35, -1;
	setp.ne.s64 	%p5, %rd35, 0;
	@%p5 bra 	$L__BB75_6;
$L__BB75_7:
	mov.u64 	%rd30, $str$25;
	cvta.global.u64 	%rd31, %rd30;
	{ // callseq 82, 0
	.param .b64 param0;
	st.param.b64 	[param0], %rd31;
	.param .b64 param1;
	st.param.b64 	[param1], 0;
	.param .b32 retval0;
	call.uni (retval0), 
	vprintf, 
	(
	param0, 
	param1
	);
	ld.param.b32 	%r18, [retval0];
	} // callseq 82
	ret;

}
	// .globl	_Z30device_remove_batch_duplicatesmmPmS_S_
.visible .entry _Z30device_remove_batch_duplicatesmmPmS_S_(
	.param .u64 _Z30device_remove_batch_duplicatesmmPmS_S__param_0,
	.param .u64 _Z30device_remove_batch_duplicatesmmPmS_S__param_1,
	.param .u64 .ptr .align 1 _Z30device_remove_batch_duplicatesmmPmS_S__param_2,
	.param .u64 .ptr .align 1 _Z30device_remove_batch_duplicatesmmPmS_S__param_3,
	.param .u64 .ptr .align 1 _Z30device_remove_batch_duplicatesmmPmS_S__param_4
)
{
	.reg .pred 	%p<12>;
	.reg .b32 	%r<5>;
	.reg .b64 	%rd<111>;

	ld.param.u64 	%rd57, [_Z30device_remove_batch_duplicatesmmPmS_S__param_0];
	ld.param.u64 	%rd55, [_Z30device_remove_batch_duplicatesmmPmS_S__param_2];
	ld.param.u64 	%rd58, [_Z30device_remove_batch_duplicatesmmPmS_S__param_3];
	ld.param.u64 	%rd56, [_Z30device_remove_batch_duplicatesmmPmS_S__param_4];
	cvta.to.global.u64 	%rd1, %rd58;
	mov.u32 	%r1, %ctaid.x;
	mov.u32 	%r2, %ntid.x;
	mov.u32 	%r3, %tid.x;
	mad.lo.s32 	%r4, %r1, %r2, %r3;
	cvt.u64.u32 	%rd2, %r4;
	setp.le.u64 	%p1, %rd57, %rd2;
	@%p1 bra 	$L__BB76_19;
	cvta.to.global.u64 	%rd59, %rd55;
	shl.b64 	%rd60, %rd2, 3;
	add.s64 	%rd3, %rd59, %rd60;
	ld.global.u64 	%rd4, [%rd3];
	ld.global.u64 	%rd5, [%rd3+8];
	add.s64 	%rd102, %rd4, 1;
	setp.ge.u64 	%p2, %rd102, %rd5;
	@%p2 bra 	$L__BB76_18;
	shl.b64 	%rd62, %rd4, 3;
	add.s64 	%rd63, %rd1, %rd62;
	ld.global.u64 	%rd103, [%rd63];
	not.b64 	%rd64, %rd4;
	add.s64 	%rd65, %rd5, %rd64;
	and.b64  	%rd88, %rd65, 3;
	setp.eq.s64 	%p3, %rd88, 0;
	mov.u64 	%rd94, %rd102;
	@%p3 bra 	$L__BB76_7;
	add.s64 	%rd67, %rd62, %rd1;
	add.s64 	%rd87, %rd67, 8;
	mov.u64 	%rd94, %rd102;
$L__BB76_4:
	.pragma "nounroll";
	ld.global.u64 	%rd15, [%rd87];
	setp.eq.s64 	%p4, %rd15, %rd103;
	@%p4 bra 	$L__BB76_6;
	add.s64 	%rd16, %rd102, 1;
	shl.b64 	%rd68, %rd102, 3;
	add.s64 	%rd69, %rd1, %rd68;
	st.global.u64 	[%rd69], %rd15;
	ld.global.u64 	%rd103, [%rd87];
	mov.u64 	%rd102, %rd16;
$L__BB76_6:
	add.s64 	%rd94, %rd94, 1;
	add.s64 	%rd88, %rd88, -1;
	add.s64 	%rd87, %rd87, 8;
	setp.ne.s64 	%p5, %rd88, 0;
	@%p5 bra 	$L__BB76_4;
$L__BB76_7:
	sub.s64 	%rd70, %rd5, %rd4;
	add.s64 	%rd71, %rd70, -2;
	setp.lt.u64 	%p6, %rd71, 3;
	@%p6 bra 	$L__BB76_18;
	shl.b64 	%rd72, %rd94, 3;
	add.s64 	%rd73, %rd72, %rd1;
	add.s64 	%rd98, %rd73, 16;
$L__BB76_9:
	ld.global.u64 	%rd32, [%rd98+-16];
	setp.eq.s64 	%p7, %rd32, %rd103;
	@%p7 bra 	$L__BB76_11;
	add.s64 	%rd33, %rd102, 1;
	shl.b64 	%rd74, %rd102, 3;
	add.s64 	%rd75, %rd1, %rd74;
	st.global.u64 	[%rd75], %rd32;
	ld.global.u64 	%rd103, [%rd98+-16];
	mov.u64 	%rd102, %rd33;
$L__BB76_11:
	ld.global.u64 	%rd37, [%rd98+-8];
	setp.eq.s64 	%p8, %rd37, %rd103;
	@%p8 bra 	$L__BB76_13;
	add.s64 	%rd38, %rd102, 1;
	shl.b64 	%rd76, %rd102, 3;
	add.s64 	%rd77, %rd1, %rd76;
	st.global.u64 	[%rd77], %rd37;
	ld.global.u64 	%rd103, [%rd98+-8];
	mov.u64 	%rd102, %rd38;
$L__BB76_13:
	ld.global.u64 	%rd42, [%rd98];
	setp.eq.s64 	%p9, %rd42, %rd103;
	@%p9 bra 	$L__BB76_15;
	add.s64 	%rd43, %rd102, 1;
	shl.b64 	%rd78, %rd102, 3;
	add.s64 	%rd79, %rd1, %rd78;
	st.global.u64 	[%rd79], %rd42;
	ld.global.u64 	%rd103, [%rd98];
	mov.u64 	%rd102, %rd43;
$L__BB76_15:
	ld.global.u64 	%rd47, [%rd98+8];
	setp.eq.s64 	%p10, %rd47, %rd103;
	@%p10 bra 	$L__BB76_17;
	add.s64 	%rd48, %rd102, 1;
	shl.b64 	%rd80, %rd102, 3;
	add.s64 	%rd81, %rd1, %rd80;
	st.global.u64 	[%rd81], %rd47;
	ld.global.u64 	%rd103, [%rd98+8];
	mov.u64 	%rd102, %rd48;
$L__BB76_17:
	add.s64 	%rd94, %rd94, 4;
	add.s64 	%rd98, %rd98, 32;
	setp.lt.u64 	%p11, %rd94, %rd5;
	@%p11 bra 	$L__BB76_9;
$L__BB76_18:
	ld.global.u64 	%rd82, [%rd3];
	sub.s64 	%rd83, %rd102, %rd82;
	cvta.to.global.u64 	%rd84, %rd56;
	add.s64 	%rd86, %rd84, %rd60;
	st.global.u64 	[%rd86], %rd83;
$L__BB76_19:
	ret;

}
	// .globl	_Z22device_reconstruct_csrmmPmS_S_
.visible .entry _Z22device_reconstruct_csrmmPmS_S_(
	.param .u64 _Z22device_reconstruct_csrmmPmS_S__param_0,
	.param .u64 _Z22device_reconstruct_csrmmPmS_S__param_1,
	.param .u64 .ptr .align 1 _Z22device_reconstruct_csrmmPmS_S__param_2,
	.param .u64 .ptr .align 1 _Z22device_reconstruct_csrmmPmS_S__param_3,
	.param .u64 .ptr .align 1 _Z22device_reconstruct_csrmmPmS_S__param_4
)
{
	.reg .pred 	%p<12>;
	.reg .b32 	%r<5>;
	.reg .b64 	%rd<111>;

	ld.param.u64 	%rd57, [_Z22device_reconstruct_csrmmPmS_S__param_0];
	ld.param.u64 	%rd55, [_Z22device_reconstruct_csrmmPmS_S__param_2];
	ld.param.u64 	%rd58, [_Z22device_reconstruct_csrmmPmS_S__param_3];
	ld.param.u64 	%rd56, [_Z22device_reconstruct_csrmmPmS_S__param_4];
	cvta.to.global.u64 	%rd1, %rd58;
	mov.u32 	%r1, %ctaid.x;
	mov.u32 	%r2, %ntid.x;
	mov.u32 	%r3, %tid.x;
	mad.lo.s32 	%r4, %r1, %r2, %r3;
	cvt.u64.u32 	%rd2, %r4;
	setp.le.u64 	%p1, %rd57, %rd2;
	@%p1 bra 	$L__BB77_19;
	cvta.to.global.u64 	%rd59, %rd55;
	shl.b64 	%rd60, %rd2, 3;
	add.s64 	%rd3, %rd59, %rd60;
	ld.global.u64 	%rd4, [%rd3];
	ld.global.u64 	%rd5, [%rd3+8];
	add.s64 	%rd102, %rd4, 1;
	setp.ge.u64 	%p2, %rd102, %rd5;
	@%p2 bra 	$L__BB77_18;
	shl.b64 	%rd62, %rd4, 3;
	add.s64 	%rd63, %rd1, %rd62;
	ld.global.u64 	%rd103, [%rd63];
	not.b64 	%rd64, %rd4;
	add.s64 	%rd65, %rd5, %rd64;
	and.b64  	%rd88, %rd65, 3;
	setp.eq.s64 	%p3, %rd88, 0;
	mov.u64 	%rd94, %rd102;
	@%p3 bra 	$L__BB77_7;
	add.s64 	%rd67, %rd62, %rd1;
	add.s64 	%rd87, %rd67, 8;
	mov.u64 	%rd94, %rd102;
$L__BB77_4:
	.pragma "nounroll";
	ld.global.u64 	%rd15, [%rd87];
	setp.eq.s64 	%p4, %rd15, %rd103;
	@%p4 bra 	$L__BB77_6;
	add.s64 	%rd16, %rd102, 1;
	shl.b64 	%rd68, %rd102, 3;
	add.s64 	%rd69, %rd1, %rd68;
	st.global.u64 	[%rd69], %rd15;
	ld.global.u64 	%rd103, [%rd87];
	mov.u64 	%rd102, %rd16;
$L__BB77_6:
	add.s64 	%rd94, %rd94, 1;
	add.s64 	%rd88, %rd88, -1;
	add.s64 	%rd87, %rd87, 8;
	setp.ne.s64 	%p5, %rd88, 0;
	@%p5 bra 	$L__BB77_4;
$L__BB77_7:
	sub.s64 	%rd70, %rd5, %rd4;
	add.s64 	%rd71, %rd70, -2;
	setp.lt.u64 	%p6, %rd71, 3;
	@%p6 bra 	$L__BB77_18;
	shl.b64 	%rd72, %rd94, 3;
	add.s64 	%rd73, %rd72, %rd1;
	add.s64 	%rd98, %rd73, 16;
$L__BB77_9:
	ld.global.u64 	%rd32, [%rd98+-16];
	setp.eq.s64 	%p7, %rd32, %rd103;
	@%p7 bra 	$L__BB77_11;
	add.s64 	%rd33, %rd102, 1;
	shl.b64 	%rd74, %rd102, 3;
	add.s64 	%rd75, %rd1, %rd74;
	st.global.u64 	[%rd75], %rd32;
	ld.global.u64 	%rd103, [%rd98+-16];
	mov.u64 	%rd102, %rd33;
$L__BB77_11:
	ld.global.u64 	%rd37, [%rd98+-8];
	setp.eq.s64 	%p8, %rd37, %rd103;
	@%p8 bra 	$L__BB77_13;
	add.s64 	%rd38, %rd102, 1;
	shl.b64 	%rd76, %rd102, 3;
	add.s64 	%rd77, %rd1, %rd76;
	st.global.u64 	[%rd77], %rd37;
	ld.global.u64 	%rd103, [%rd98+-8];
	mov.u64 	%rd102, %rd38;
$L__BB77_13:
	ld.global.u64 	%rd42, [%rd98];
	setp.eq.s64 	%p9, %rd42, %rd103;
	@%p9 bra 	$L__BB77_15;
	add.s64 	%rd43, %rd102, 1;
	shl.b64 	%rd78, %rd102, 3;
	add.s64 	%rd79, %rd1, %rd78;
	st.global.u64 	[%rd79], %rd42;
	ld.global.u64 	%rd103, [%rd98];
	mov.u64 	%rd102, %rd43;
$L__BB77_15:
	ld.global.u64 	%rd47, [%rd98+8];
	setp.eq.s64 	%p10, %rd47, %rd103;
	@%p10 bra 	$L__BB77_17;
	add.s64 	%rd48, %rd102, 1;
	shl.b64 	%rd80, %rd102, 3;
	add.s64 	%rd81, %rd1, %rd80;
	st.global.u64 	[%rd81], %rd47;
	ld.global.u64 	%rd103, [%rd98+8];
	mov.u64 	%rd102, %rd48;
$L__BB77_17:
	add.s64 	%rd94, %rd94, 4;
	add.s64 	%rd98, %rd98, 32;
	setp.lt.u64 	%p11, %rd94, %rd5;
	@%p11 bra 	$L__BB77_9;
$L__BB77_18:
	ld.global.u64 	%rd82, [%rd3];
	sub.s64 	%rd83, %rd102, %rd82;
	cvta.to.global.u64 	%rd84, %rd56;
	add.s64 	%rd86, %rd84, %rd60;
	st.global.u64 	[%rd86], %rd83;
$L__BB77_19:
	ret;

}
	// .globl	_Z25device_generate_csr_batchmmPmS_S_S_S_
.visible .entry _Z25device_generate_csr_batchmmPmS_S_S_S_(
	.param .u64 _Z25device_generate_csr_batchmmPmS_S_S_S__param_0,
	.param .u64 _Z25device_generate_csr_batchmmPmS_S_S_S__param_1,
	.param .u64 .ptr .align 1 _Z25device_generate_csr_batchmmPmS_S_S_S__param_2,
	.param .u64 .ptr .align 1 _Z25device_generate_csr_batchmmPmS_S_S_S__param_3,
	.param .u64 .ptr .align 1 _Z25device_generate_csr_batchmmPmS_S_S_S__param_4,
	.param .u64 .ptr .align 1 _Z25device_generate_csr_batchmmPmS_S_S_S__param_5,
	.param .u64 .ptr .align 1 _Z25device_generate_csr_batchmmPmS_S_S_S__param_6
)
{
	.local .align 8 .b8 	__local_depot78[8];
	.reg .b64 	%SP;
	.reg .b64 	%SPL;
	.reg .pred 	%p<73>;
	.reg .b32 	%r<192>;
	.reg .b64 	%rd<400>;

	mov.u64 	%SPL, __local_depot78;
	cvta.local.u64 	%SP, %SPL;
	ld.param.u64 	%rd58, [_Z25device_generate_csr_batchmmPmS_S_S_S__param_0];
	ld.param.u64 	%rd59, [_Z25device_generate_csr_batchmmPmS_S_S_S__param_1];
	ld.param.u64 	%rd60, [_Z25device_generate_csr_batchmmPmS_S_S_S__param_4];
	ld.param.u64 	%rd61, [_Z25device_generate_csr_batchmmPmS_S_S_S__param_5];
	ld.param.u64 	%rd62, [_Z25device_generate_csr_batchmmPmS_S_S_S__param_6];
	cvta.to.global.u64 	%rd1, %rd60;
	cvta.to.global.u64 	%rd2, %rd61;
	cvta.to.global.u64 	%rd3, %rd62;
	add.u64 	%rd63, %SP, 0;
	add.u64 	%rd4, %SPL, 0;
	mov.u32 	%r1, %ctaid.x;
	mov.u32 	%r2, %ntid.x;
	mul.lo.s32 	%r3, %r1, %r2;
	mov.u32 	%r4, %tid.x;
	neg.s32 	%r5, %r4;
	setp.ne.s32 	%p1, %r3, %r5;
	@%p1 bra 	$L__BB78_118;
	mov.u64 	%rd64, $str$28;
	cvta.global.u64 	%rd65, %rd64;
	{ // callseq 83, 0
	.param .b64 param0;
	st.param.b64 	[param0], %rd65;
	.param .b64 param1;
	st.param.b64 	[param1], 0;
	.param .b32 retval0;
	call.uni (retval0), 
	vprintf, 
	(
	param0, 
	param1
	);
	ld.param.b32 	%r6, [retval0];
	} // callseq 83
	setp.eq.s64 	%p2, %rd58, 0;
	@%p2 bra 	$L__BB78_40;
	add.s64 	%rd67, %rd58, -1;
	and.b64  	%rd5, %rd58, 7;
	setp.lt.u64 	%p3, %rd67, 7;
	mov.b64 	%rd386, 0;
	@%p3 bra 	$L__BB78_21;
	and.b64  	%rd386, %rd58, -8;
	add.s64 	%rd383, %rd58, -8;
	add.s64 	%rd382, %rd1, 32;
	mov.u64 	%rd384, %rd386;
$L__BB78_4:
	.pragma "nounroll";
	ld.global.u64 	%rd68, [%rd382+-32];
	st.local.u64 	[%rd4], %rd68;
	mov.u64 	%rd69, $str$5;
	cvta.global.u64 	%rd70, %rd69;
	{ // callseq 84, 0
	.param .b64 param0;
	st.param.b64 	[param0], %rd70;
	.param .b64 param1;
	st.param.b64 	[param1], %rd63;
	.param .b32 retval0;
	call.uni (retval0), 
	vprintf, 
	(
	param0, 
	param1
	);
	ld.param.b32 	%r8, [retval0];
	} // callseq 84
	setp.ne.s64 	%p4, %rd383, -7;
	@%p4 bra 	$L__BB78_6;
	mov.u64 	%rd72, $str$15;
	cvta.global.u64 	%rd73, %rd72;
	{ // callseq 85, 0
	.param .b64 param0;
	st.param.b64 	[param0], %rd73;
	.param .b64 param1;
	st.param.b64 	[param1], 0;
	.param .b32 retval0;
	call.uni (retval0), 
	vprintf, 
	(
	param0, 
	param1
	);
	ld.param.b32 	%r10, [retval0];
	} // callseq 85
$L__BB78_6:
	ld.global.u64 	%rd74, [%rd382+-24];
	st.local.u64 	[%rd4], %rd74;
	cvta.global.u64 	%rd76, %rd69;
	{ // callseq 86, 0
	.param .b64 param0;
	st.param.b64 	[param0], %rd76;
	.param .b64 param1;
	st.param.b64 	[param1], %rd63;
	.param .b32 retval0;
	call.uni (retval0), 
	vprintf, 
	(
	param0, 
	param1
	);
	ld.param.b32 	%r12, [retval0];
	} // callseq 86
	setp.ne.s64 	%p5, %rd383, -6;
	@%p5 bra 	$L__BB78_8;
	mov.u64 	%rd78, $str$15;
	cvta.global.u64 	%rd79, %rd78;
	{ // callseq 87, 0
	.param .b64 param0;
	st.param.b64 	[param0], %rd79;
	.param .b64 param1;
	st.param.b64 	[param1], 0;
	.param .b32 retval0;
	call.uni (retval0), 
	vprintf, 
	(
	param0, 
	param1
	);
	ld.param.b32 	%r14, [retval0];
	} // callseq 87
$L__BB78_8:
	ld.global.u64 	%rd80, [%rd382+-16];
	st.local.u64 	[%rd4], %rd80;
	cvta.global.u64 	%rd82, %rd69;
	{ // callseq 88, 0
	.param .b64 param0;
	st.param.b64 	[param0], %rd82;
	.param .b64 param1;
	st.param.b64 	[param1], %rd63;
	.param .b32 retval0;
	call.uni (retval0), 
	vprintf, 
	(
	param0, 
	param1
	);
	ld.param.b32 	%r16, [retval0];
	} // callseq 88
	setp.ne.s64 	%p6, %rd383, -5;
	@%p6 bra 	$L__BB78_10;
	mov.u64 	%rd84, $str$15;
	cvta.global.u64 	%rd85, %rd84;
	{ // callseq 89, 0
	.param .b64 param0;
	st.param.b64 	[param0], %rd85;
	.param .b64 param1;
	st.param.b64 	[param1], 0;
	.param .b32 retval0;
	call.uni (retval0), 
	vprintf, 
	(
	param0, 
	param1
	);
	ld.param.b32 	%r18, [retval0];
	} // callseq 89
$L__BB78_10:
	ld.global.u64 	%rd86, [%rd382+-8];
	st.local.u64 	[%rd4], %rd86;
	cvta.global.u64 	%rd88, %rd69;
	{ // callseq 90, 0
	.param .b64 param0;
	st.param.b64 	[param0], %rd88;
	.param .b64 param1;
	st.param.b64 	[param1], %rd63;
	.param .b32 retval0;
	call.uni (retval0), 
	vprintf, 
	(
	param0, 
	param1
	);
	ld.param.b32 	%r20, [retval0];
	} // callseq 90
	setp.ne.s64 	%p7, %rd383, -4;
	@%p7 bra 	$L__BB78_12;
	mov.u64 	%rd90, $str$15;
	cvta.global.u64 	%rd91, %rd90;
	{ // callseq 91, 0
	.param .b64 param0;
	st.param.b64 	[param0], %rd91;
	.param .b64 param1;
	st.param.b64 	[param1], 0;
	.param .b32 retval0;
	call.uni (retval0), 
	vprintf, 
	(
	param0, 
	param1
	);
	ld.param.b32 	%r22, [retval0];
	} // callseq 91
$L__BB78_12:
	ld.global.u64 	%rd92, [%rd382];
	st.local.u64 	[%rd4], %rd92;
	cvta.global.u64 	%rd94, %rd69;
	{ // callseq 92, 0
	.param .b64 param0;
	st.param.b64 	[param0], %rd94;
	.param .b64 param1;
	st.param.b64 	[param1], %rd63;
	.param .b32 retval0;
	call.uni (retval0), 
	vprintf, 
	(
	param0, 
	param1
	);
	ld.param.b32 	%r24, [retval0];
	} // callseq 92
	setp.ne.s64 	%p8, %rd383, -3;
	@%p8 bra 	$L__BB78_14;
	mov.u64 	%rd96, $str$15;
	cvta.global.u64 	%rd97, %rd96;
	{ // callseq 93, 0
	.param .b64 param0;
	st.param.b64 	[param0], %rd97;
	.param .b64 param1;
	st.param.b64 	[param1], 0;
	.param .b32 retval0;
	call.uni (retval0), 
	vprintf, 
	(
	param0, 
	param1
	);
	ld.param.b32 	%r26, [retval0];
	} // callseq 93
$L__BB78_14:
	ld.global.u64 	%rd98, [%rd382+8];
	st.local.u64 	[%rd4], %rd98;
	cvta.global.u64 	%rd100, %rd69;
	{ // callseq 94, 0
	.param .b64 param0;
	st.param.b64 	[param0], %rd100;
	.param .b64 param1;
	st.param.b64 	[param1], %rd63;
	.param .b32 retval0;
	call.uni (retval0), 
	vprintf, 
	(
	param0, 
	param1
	);
	ld.param.b32 	%r28, [retval0];
	} // callseq 94
	setp.ne.s64 	%p9, %rd383, -2;
	@%p9 bra 	$L__BB78_16;
	mov.u64 	%rd102, $str$15;
	cvta.global.u64 	%rd103, %rd102;
	{ // callseq 95, 0
	.param .b64 param0;
	st.param.b64 	[param0], %rd103;
	.param .b64 param1;
	st.param.b64 	[param1], 0;
	.param .b32 retval0;
	call.uni (retval0), 
	vprintf, 
	(
	param0, 
	param1
	);
	ld.param.b32 	%r30, [retval0];
	} // callseq 95
$L__BB78_16:
	ld.global.u64 	%rd104, [%rd382+16];
	st.local.u64 	[%rd4], %rd104;
	cvta.global.u64 	%rd106, %rd69;
	{ // callseq 96, 0
	.param .b64 param0;
	st.param.b64 	[param0], %rd106;
	.param .b64 param1;
	st.param.b64 	[param1], %rd63;
	.param .b32 retval0;
	call.uni (retval0), 
	vprintf, 
	(
	param0, 
	param1
	);
	ld.param.b32 	%r32, [retval0];
	} // callseq 96
	setp.ne.s64 	%p10, %rd383, -1;
	@%p10 bra 	$L__BB78_18;
	mov.u64 	%rd108, $str$15;
	cvta.global.u64 	%rd109, %rd108;
	{ // callseq 97, 0
	.param .b64 param0;
	st.param.b64 	[param0], %rd109;
	.param .b64 param1;
	st.param.b64 	[param1], 0;
	.param .b32 retval0;
	call.uni (retval0), 
	vprintf, 
	(
	param0, 
	param1
	);
	ld.param.b32 	%r34, [retval0];
	} // callseq 97
$L__BB78_18:
	ld.global.u64 	%rd110, [%rd382+24];
	st.local.u64 	[%rd4], %rd110;
	cvta.global.u64 	%rd112, %rd69;
	{ // callseq 98, 0
	.param .b64 param0;
	st.param.b64 	[param0], %rd112;
	.param .b64 param1;
	st.param.b64 	[param1], %rd63;
	.param .b32 retval0;
	call.uni (retval0), 
	vprintf, 
	(
	param0, 
	param1
	);
	ld.param.b32 	%r36, [retval0];
	} // callseq 98
	setp.ne.s64 	%p11, %rd383, 0;
	@%p11 bra 	$L__BB78_20;
	mov.u64 	%rd114, $str$15;
	cvta.global.u64 	%rd115, %rd114;
	{ // callseq 99, 0
	.param .b64 param0;
	st.param.b64 	[param0], %rd115;
	.param .b64 param1;
	st.param.b64 	[param1], 0;
	.param .b32 retval0;
	call.uni (retval0), 
	vprintf, 
	(
	param0, 
	param1
	);
	ld.param.b32 	%r38, [retval0];
	} // callseq 99
$L__BB78_20:
	add.s64 	%rd384, %rd384, -8;
	add.s64 	%rd383, %rd383, -8;
	add.s64 	%rd382, %rd382, 64;
	setp.ne.s64 	%p12, %rd384, 0;
	@%p12 bra 	$L__BB78_4;
$L__BB78_21:
	setp.eq.s64 	%p13, %rd5, 0;
	@%p13 bra 	$L__BB78_40;
	and.b64  	%rd16, %rd58, 3;
	setp.lt.u64 	%p14, %rd5, 4;
	@%p14 bra 	$L__BB78_31;
	shl.b64 	%rd116, %rd386, 3;
	add.s64 	%rd17, %rd1, %rd116;
	ld.global.u64 	%rd117, [%rd17];
	st.local.u64 	[%rd4], %rd117;
	mov.u64 	%rd118, $str$5;
	cvta.global.u64 	%rd119, %rd118;
	{ // callseq 100, 0
	.param .b64 param0;
	st.param.b64 	[param0], %rd119;
	.param .b64 param1;
	st.param.b64 	[param1], %rd63;
	.param .b32 retval0;
	call.uni (retval0), 
	vprintf, 
	(
	param0, 
	param1
	);
	ld.param.b32 	%r40, [retval0];
	} // callseq 100
	add.s64 	%rd121, %rd386, 1;
	setp.ne.s64 	%p15, %rd121, %rd58;
	@%p15 bra 	$L__BB78_25;
	mov.u64 	%rd122, $str$15;
	cvta.global.u64 	%rd123, %rd122;
	{ // callseq 101, 0
	.param .b64 param0;
	st.param.b64 	[param0], %rd123;
	.param .b64 param1;
	st.param.b64 	[param1], 0;
	.param .b32 retval0;
	call.uni (retval0), 
	vprintf, 
	(
	param0, 
	param1
	);
	ld.param.b32 	%r42, [retval0];
	} // callseq 101
$L__BB78_25:
	ld.global.u64 	%rd124, [%rd17+8];
	st.local.u64 	[%rd4], %rd124;
	cvta.global.u64 	%rd126, %rd118;
	{ // callseq 102, 0
	.param .b64 param0;
	st.param.b64 	[param0], %rd126;
	.param .b64 param1;
	st.param.b64 	[param1], %rd63;
	.param .b32 retval0;
	call.uni (retval0), 
	vprintf, 
	(
	param0, 
	param1
	);
	ld.param.b32 	%r44, [retval0];
	} // callseq 102
	add.s64 	%rd128, %rd386, 2;
	setp.ne.s64 	%p16, %rd128, %rd58;
	@%p16 bra 	$L__BB78_27;
	mov.u64 	%rd129, $str$15;
	cvta.global.u64 	%rd130, %rd129;
	{ // callseq 103, 0
	.param .b64 param0;
	st.param.b64 	[param0], %rd130;
	.param .b64 param1;
	st.param.b64 	[param1], 0;
	.param .b32 retval0;
	call.uni (retval0), 
	vprintf, 
	(
	param0, 
	param1
	);
	ld.param.b32 	%r46, [retval0];
	} // callseq 103
$L__BB78_27:
	ld.global.u64 	%rd131, [%rd17+16];
	st.local.u64 	[%rd4], %rd131;
	cvta.global.u64 	%rd133, %rd118;
	{ // callseq 104, 0
	.param .b64 param0;
	st.param.b64 	[param0], %rd133;
	.param .b64 param1;
	st.param.b64 	[param1], %rd63;
	.param .b32 retval0;
	call.uni (retval0), 
	vprintf, 
	(
	param0, 
	param1
	);
	ld.param.b32 	%r48, [retval0];
	} // callseq 104
	add.s64 	%rd135, %rd386, 3;
	setp.ne.s64 	%p17, %rd135, %rd58;
	@%p17 bra 	$L__BB78_29;
	mov.u64 	%rd136, $str$15;
	cvta.global.u64 	%rd137, %rd136;
	{ // callseq 105, 0
	.param .b64 param0;
	st.param.b64 	[param0], %rd137;
	.param .b64 param1;
	st.param.b64 	[param1], 0;
	.param .b32 retval0;
	call.uni (retval0), 
	vprintf, 
	(
	param0, 
	param1
	);
	ld.param.b32 	%r50, [retval0];
	} // callseq 105
$L__BB78_29:
	ld.global.u64 	%rd138, [%rd17+24];
	st.local.u64 	[%rd4], %rd138;
	cvta.global.u64 	%rd140, %rd118;
	{ // callseq 106, 0
	.param .b64 param0;
	st.param.b64 	[param0], %rd140;
	.param .b64 param1;
	st.param.b64 	[param1], %rd63;
	.param .b32 retval0;
	call.uni (retval0), 
	vprintf, 
	(
	param0, 
	param1
	);
	ld.param.b32 	%r52, [retval0];
	} // callseq 106
	add.s64 	%rd386, %rd386, 4;
	setp.ne.s64 	%p18, %rd386, %rd58;
	@%p18 bra 	$L__BB78_31;
	mov.u64 	%rd142, $str$15;
	cvta.global.u64 	%rd143, %rd142;
	{ // callseq 107, 0
	.param .b64 param0;
	st.param.b64 	[param0], %rd143;
	.param .b64 param1;
	st.param.b64 	[param1], 0;
	.param .b32 retval0;
	call.uni (retval0), 
	vprintf, 
	(
	param0, 
	param1
	);
	ld.param.b32 	%r54, [retval0];
	} // callseq 107
	mov.u64 	%rd386, %rd58;
$L__BB78_31:
	setp.eq.s64 	%p19, %rd16, 0;
	@%p19 bra 	$L__BB78_40;
	setp.eq.s64 	%p20, %rd16, 1;
	@%p20 bra 	$L__BB78_37;
	shl.b64 	%rd144, %rd386, 3;
	add.s64 	%rd20, %rd1, %rd144;
	ld.global.u64 	%rd145, [%rd20];
	st.local.u64 	[%rd4], %rd145;
	mov.u64 	%rd146, $str$5;
	cvta.global.u64 	%rd147, %rd146;
	{ // callseq 108, 0
	.param .b64 param0;
	st.param.b64 	[param0], %rd147;
	.param .b64 param1;
	st.param.b64 	[param1], %rd63;
	.param .b32 retval0;
	call.uni (retval0), 
	vprintf, 
	(
	param0, 
	param1
	);
	ld.param.b32 	%r56, [retval0];
	} // callseq 108
	add.s64 	%rd149, %rd386, 1;
	setp.ne.s64 	%p21, %rd149, %rd58;
	@%p21 bra 	$L__BB78_35;
	mov.u64 	%rd150, $str$15;
	cvta.global.u64 	%rd151, %rd150;
	{ // callseq 109, 0
	.param .b64 param0;
	st.param.b64 	[param0], %rd151;
	.param .b64 param1;
	st.param.b64 	[param1], 0;
	.param .b32 retval0;
	call.uni (retval0), 
	vprintf, 
	(
	param0, 
	param1
	);
	ld.param.b32 	%r58, [retval0];
	} // callseq 109
$L__BB78_35:
	ld.global.u64 	%rd152, [%rd20+8];
	st.local.u64 	[%rd4], %rd152;
	cvta.global.u64 	%rd154, %rd146;
	{ // callseq 110, 0
	.param .b64 param0;
	st.param.b64 	[param0], %rd154;
	.param .b64 param1;
	st.param.b64 	[param1], %rd63;
	.param .b32 retval0;
	call.uni (retval0), 
	vprintf, 
	(
	param0, 
	param1
	);
	ld.param.b32 	%r60, [retval0];
	} // callseq 110
	add.s64 	%rd386, %rd386, 2;
	setp.ne.s64 	%p22, %rd386, %rd58;
	@%p22 bra 	$L__BB78_37;
	mov.u64 	%rd156, $str$15;
	cvta.global.u64 	%rd157, %rd156;
	{ // callseq 111, 0
	.param .b64 param0;
	st.param.b64 	[param0], %rd157;
	.param .b64 param1;
	st.param.b64 	[param1], 0;
	.param .b32 retval0;
	call.uni (retval0), 
	vprintf, 
	(
	param0, 
	param1
	);
	ld.param.b32 	%r62, [retval0];
	} // callseq 111
	mov.u64 	%rd386, %rd58;
$L__BB78_37:
	and.b64  	%rd158, %rd58, 1;
	setp.eq.b64 	%p23, %rd158, 1;
	not.pred 	%p24, %p23;
	@%p24 bra 	$L__BB78_40;
	shl.b64 	%rd159, %rd386, 3;
	add.s64 	%rd160, %rd1, %rd159;
	ld.global.u64 	%rd161, [%rd160];
	st.local.u64 	[%rd4], %rd161;
	mov.u64 	%rd162, $str$5;
	cvta.global.u64 	%rd163, %rd162;
	{ // callseq 112, 0
	.param .b64 param0;
	st.param.b64 	[param0], %rd163;
	.param .b64 param1;
	st.param.b64 	[param1], %rd63;
	.param .b32 retval0;
	call.uni (retval0), 
	vprintf, 
	(
	param0, 
	param1
	);
	ld.param.b32 	%r64, [retval0];
	} // callseq 112
	add.s64 	%rd165, %rd386, 1;
	setp.ne.s64 	%p25, %rd165, %rd58;
	@%p25 bra 	$L__BB78_40;
	mov.u64 	%rd166, $str$15;
	cvta.global.u64 	%rd167, %rd166;
	{ // callseq 113, 0
	.param .b64 param0;
	st.param.b64 	[param0], %rd167;
	.param .b64 param1;
	st.param.b64 	[param1], 0;
	.param .b32 retval0;
	call.uni (retval0), 
	vprintf, 
	(
	param0, 
	param1
	);
	ld.param.b32 	%r66, [retval0];
	} // callseq 113
$L__BB78_40:
	mov.u64 	%rd168, $str$29;
	cvta.global.u64 	%rd169, %rd168;
	{ // callseq 114, 0
	.param .b64 param0;
	st.param.b64 	[param0], %rd169;
	.param .b64 param1;
	st.param.b64 	[param1], 0;
	.param .b32 retval0;
	call.uni (retval0), 
	vprintf, 
	(
	param0, 
	param1
	);
	ld.param.b32 	%r68, [retval0];
	} // callseq 114
	add.s64 	%rd23, %rd58, 1;
	setp.eq.s64 	%p26, %rd23, 0;
	@%p26 bra 	$L__BB78_79;
	and.b64  	%rd24, %rd23, 7;
	setp.lt.u64 	%p27, %rd58, 7;
	mov.b64 	%rd391, 0;
	@%p27 bra 	$L__BB78_60;
	and.b64  	%rd391, %rd23, -8;
	add.s64 	%rd388, %rd2, 32;
	mov.b64 	%rd390, 0;
	mov.u64 	%rd389, %rd58;
$L__BB78_43:
	.pragma "nounroll";
	ld.global.u64 	%rd172, [%rd388+-32];
	st.local.u64 	[%rd4], %rd172;
	mov.u64 	%rd173, $str$5;
	cvta.global.u64 	%rd174, %rd173;
	{ // callseq 115, 0
	.param .b64 param0;
	st.param.b64 	[param0], %rd174;
	.param .b64 param1;
	st.param.b64 	[param1], %rd63;
	.param .b32 retval0;
	call.uni (retval0), 
	vprintf, 
	(
	param0, 
	param1
	);
	ld.param.b32 	%r70, [retval0];
	} // callseq 115
	setp.ne.s64 	%p28, %rd389, 0;
	@%p28 bra 	$L__BB78_45;
	mov.u64 	%rd176, $str$15;
	cvta.global.u64 	%rd177, %rd176;
	{ // callseq 116, 0
	.param .b64 param0;
	st.param.b64 	[param0], %rd177;
	.param .b64 param1;
	st.param.b64 	[param1], 0;
	.param .b32 retval0;
	call.uni (retval0), 
	vprintf, 
	(
	param0, 
	param1
	);
	ld.param.b32 	%r72, [retval0];
	} // callseq 116
$L__BB78_45:
	ld.global.u64 	%rd178, [%rd388+-24];
	st.local.u64 	[%rd4], %rd178;
	cvta.global.u64 	%rd180, %rd173;
	{ // callseq 117, 0
	.param .b64 param0;
	st.param.b64 	[param0], %rd180;
	.param .b64 param1;
	st.param.b64 	[param1], %rd63;
	.param .b32 retval0;
	call.uni (retval0), 
	vprintf, 
	(
	param0, 
	param1
	);
	ld.param.b32 	%r74, [retval0];
	} // callseq 117
	add.s64 	%rd182, %rd390, 1;
	setp.ne.s64 	%p29, %rd182, %rd58;
	@%p29 bra 	$L__BB78_47;
	mov.u64 	%rd183, $str$15;
	cvta.global.u64 	%rd184, %rd183;
	{ // callseq 118, 0
	.param .b64 param0;
	st.param.b64 	[param0], %rd184;
	.param .b64 param1;
	st.param.b64 	[param1], 0;
	.param .b32 retval0;
	call.uni (retval0), 
	vprintf, 
	(
	param0, 
	param1
	);
	ld.param.b32 	%r76, [retval0];
	} // callseq 118
$L__BB78_47:
	ld.global.u64 	%rd185, [%rd388+-16];
	st.local.u64 	[%rd4], %rd185;
	cvta.global.u64 	%rd187, %rd173;
	{ // callseq 119, 0
	.param .b64 param0;
	st.param.b64 	[param0], %rd187;
	.param .b64 param1;
	st.param.b64 	[param1], %rd63;
	.param .b32 retval0;
	call.uni (retval0), 
	vprintf, 
	(
	param0, 
	param1
	);
	ld.param.b32 	%r78, [retval0];
	} // callseq 119
	add.s64 	%rd189, %rd390, 2;
	setp.ne.s64 	%p30, %rd189, %rd58;
	@%p30 bra 	$L__BB78_49;
	mov.u64 	%rd190, $str$15;
	cvta.global.u64 	%rd191, %rd190;
	{ // callseq 120, 0
	.param .b64 param0;
	st.param.b64 	[param0], %rd191;
	.param .b64 param1;
	st.param.b64 	[param1], 0;
	.param .b32 retval0;
	call.uni (retval0), 
	vprintf, 
	(
	param0, 
	param1
	);
	ld.param.b32 	%r80, [retval0];
	} // callseq 120
$L__BB78_49:
	ld.global.u64 	%rd192, [%rd388+-8];
	st.local.u64 	[%rd4], %rd192;
	cvta.global.u64 	%rd194, %rd173;
	{ // callseq 121, 0
	.param .b64 param0;
	st.param.b64 	[param0], %rd194;
	.param .b64 param1;
	st.param.b64 	[param1], %rd63;
	.param .b32 retval0;
	call.uni (retval0), 
	vprintf, 
	(
	param0, 
	param1
	);
	ld.param.b32 	%r82, [retval0];
	} // callseq 121
	add.s64 	%rd196, %rd390, 3;
	setp.ne.s64 	%p31, %rd196, %rd58;
	@%p31 bra 	$L__BB78_51;
	mov.u64 	%rd197, $str$15;
	cvta.global.u64 	%rd198, %rd197;
	{ // callseq 122, 0
	.param .b64 param0;
	st.param.b64 	[param0], %rd198;
	.param .b64 param1;
	st.param.b64 	[param1], 0;
	.param .b32 retval0;
	call.uni (retval0), 
	vprintf, 
	(
	param0, 
	param1
	);
	ld.param.b32 	%r84, [retval0];
	} // callseq 122
$L__BB78_51:
	ld.global.u64 	%rd199, [%rd388];
	st.local.u64 	[%rd4], %rd199;
	cvta.global.u64 	%rd201, %rd173;
	{ // callseq 123, 0
	.param .b64 param0;
	st.param.b64 	[param0], %rd201;
	.param .b64 param1;
	st.param.b64 	[param1], %rd63;
	.param .b32 retval0;
	call.uni (retval0), 
	vprintf, 
	(
	param0, 
	param1
	);
	ld.param.b32 	%r86, [retval0];
	} // callseq 123
	add.s64 	%rd203, %rd390, 4;
	setp.ne.s64 	%p32, %rd203, %rd58;
	@%p32 bra 	$L__BB78_53;
	mov.u64 	%rd204, $str$15;
	cvta.global.u64 	%rd205, %rd204;
	{ // callseq 124, 0
	.param .b64 param0;
	st.param.b64 	[param0], %rd205;
	.param .b64 param1;
	st.param.b64 	[param1], 0;
	.param .b32 retval0;
	call.uni (retval0), 
	vprintf, 
	(
	param0, 
	param1
	);
	ld.param.b32 	%r88, [retval0];
	} // callseq 124
$L__BB78_53:
	ld.global.u64 	%rd206, [%rd388+8];
	st.local.u64 	[%rd4], %rd206;
	cvta.global.u64 	%rd208, %rd173;
	{ // callseq 125, 0
	.param .b64 param0;
	st.param.b64 	[param0], %rd208;
	.param .b64 param1;
	st.param.b64 	[param1], %rd63;
	.param .b32 retval0;
	call.uni (retval0), 
	vprintf, 
	(
	param0, 
	param1
	);
	ld.param.b32 	%r90, [retval0];
	} // callseq 125
	add.s64 	%rd210, %rd390, 5;
	setp.ne.s64 	%p33, %rd210, %rd58;
	@%p33 bra 	$L__BB78_55;
	mov.u64 	%rd211, $str$15;
	cvta.global.u64 	%rd212, %rd211;
	{ // callseq 126, 0
	.param .b64 param0;
	st.param.b64 	[param0], %rd212;
	.param .b64 param1;
	st.param.b64 	[param1], 0;
	.param .b32 retval0;
	call.uni (retval0), 
	vprintf, 
	(
	param0, 
	param1
	);
	ld.param.b32 	%r92, [retval0];
	} // callseq 126
$L__BB78_55:
	ld.global.u64 	%rd213, [%rd388+16];
	st.local.u64 	[%rd4], %rd213;
	cvta.global.u64 	%rd215, %rd173;
	{ // callseq 127, 0
	.param .b64 param0;
	st.param.b64 	[param0], %rd215;
	.param .b64 param1;
	st.param.b64 	[param1], %rd63;
	.param .b32 retval0;
	call.uni (retval0), 
	vprintf, 
	(
	param0, 
	param1
	);
	ld.param.b32 	%r94, [retval0];
	} // callseq 127
	add.s64 	%rd217, %rd390, 6;
	setp.ne.s64 	%p34, %rd217, %rd58;
	@%p34 bra 	$L__BB78_57;
	mov.u64 	%rd218, $str$15;
	cvta.global.u64 	%rd219, %rd218;
	{ // callseq 128, 0
	.param .b64 param0;
	st.param.b64 	[param0], %rd219;
	.param .b64 param1;
	st.param.b64 	[param1], 0;
	.param .b32 retval0;
	call.uni (retval0), 
	vprintf, 
	(
	param0, 
	param1
	);
	ld.param.b32 	%r96, [retval0];
	} // callseq 128
$L__BB78_57:
	ld.global.u64 	%rd220, [%rd388+24];
	st.local.u64 	[%rd4], %rd220;
	cvta.global.u64 	%rd222, %rd173;
	{ // callseq 129, 0
	.param .b64 param0;
	st.param.b64 	[param0], %rd222;
	.param .b64 param1;
	st.param.b64 	[param1], %rd63;
	.param .b32 retval0;
	call.uni (retval0), 
	vprintf, 
	(
	param0, 
	param1
	);
	ld.param.b32 	%r98, [retval0];
	} // callseq 129
	add.s64 	%rd30, %rd390, 8;
	add.s64 	%rd224, %rd390, 7;
	setp.ne.s64 	%p35, %rd224, %rd58;
	@%p35 bra 	$L__BB78_59;
	mov.u64 	%rd225, $str$15;
	cvta.global.u64 	%rd226, %rd225;
	{ // callseq 130, 0
	.param .b64 param0;
	st.param.b64 	[param0], %rd226;
	.param .b64 param1;
	st.param.b64 	[param1], 0;
	.param .b32 retval0;
	call.uni (retval0), 
	vprintf, 
	(
	param0, 
	param1
	);
	ld.param.b32 	%r100, [retval0];
	} // callseq 130
$L__BB78_59:
	add.s64 	%rd389, %rd389, -8;
	add.s64 	%rd388, %rd388, 64;
	setp.ne.s64 	%p36, %rd30, %rd391;
	mov.u64 	%rd390, %rd30;
	@%p36 bra 	$L__BB78_43;
$L__BB78_60:
	setp.eq.s64 	%p37, %rd24, 0;
	@%p37 bra 	$L__BB78_79;
	setp.lt.u64 	%p38, %rd24, 4;
	mov.u64 	%rd392, %rd391;
	@%p38 bra 	$L__BB78_70;
	shl.b64 	%rd227, %rd391, 3;
	add.s64 	%rd34, %rd2, %rd227;
	ld.global.u64 	%rd228, [%rd34];
	st.local.u64 	[%rd4], %rd228;
	mov.u64 	%rd229, $str$5;
	cvta.global.u64 	%rd230, %rd229;
	{ // callseq 131, 0
	.param .b64 param0;
	st.param.b64 	[param0], %rd230;
	.param .b64 param1;
	st.param.b64 	[param1], %rd63;
	.param .b32 retval0;
	call.uni (retval0), 
	vprintf, 
	(
	param0, 
	param1
	);
	ld.param.b32 	%r102, [retval0];
	} // callseq 131
	setp.ne.s64 	%p39, %rd391, %rd58;
	@%p39 bra 	$L__BB78_64;
	mov.u64 	%rd232, $str$15;
	cvta.global.u64 	%rd233, %rd232;
	{ // callseq 132, 0
	.param .b64 param0;
	st.param.b64 	[param0], %rd233;
	.param .b64 param1;
	st.param.b64 	[param1], 0;
	.param .b32 retval0;
	call.uni (retval0), 
	vprintf, 
	(
	param0, 
	param1
	);
	ld.param.b32 	%r104, [retval0];
	} // callseq 132
$L__BB78_64:
	ld.global.u64 	%rd234, [%rd34+8];
	st.local.u64 	[%rd4], %rd234;
	cvta.global.u64 	%rd236, %rd229;
	add.u64 	%rd237, %SP, 0;
	{ // callseq 133, 0
	.param .b64 param0;
	st.param.b64 	[param0], %rd236;
	.param .b64 param1;
	st.param.b64 	[param1], %rd237;
	.param .b32 retval0;
	call.uni (retval0), 
	vprintf, 
	(
	param0, 
	param1
	);
	ld.param.b32 	%r106, [retval0];
	} // callseq 133
	add.s64 	%rd238, %rd391, 1;
	setp.ne.s64 	%p40, %rd238, %rd58;
	@%p40 bra 	$L__BB78_66;
	mov.u64 	%rd239, $str$15;
	cvta.global.u64 	%rd240, %rd239;
	{ // callseq 134, 0
	.param .b64 param0;
	st.param.b64 	[param0], %rd240;
	.param .b64 param1;
	st.param.b64 	[param1], 0;
	.param .b32 retval0;
	call.uni (retval0), 
	vprintf, 
	(
	param0, 
	param1
	);
	ld.param.b32 	%r108, [retval0];
	} // callseq 134
$L__BB78_66:
	ld.global.u64 	%rd241, [%rd34+16];
	st.local.u64 	[%rd4], %rd241;
	cvta.global.u64 	%rd243, %rd229;
	{ // callseq 135, 0
	.param .b64 param0;
	st.param.b64 	[param0], %rd243;
	.param .b64 param1;
	st.param.b64 	[param1], %rd237;
	.param .b32 retval0;
	call.uni (retval0), 
	vprintf, 
	(
	param0, 
	param1
	);
	ld.param.b32 	%r110, [retval0];
	} // callseq 135
	add.s64 	%rd245, %rd391, 2;
	setp.ne.s64 	%p41, %rd245, %rd58;
	@%p41 bra 	$L__BB78_68;
	mov.u64 	%rd246, $str$15;
	cvta.global.u64 	%rd247, %rd246;
	{ // callseq 136, 0
	.param .b64 param0;
	st.param.b64 	[param0], %rd247;
	.param .b64 param1;
	st.param.b64 	[param1], 0;
	.param .b32 retval0;
	call.uni (retval0), 
	vprintf, 
	(
	param0, 
	param1
	);
	ld.param.b32 	%r112, [retval0];
	} // callseq 136
$L__BB78_68:
	ld.global.u64 	%rd248, [%rd34+24];
	st.local.u64 	[%rd4], %rd248;
	cvta.global.u64 	%rd250, %rd229;
	{ // callseq 137, 0
	.param .b64 param0;
	st.param.b64 	[param0], %rd250;
	.param .b64 param1;
	st.param.b64 	[param1], %rd237;
	.param .b32 retval0;
	call.uni (retval0), 
	vprintf, 
	(
	param0, 
	param1
	);
	ld.param.b32 	%r114, [retval0];
	} // callseq 137
	add.s64 	%rd392, %rd391, 4;
	add.s64 	%rd252, %rd391, 3;
	setp.ne.s64 	%p42, %rd252, %rd58;
	@%p42 bra 	$L__BB78_70;
	mov.u64 	%rd253, $str$15;
	cvta.global.u64 	%rd254, %rd253;
	{ // callseq 138, 0
	.param .b64 param0;
	st.param.b64 	[param0], %rd254;
	.param .b64 param1;
	st.param.b64 	[param1], 0;
	.param .b32 retval0;
	call.uni (retval0), 
	vprintf, 
	(
	param0, 
	param1
	);
	ld.param.b32 	%r116, [retval0];
	} // callseq 138
$L__BB78_70:
	and.b64  	%rd255, %rd23, 3;
	setp.eq.s64 	%p43, %rd255, 0;
	@%p43 bra 	$L__BB78_79;
	setp.eq.s64 	%p44, %rd255, 1;
	mov.u64 	%rd393, %rd392;
	@%p44 bra 	$L__BB78_76;
	shl.b64 	%rd256, %rd392, 3;
	add.s64 	%rd37, %rd2, %rd256;
	ld.global.u64 	%rd257, [%rd37];
	st.local.u64 	[%rd4], %rd257;
	mov.u64 	%rd258, $str$5;
	cvta.global.u64 	%rd259, %rd258;
	{ // callseq 139, 0
	.param .b64 param0;
	st.param.b64 	[param0], %rd259;
	.param .b64 param1;
	st.param.b64 	[param1], %rd63;
	.param .b32 retval0;
	call.uni (retval0), 
	vprintf, 
	(
	param0, 
	param1
	);
	ld.param.b32 	%r118, [retval0];
	} // callseq 139
	setp.ne.s64 	%p45, %rd392, %rd58;
	@%p45 bra 	$L__BB78_74;
	mov.u64 	%rd261, $str$15;
	cvta.global.u64 	%rd262, %rd261;
	{ // callseq 140, 0
	.param .b64 param0;
	st.param.b64 	[param0], %rd262;
	.param .b64 param1;
	st.param.b64 	[param1], 0;
	.param .b32 retval0;
	call.uni (retval0), 
	vprintf, 
	(
	param0, 
	param1
	);
	ld.param.b32 	%r120, [retval0];
	} // callseq 140
$L__BB78_74:
	ld.global.u64 	%rd263, [%rd37+8];
	st.local.u64 	[%rd4], %rd263;
	cvta.global.u64 	%rd265, %rd258;
	add.u64 	%rd266, %SP, 0;
	{ // callseq 141, 0
	.param .b64 param0;
	st.param.b64 	[param0], %rd265;
	.param .b64 param1;
	st.param.b64 	[param1], %rd266;
	.param .b32 retval0;
	call.uni (retval0), 
	vprintf, 
	(
	param0, 
	param1
	);
	ld.param.b32 	%r122, [retval0];
	} // callseq 141
	add.s64 	%rd393, %rd392, 2;
	add.s64 	%rd267, %rd392, 1;
	setp.ne.s64 	%p46, %rd267, %rd58;
	@%p46 bra 	$L__BB78_76;
	mov.u64 	%rd268, $str$15;
	cvta.global.u64 	%rd269, %rd268;
	{ // callseq 142, 0
	.param .b64 param0;
	st.param.b64 	[param0], %rd269;
	.param .b64 param1;
	st.param.b64 	[param1], 0;
	.param .b32 retval0;
	call.uni (retval0), 
	vprintf, 
	(
	param0, 
	param1
	);
	ld.param.b32 	%r124, [retval0];
	} // callseq 142
$L__BB78_76:
	and.b64  	%rd270, %rd58, 1;
	setp.eq.b64 	%p47, %rd270, 1;
	@%p47 bra 	$L__BB78_79;
	shl.b64 	%rd271, %rd393, 3;
	add.s64 	%rd272, %rd2, %rd271;
	ld.global.u64 	%rd273, [%rd272];
	st.local.u64 	[%rd4], %rd273;
	mov.u64 	%rd274, $str$5;
	cvta.global.u64 	%rd275, %rd274;
	{ // callseq 143, 0
	.param .b64 param0;
	st.param.b64 	[param0], %rd275;
	.param .b64 param1;
	st.param.b64 	[param1], %rd63;
	.param .b32 retval0;
	call.uni (retval0), 
	vprintf, 
	(
	param0, 
	param1
	);
	ld.param.b32 	%r126, [retval0];
	} // callseq 143
	setp.ne.s64 	%p48, %rd393, %rd58;
	@%p48 bra 	$L__BB78_79;
	mov.u64 	%rd277, $str$15;
	cvta.global.u64 	%rd278, %rd277;
	{ // callseq 144, 0
	.param .b64 param0;
	st.param.b64 	[param0], %rd278;
	.param .b64 param1;
	st.param.b64 	[param1], 0;
	.param .b32 retval0;
	call.uni (retval0), 
	vprintf, 
	(
	param0, 
	param1
	);
	ld.param.b32 	%r128, [retval0];
	} // callseq 144
$L__BB78_79:
	mov.u64 	%rd279, $str$30;
	cvta.global.u64 	%rd280, %rd279;
	{ // callseq 145, 0
	.param .b64 param0;
	st.param.b64 	[param0], %rd280;
	.param .b64 param1;
	st.param.b64 	[param1], 0;
	.param .b32 retval0;
	call.uni (retval0), 
	vprintf, 
	(
	param0, 
	param1
	);
	ld.param.b32 	%r130, [retval0];
	} // callseq 145
	setp.eq.s64 	%p49, %rd59, 0;
	@%p49 bra 	$L__BB78_118;
	and.b64  	%rd40, %rd59, 7;
	setp.lt.u64 	%p50, %rd59, 8;
	mov.b64 	%rd398, 0;
	@%p50 bra 	$L__BB78_99;
	and.b64  	%rd398, %rd59, -8;
	add.s64 	%rd395, %rd59, -8;
	add.s64 	%rd394, %rd3, 32;
	mov.u64 	%rd396, %rd398;
$L__BB78_82:
	.pragma "nounroll";
	ld.global.u64 	%rd282, [%rd394+-32];
	st.local.u64 	[%rd4], %rd282;
	mov.u64 	%rd283, $str$5;
	cvta.global.u64 	%rd284, %rd283;
	{ // callseq 146, 0
	.param .b64 param0;
	st.param.b64 	[param0], %rd284;
	.param .b64 param1;
	st.param.b64 	[param1], %rd63;
	.param .b32 retval0;
	call.uni (retval0), 
	vprintf, 
	(
	param0, 
	param1
	);
	ld.param.b32 	%r132, [retval0];
	} // callseq 146
	setp.ne.s64 	%p51, %rd395, -7;
	@%p51 bra 	$L__BB78_84;
	mov.u64 	%rd286, $str$15;
	cvta.global.u64 	%rd287, %rd286;
	{ // callseq 147, 0
	.param .b64 param0;
	st.param.b64 	[param0], %rd287;
	.param .b64 param1;
	st.param.b64 	[param1], 0;
	.param .b32 retval0;
	call.uni (retval0), 
	vprintf, 
	(
	param0, 
	param1
	);
	ld.param.b32 	%r134, [retval0];
	} // callseq 147
$L__BB78_84:
	ld.global.u64 	%rd288, [%rd394+-24];
	st.local.u64 	[%rd4], %rd288;
	cvta.global.u64 	%rd290, %rd283;
	add.u64 	%rd291, %SP, 0;
	{ // callseq 148, 0
	.param .b64 param0;
	st.param.b64 	[param0], %rd290;
	.param .b64 param1;
	st.param.b64 	[param1], %rd291;
	.param .b32 retval0;
	call.uni (retval0), 
	vprintf, 
	(
	param0, 
	param1
	);
	ld.param.b32 	%r136, [retval0];
	} // callseq 148
	setp.ne.s64 	%p52, %rd395, -6;
	@%p52 bra 	$L__BB78_86;
	mov.u64 	%rd292, $str$15;
	cvta.global.u64 	%rd293, %rd292;
	{ // callseq 149, 0
	.param .b64 param0;
	st.param.b64 	[param0], %rd293;
	.param .b64 param1;
	st.param.b64 	[param1], 0;
	.param .b32 retval0;
	call.uni (retval0), 
	vprintf, 
	(
	param0, 
	param1
	);
	ld.param.b32 	%r138, [retval0];
	} // callseq 149
$L__BB78_86:
	ld.global.u64 	%rd294, [%rd394+-16];
	st.local.u64 	[%rd4], %rd294;
	cvta.global.u64 	%rd296, %rd283;
	{ // callseq 150, 0
	.param .b64 param0;
	st.param.b64 	[param0], %rd296;
	.param .b64 param1;
	st.param.b64 	[param1], %rd291;
	.param .b32 retval0;
	call.uni (retval0), 
	vprintf, 
	(
	param0, 
	param1
	);
	ld.param.b32 	%r140, [retval0];
	} // callseq 150
	setp.ne.s64 	%p53, %rd395, -5;
	@%p53 bra 	$L__BB78_88;
	mov.u64 	%rd298, $str$15;
	cvta.global.u64 	%rd299, %rd298;
	{ // callseq 151, 0
	.param .b64 param0;
	st.param.b64 	[param0], %rd299;
	.param .b64 param1;
	st.param.b64 	[param1], 0;
	.param .b32 retval0;
	call.uni (retval0), 
	vprintf, 
	(
	param0, 
	param1
	);
	ld.param.b32 	%r142, [retval0];
	} // callseq 151
$L__BB78_88:
	ld.global.u64 	%rd300, [%rd394+-8];
	st.local.u64 	[%rd4], %rd300;
	cvta.global.u64 	%rd302, %rd283;
	{ // callseq 152, 0
	.param .b64 param0;
	st.param.b64 	[param0], %rd302;
	.param .b64 param1;
	st.param.b64 	[param1], %rd291;
	.param .b32 retval0;
	call.uni (retval0), 
	vprintf, 
	(
	param0, 
	param1
	);
	ld.param.b32 	%r144, [retval0];
	} // callseq 152
	setp.ne.s64 	%p54, %rd395, -4;
	@%p54 bra 	$L__BB78_90;
	mov.u64 	%rd304, $str$15;
	cvta.global.u64 	%rd305, %rd304;
	{ // callseq 153, 0
	.param .b64 param0;
	st.param.b64 	[param0], %rd305;
	.param .b64 param1;
	st.param.b64 	[param1], 0;
	.param .b32 retval0;
	call.uni (retval0), 
	vprintf, 
	(
	param0, 
	param1
	);
	ld.param.b32 	%r146, [retval0];
	} // callseq 153
$L__BB78_90:
	ld.global.u64 	%rd306, [%rd394];
	st.local.u64 	[%rd4], %rd306;
	cvta.global.u64 	%rd308, %rd283;
	{ // callseq 154, 0
	.param .b64 param0;
	st.param.b64 	[param0], %rd308;
	.param .b64 param1;
	st.param.b64 	[param1], %rd291;
	.param .b32 retval0;
	call.uni (retval0), 
	vprintf, 
	(
	param0, 
	param1
	);
	ld.param.b32 	%r148, [retval0];
	} // callseq 154
	setp.ne.s64 	%p55, %rd395, -3;
	@%p55 bra 	$L__BB78_92;
	mov.u64 	%rd310, $str$15;
	cvta.global.u64 	%rd311, %rd310;
	{ // callseq 155, 0
	.param .b64 param0;
	st.param.b64 	[param0], %rd311;
	.param .b64 param1;
	st.param.b64 	[param1], 0;
	.param .b32 retval0;
	call.uni (retval0), 
	vprintf, 
	(
	param0, 
	param1
	);
	ld.param.b32 	%r150, [retval0];
	} // callseq 155
$L__BB78_92:
	ld.global.u64 	%rd312, [%rd394+8];
	st.local.u64 	[%rd4], %rd312;
	cvta.global.u64 	%rd314, %rd283;
	{ // callseq 156, 0
	.param .b64 param0;
	st.param.b64 	[param0], %rd314;
	.param .b64 param1;
	st.param.b64 	[param1], %rd291;
	.param .b32 retval0;
	call.uni (retval0), 
	vprintf, 
	(
	param0, 
	param1
	);
	ld.param.b32 	%r152, [retval0];
	} // callseq 156
	setp.ne.s64 	%p56, %rd395, -2;
	@%p56 bra 	$L__BB78_94;
	mov.u64 	%rd316, $str$15;
	cvta.global.u64 	%rd317, %rd316;
	{ // callseq 157, 0
	.param .b64 param0;
	st.param.b64 	[param0], %rd317;
	.param .b64 param1;
	st.param.b64 	[param1], 0;
	.param .b32 retval0;
	call.uni (retval0), 
	vprintf, 
	(
	param0, 
	param1
	);
	ld.param.b32 	%r154, [retval0];
	} // callseq 157
$L__BB78_94:
	ld.global.u64 	%rd318, [%rd394+16];
	st.local.u64 	[%rd4], %rd318;
	cvta.global.u64 	%rd320, %rd283;
	{ // callseq 158, 0
	.param .b64 param0;
	st.param.b64 	[param0], %rd320;
	.param .b64 param1;
	st.param.b64 	[param1], %rd291;
	.param .b32 retval0;
	call.uni (retval0), 
	vprintf, 
	(
	param0, 
	param1
	);
	ld.param.b32 	%r156, [retval0];
	} // callseq 158
	setp.ne.s64 	%p57, %rd395, -1;
	@%p57 bra 	$L__BB78_96;
	mov.u64 	%rd322, $str$15;
	cvta.global.u64 	%rd323, %rd322;
	{ // callseq 159, 0
	.param .b64 param0;
	st.param.b64 	[param0], %rd323;
	.param .b64 param1;
	st.param.b64 	[param1], 0;
	.param .b32 retval0;
	call.uni (retval0), 
	vprintf, 
	(
	param0, 
	param1
	);
	ld.param.b32 	%r158, [retval0];
	} // callseq 159
$L__BB78_96:
	ld.global.u64 	%rd324, [%rd394+24];
	st.local.u64 	[%rd4], %rd324;
	cvta.global.u64 	%rd326, %rd283;
	{ // callseq 160, 0
	.param .b64 param0;
	st.param.b64 	[param0], %rd326;
	.param .b64 param1;
	st.param.b64 	[param1], %rd291;
	.param .b32 retval0;
	call.uni (retval0), 
	vprintf, 
	(
	param0, 
	param1
	);
	ld.param.b32 	%r160, [retval0];
	} // callseq 160
	setp.ne.s64 	%p58, %rd395, 0;
	@%p58 bra 	$L__BB78_98;
	mov.u64 	%rd328, $str$15;
	cvta.global.u64 	%rd329, %rd328;
	{ // callseq 161, 0
	.param .b64 param0;
	st.param.b64 	[param0], %rd329;
	.param .b64 param1;
	st.param.b64 	[param1], 0;
	.param .b32 retval0;
	call.uni (retval0), 
	vprintf, 
	(
	param0, 
	param1
	);
	ld.param.b32 	%r162, [retval0];
	} // callseq 161
$L__BB78_98:
	add.s64 	%rd396, %rd396, -8;
	add.s64 	%rd395, %rd395, -8;
	add.s64 	%rd394, %rd394, 64;
	setp.ne.s64 	%p59, %rd396, 0;
	@%p59 bra 	$L__BB78_82;
$L__BB78_99:
	setp.eq.s64 	%p60, %rd40, 0;
	@%p60 bra 	$L__BB78_118;
	and.b64  	%rd51, %rd59, 3;
	setp.lt.u64 	%p61, %rd40, 4;
	@%p61 bra 	$L__BB78_109;
	shl.b64 	%rd330, %rd398, 3;
	add.s64 	%rd52, %rd3, %rd330;
	ld.global.u64 	%rd331, [%rd52];
	st.local.u64 	[%rd4], %rd331;
	mov.u64 	%rd332, $str$5;
	cvta.global.u64 	%rd333, %rd332;
	{ // callseq 162, 0
	.param .b64 param0;
	st.param.b64 	[param0], %rd333;
	.param .b64 param1;
	st.param.b64 	[param1], %rd63;
	.param .b32 retval0;
	call.uni (retval0), 
	vprintf, 
	(
	param0, 
	param1
	);
	ld.param.b32 	%r164, [retval0];
	} // callseq 162
	add.s64 	%rd335, %rd398, 1;
	setp.ne.s64 	%p62, %rd335, %rd59;
	@%p62 bra 	$L__BB78_103;
	mov.u64 	%rd336, $str$15;
	cvta.global.u64 	%rd337, %rd336;
	{ // callseq 163, 0
	.param .b64 param0;
	st.param.b64 	[param0], %rd337;
	.param .b64 param1;
	st.param.b64 	[param1], 0;
	.param .b32 retval0;
	call.uni (retval0), 
	vprintf, 
	(
	param0, 
	param1
	);
	ld.param.b32 	%r166, [retval0];
	} // callseq 163
$L__BB78_103:
	ld.global.u64 	%rd338, [%rd52+8];
	st.local.u64 	[%rd4], %rd338;
	cvta.global.u64 	%rd340, %rd332;
	add.u64 	%rd341, %SP, 0;
	{ // callseq 164, 0
	.param .b64 param0;
	st.param.b64 	[param0], %rd340;
	.param .b64 param1;
	st.param.b64 	[param1], %rd341;
	.param .b32 retval0;
	call.uni (retval0), 
	vprintf, 
	(
	param0, 
	param1
	);
	ld.param.b32 	%r168, [retval0];
	} // callseq 164
	add.s64 	%rd342, %rd398, 2;
	setp.ne.s64 	%p63, %rd342, %rd59;
	@%p63 bra 	$L__BB78_105;
	mov.u64 	%rd343, $str$15;
	cvta.global.u64 	%rd344, %rd343;
	{ // callseq 165, 0
	.param .b64 param0;
	st.param.b64 	[param0], %rd344;
	.param .b64 param1;
	st.param.b64 	[param1], 0;
	.param .b32 retval0;
	call.uni (retval0), 
	vprintf, 
	(
	param0, 
	param1
	);
	ld.param.b32 	%r170, [retval0];
	} // callseq 165
$L__BB78_105:
	ld.global.u64 	%rd345, [%rd52+16];
	st.local.u64 	[%rd4], %rd345;
	cvta.global.u64 	%rd347, %rd332;
	{ // callseq 166, 0
	.param .b64 param0;
	st.param.b64 	[param0], %rd347;
	.param .b64 param1;
	st.param.b64 	[param1], %rd341;
	.param .b32 retval0;
	call.uni (retval0), 
	vprintf, 
	(
	param0, 
	param1
	);
	ld.param.b32 	%r172, [retval0];
	} // callseq 166
	add.s64 	%rd349, %rd398, 3;
	setp.ne.s64 	%p64, %rd349, %rd59;
	@%p64 bra 	$L__BB78_107;
	mov.u64 	%rd350, $str$15;
	cvta.global.u64 	%rd351, %rd350;
	{ // callseq 167, 0
	.param .b64 param0;
	st.param.b64 	[param0], %rd351;
	.param .b64 param1;
	st.param.b64 	[param1], 0;
	.param .b32 retval0;
	call.uni (retval0), 
	vprintf, 
	(
	param0, 
	param1
	);
	ld.param.b32 	%r174, [retval0];
	} // callseq 167
$L__BB78_107:
	ld.global.u64 	%rd352, [%rd52+24];
	st.local.u64 	[%rd4], %rd352;
	cvta.global.u64 	%rd354, %rd332;
	{ // callseq 168, 0
	.param .b64 param0;
	st.param.b64 	[param0], %rd354;
	.param .b64 param1;
	st.param.b64 	[param1], %rd341;
	.param .b32 retval0;
	call.uni (retval0), 
	vprintf, 
	(
	param0, 
	param1
	);
	ld.param.b32 	%r176, [retval0];
	} // callseq 168
	add.s64 	%rd398, %rd398, 4;
	setp.ne.s64 	%p65, %rd398, %rd59;
	@%p65 bra 	$L__BB78_109;
	mov.u64 	%rd356, $str$15;
	cvta.global.u64 	%rd357, %rd356;
	{ // callseq 169, 0
	.param .b64 param0;
	st.param.b64 	[param0], %rd357;
	.param .b64 param1;
	st.param.b64 	[param1], 0;
	.param .b32 retval0;
	call.uni (retval0), 
	vprintf, 
	(
	param0, 
	param1
	);
	ld.param.b32 	%r178, [retval0];
	} // callseq 169
	mov.u64 	%rd398, %rd59;
$L__BB78_109:
	setp.eq.s64 	%p66, %rd51, 0;
	@%p66 bra 	$L__BB78_118;
	setp.eq.s64 	%p67, %rd51, 1;
	@%p67 bra 	$L__BB78_115;
	shl.b64 	%rd358, %rd398, 3;
	add.s64 	%rd55, %rd3, %rd358;
	ld.global.u64 	%rd359, [%rd55];
	st.local.u64 	[%rd4], %rd359;
	mov.u64 	%rd360, $str$5;
	cvta.global.u64 	%rd361, %rd360;
	{ // callseq 170, 0
	.param .b64 param0;
	st.param.b64 	[param0], %rd361;
	.param .b64 param1;
	st.param.b64 	[param1], %rd63;
	.param .b32 retval0;
	call.uni (retval0), 
	vprintf, 
	(
	param0, 
	param1
	);
	ld.param.b32 	%r180, [retval0];
	} // callseq 170
	add.s64 	%rd363, %rd398, 1;
	setp.ne.s64 	%p68, %rd363, %rd59;
	@%p68 bra 	$L__BB78_113;
	mov.u64 	%rd364, $str$15;
	cvta.global.u64 	%rd365, %rd364;
	{ // callseq 171, 0
	.param .b64 param0;
	st.param.b64 	[param0], %rd365;
	.param .b64 param1;
	st.param.b64 	[param1], 0;
	.param .b32 retval0;
	call.uni (retval0), 
	vprintf, 
	(
	param0, 
	param1
	);
	ld.param.b32 	%r182, [retval0];
	} // callseq 171
$L__BB78_113:
	ld.global.u64 	%rd366, [%rd55+8];
	st.local.u64 	[%rd4], %rd366;
	cvta.global.u64 	%rd368, %rd360;
	add.u64 	%rd369, %SP, 0;
	{ // callseq 172, 0
	.param .b64 param0;
	st.param.b64 	[param0], %rd368;
	.param .b64 param1;
	st.param.b64 	[param1], %rd369;
	.param .b32 retval0;
	call.uni (retval0), 
	vprintf, 
	(
	param0, 
	param1
	);
	ld.param.b32 	%r184, [retval0];
	} // callseq 172
	add.s64 	%rd398, %rd398, 2;
	setp.ne.s64 	%p69, %rd398, %rd59;
	@%p69 bra 	$L__BB78_115;
	mov.u64 	%rd370, $str$15;
	cvta.global.u64 	%rd371, %rd370;
	{ // callseq 173, 0
	.param .b64 param0;
	st.param.b64 	[param0], %rd371;
	.param .b64 param1;
	st.param.b64 	[param1], 0;
	.param .b32 retval0;
	call.uni (retval0), 
	vprintf, 
	(
	param0, 
	param1
	);
	ld.param.b32 	%r186, [retval0];
	} // callseq 173
	mov.u64 	%rd398, %rd59;
$L__BB78_115:
	and.b64  	%rd372, %rd59, 1;
	setp.eq.b64 	%p70, %rd372, 1;
	not.pred 	%p71, %p70;
	@%p71 bra 	$L__BB78_118;
	shl.b64 	%rd373, %rd398, 3;
	add.s64 	%rd374, %rd3, %rd373;
	ld.global.u64 	%rd375, [%rd374];
	st.local.u64 	[%rd4], %rd375;
	mov.u64 	%rd376, $str$5;
	cvta.global.u64 	%rd377, %rd376;
	{ // callseq 174, 0
	.param .b64 param0;
	st.param.b64 	[param0], %rd377;
	.param .b64 param1;
	st.param.b64 	[param1], %rd63;
	.param .b32 retval0;
	call.uni (retval0), 
	vprintf, 
	(
	param0, 
	param1
	);
	ld.param.b32 	%r188, [retval0];
	} // callseq 174
	add.s64 	%rd379, %rd398, 1;
	setp.ne.s64 	%p72, %rd379, %rd59;
	@%p72 bra 	$L__BB78_118;
	mov.u64 	%rd380, $str$15;
	cvta.global.u64 	%rd381, %rd380;
	{ // callseq 175, 0
	.param .b64 param0;
	st.param.b64 	[param0], %rd381;
	.param .b64 param1;
	st.param.b64 	[param1], 0;
	.param .b32 retval0;
	call.uni (retval0), 
	vprintf, 
	(
	param0, 
	param1
	);
	ld.param.b32 	%r190, [retval0];
	} // callseq 175
$L__BB78_118:
	ret;

}
	// .globl	_Z23compactionVertexCentricmP27vertex_dictionary_structure
.visible .entry _Z23compactionVertexCentricmP27vertex_dictionary_structure(
	.param .u64 _Z23compactionVertexCentricmP27vertex_dictionary_structure_param_0,
	.param .u64 .ptr .align 1 _Z23compactionVertexCentricmP27vertex_dictionary_structure_param_1
)
{
	.reg .pred 	%p<73>;
	.reg .b32 	%r<29>;
	.reg .b64 	%rd<334>;

	ld.param.u64 	%rd117, [_Z23compactionVertexCentricmP27vertex_dictionary_structure_param_0];
	ld.param.u64 	%rd116, [_Z23compactionVertexCentricmP27vertex_dictionary_structure_param_1];
	mov.u32 	%r1, %ntid.x;
	mov.u32 	%r2, %ctaid.x;
	mov.u32 	%r3, %tid.x;
	mad.lo.s32 	%r4, %r1, %r2, %r3;
	cvt.u64.u32 	%rd1, %r4;
	setp.le.u64 	%p2, %rd117, %rd1;
	@%p2 bra 	$L__BB79_101;
	cvta.to.global.u64 	%rd118, %rd116;
	shl.b64 	%rd119, %rd1, 3;
	add.s64 	%rd120, %rd118, %rd119;
	add.s64 	%rd2, %rd120, 2448000008;
	ld.global.u64 	%rd3, [%rd2];
	setp.eq.s64 	%p3, %rd3, 0;
	@%p3 bra 	$L__BB79_101;
	ld.global.u64 	%rd122, [%rd2+-1632000008];
	add.s64 	%rd327, %rd122, -1;
	setp.lt.s64 	%p4, %rd327, 1;
	mov.b64 	%rd325, 0;
	mov.u64 	%rd280, %rd3;
	@%p4 bra 	$L__BB79_63;
	ld.global.u64 	%rd124, [%rd2+-816000000];
	add.s64 	%rd312, %rd124, -1;
	ld.global.u64 	%rd310, [%rd2+-408000000];
	mov.b64 	%rd325, 0;
	mov.u64 	%rd280, %rd3;
	mov.u64 	%rd311, %rd327;
	bra.uni 	$L__BB79_5;
$L__BB79_4:
	setp.ge.s64 	%p45, %rd325, %rd311;
	mov.u64 	%rd327, %rd311;
	@%p45 bra 	$L__BB79_63;
$L__BB79_5:
	mov.u64 	%rd327, %rd325;
	mov.b64 	%rd286, 0;
	mov.u64 	%rd314, %rd311;
$L__BB79_6:
	shl.b64 	%rd126, %rd286, 3;
	add.s64 	%rd17, %rd280, %rd126;
	ld.u64 	%rd127, [%rd17];
	setp.ne.s64 	%p5, %rd127, 1000000000;
	@%p5 bra 	$L__BB79_55;
	setp.eq.s64 	%p6, %rd327, %rd311;
	mov.u64 	%rd314, %rd327;
	@%p6 bra 	$L__BB79_54;
$L__BB79_8:
	setp.eq.s64 	%p7, %rd312, -1;
	@%p7 bra 	$L__BB79_15;
	setp.lt.s64 	%p8, %rd312, 0;
	@%p8 bra 	$L__BB79_13;
	add.s64 	%rd299, %rd312, 1;
	shl.b64 	%rd128, %rd312, 3;
	add.s64 	%rd298, %rd310, %rd128;
$L__BB79_11:
	ld.u64 	%rd39, [%rd298];
	setp.ne.s64 	%p9, %rd39, 1000000000;
	@%p9 bra 	$L__BB79_39;
	ld.u64 	%rd154, [%rd310+448];
	add.s64 	%rd155, %rd154, -1;
	st.u64 	[%rd310+448], %rd155;
	ld.global.u64 	%rd156, [%rd2+-1224000000];
	add.s64 	%rd157, %rd156, -1;
	st.global.u64 	[%rd2+-1224000000], %rd157;
	add.s64 	%rd299, %rd299, -1;
	add.s64 	%rd298, %rd298, -8;
	setp.gt.s64 	%p19, %rd299, 0;
	@%p19 bra 	$L__BB79_11;
$L__BB79_13:
	mov.u64 	%rd158, d_e_queue;
	atom.global.add.u32 	%r11, [d_e_queue+4], 1;
	shr.u32 	%r12, %r11, 7;
	mul.hi.u32 	%r13, %r12, 18014399;
	shr.u32 	%r14, %r13, 13;
	mul.lo.s32 	%r15, %r14, 250000000;
	sub.s32 	%r16, %r11, %r15;
	mul.wide.u32 	%rd159, %r16, 8;
	add.s64 	%rd160, %rd158, %rd159;
	st.global.u64 	[%rd160+16], %rd310;
	mov.b64 	%rd161, 0;
	st.u64 	[%rd310+456], %rd161;
	st.u64 	[%rd310+464], %rd161;
	ld.u64 	%rd162, [%rd310+448];
	ld.global.u64 	%rd163, [%rd2+-1224000000];
	sub.s64 	%rd164, %rd163, %rd162;
	st.global.u64 	[%rd2+-1224000000], %rd164;
	st.u64 	[%rd310+448], %rd161;
	ld.u64 	%rd310, [%rd310+472];
	st.u64 	[%rd310+456], %rd161;
	st.u64 	[%rd310+464], %rd161;
	and.b64  	%rd43, %rd311, 1;
	setp.eq.s64 	%p20, %rd43, 0;
	@%p20 bra 	$L__BB79_28;
	shr.u64 	%rd165, %rd311, 63;
	add.s64 	%rd166, %rd311, %rd165;
	shr.s64 	%rd300, %rd166, 1;
	bra.uni 	$L__BB79_29;
$L__BB79_15:
	mov.u64 	%rd178, d_e_queue;
	atom.global.add.u32 	%r17, [d_e_queue+4], 1;
	shr.u32 	%r18, %r17, 7;
	mul.hi.u32 	%r19, %r18, 18014399;
	shr.u32 	%r20, %r19, 13;
	mul.lo.s32 	%r21, %r20, 250000000;
	sub.s32 	%r22, %r17, %r21;
	mul.wide.u32 	%rd179, %r22, 8;
	add.s64 	%rd180, %rd178, %rd179;
	st.global.u64 	[%rd180+16], %rd310;
	mov.b64 	%rd181, 0;
	st.u64 	[%rd310+456], %rd181;
	st.u64 	[%rd310+464], %rd181;
	ld.u64 	%rd182, [%rd310+448];
	ld.global.u64 	%rd183, [%rd2+-1224000000];
	sub.s64 	%rd184, %rd183, %rd182;
	st.global.u64 	[%rd2+-1224000000], %rd184;
	st.u64 	[%rd310+448], %rd181;
	ld.u64 	%rd310, [%rd310+472];
	st.u64 	[%rd310+456], %rd181;
	st.u64 	[%rd310+464], %rd181;
	and.b64  	%rd24, %rd311, 1;
	setp.eq.s64 	%p27, %rd24, 0;
	@%p27 bra 	$L__BB79_17;
	shr.u64 	%rd185, %rd311, 63;
	add.s64 	%rd186, %rd311, %rd185;
	shr.s64 	%rd293, %rd186, 1;
	bra.uni 	$L__BB79_18;
$L__BB79_17:
	shr.s64 	%rd187, %rd311, 1;
	add.s64 	%rd293, %rd187, -1;
$L__BB79_18:
	shl.b64 	%rd188, %rd293, 3;
	mov.u64 	%rd189, bit_string_lookup;
	add.s64 	%rd190, %rd189, %rd188;
	ld.global.u64 	%rd295, [%rd190];
	setp.eq.s64 	%p28, %rd295, 0;
	mov.u64 	%rd294, %rd3;
	@%p28 bra 	$L__BB79_24;
	mov.u64 	%rd294, %rd3;
$L__BB79_20:
	and.b64  	%rd191, %rd295, 1;
	setp.eq.b64 	%p29, %rd191, 1;
	not.pred 	%p30, %p29;
	@%p30 bra 	$L__BB79_22;
	ld.u64 	%rd294, [%rd294+456];
	bra.uni 	$L__BB79_23;
$L__BB79_22:
	ld.u64 	%rd294, [%rd294+464];
$L__BB79_23:
	mul.hi.u64 	%rd192, %rd295, -3689348814741910323;
	shr.u64 	%rd34, %rd192, 3;
	setp.gt.u64 	%p31, %rd295, 9;
	mov.u64 	%rd295, %rd34;
	@%p31 bra 	$L__BB79_20;
$L__BB79_24:
	setp.eq.s64 	%p32, %rd24, 0;
	@%p32 bra 	$L__BB79_26;
	mov.b64 	%rd193, 0;
	st.u64 	[%rd294+456], %rd193;
	bra.uni 	$L__BB79_27;
$L__BB79_26:
	mov.b64 	%rd194, 0;
	st.u64 	[%rd294+464], %rd194;
$L__BB79_27:
	add.s64 	%rd311, %rd311, -1;
	ld.global.u64 	%rd196, [%rd2+-1632000008];
	add.s64 	%rd197, %rd196, -1;
	st.global.u64 	[%rd2+-1632000008], %rd197;
	setp.eq.s64 	%p34, %rd327, %rd311;
	mov.pred 	%p72, 0;
	mov.b64 	%rd312, 55;
	mov.u64 	%rd314, %rd327;
	@%p34 bra 	$L__BB79_54;
	bra.uni 	$L__BB79_53;
$L__BB79_28:
	shr.s64 	%rd167, %rd311, 1;
	add.s64 	%rd300, %rd167, -1;
$L__BB79_29:
	shl.b64 	%rd168, %rd300, 3;
	mov.u64 	%rd169, bit_string_lookup;
	add.s64 	%rd170, %rd169, %rd168;
	ld.global.u64 	%rd302, [%rd170];
	setp.eq.s64 	%p21, %rd302, 0;
	mov.u64 	%rd301, %rd3;
	@%p21 bra 	$L__BB79_35;
	mov.u64 	%rd301, %rd3;
$L__BB79_31:
	and.b64  	%rd171, %rd302, 1;
	setp.eq.b64 	%p22, %rd171, 1;
	not.pred 	%p23, %p22;
	@%p23 bra 	$L__BB79_33;
	ld.u64 	%rd301, [%rd301+456];
	bra.uni 	$L__BB79_34;
$L__BB79_33:
	ld.u64 	%rd301, [%rd301+464];
$L__BB79_34:
	mul.hi.u64 	%rd172, %rd302, -3689348814741910323;
	shr.u64 	%rd53, %rd172, 3;
	setp.gt.u64 	%p24, %rd302, 9;
	mov.u64 	%rd302, %rd53;
	@%p24 bra 	$L__BB79_31;
$L__BB79_35:
	setp.eq.s64 	%p25, %rd43, 0;
	@%p25 bra 	$L__BB79_37;
	mov.b64 	%rd173, 0;
	st.u64 	[%rd301+456], %rd173;
	bra.uni 	$L__BB79_38;
$L__BB79_37:
	mov.b64 	%rd174, 0;
	st.u64 	[%rd301+464], %rd174;
$L__BB79_38:
	add.s64 	%rd311, %rd311, -1;
	ld.global.u64 	%rd176, [%rd2+-1632000008];
	add.s64 	%rd177, %rd176, -1;
	st.global.u64 	[%rd2+-1632000008], %rd177;
	mov.pred 	%p72, 0;
	mov.b64 	%rd312, 55;
	bra.uni 	$L__BB79_53;
$L__BB79_39:
	st.u64 	[%rd17], %rd39;
	mov.b64 	%rd129, 0;
	st.u64 	[%rd298], %rd129;
	add.s64 	%rd312, %rd299, -2;
	ld.u64 	%rd130, [%rd310+448];
	add.s64 	%rd131, %rd130, -1;
	st.u64 	[%rd310+448], %rd131;
	ld.global.u64 	%rd132, [%rd2+-1224000000];
	add.s64 	%rd133, %rd132, -1;
	st.global.u64 	[%rd2+-1224000000], %rd133;
	setp.ne.s64 	%p11, %rd299, 1;
	mov.pred 	%p72, -1;
	@%p11 bra 	$L__BB79_53;
	mov.u64 	%rd134, d_e_queue;
	atom.global.add.u32 	%r5, [d_e_queue+4], 1;
	shr.u32 	%r6, %r5, 7;
	mul.hi.u32 	%r7, %r6, 18014399;
	shr.u32 	%r8, %r7, 13;
	mul.lo.s32 	%r9, %r8, 250000000;
	sub.s32 	%r10, %r5, %r9;
	mul.wide.u32 	%rd135, %r10, 8;
	add.s64 	%rd136, %rd134, %rd135;
	st.global.u64 	[%rd136+16], %rd310;
	mov.b64 	%rd137, 0;
	st.u64 	[%rd310+456], %rd137;
	st.u64 	[%rd310+464], %rd137;
	ld.u64 	%rd138, [%rd310+448];
	ld.global.u64 	%rd139, [%rd2+-1224000000];
	sub.s64 	%rd140, %rd139, %rd138;
	st.global.u64 	[%rd2+-1224000000], %rd140;
	st.u64 	[%rd310+448], %rd137;
	ld.u64 	%rd310, [%rd310+472];
	st.u64 	[%rd310+456], %rd137;
	st.u64 	[%rd310+464], %rd137;
	and.b64  	%rd58, %rd311, 1;
	setp.eq.s64 	%p12, %rd58, 0;
	@%p12 bra 	$L__BB79_42;
	shr.u64 	%rd141, %rd311, 63;
	add.s64 	%rd142, %rd311, %rd141;
	shr.s64 	%rd305, %rd142, 1;
	bra.uni 	$L__BB79_43;
$L__BB79_42:
	shr.s64 	%rd143, %rd311, 1;
	add.s64 	%rd305, %rd143, -1;
$L__BB79_43:
	shl.b64 	%rd144, %rd305, 3;
	mov.u64 	%rd145, bit_string_lookup;
	add.s64 	%rd146, %rd145, %rd144;
	ld.global.u64 	%rd307, [%rd146];
	setp.eq.s64 	%p13, %rd307, 0;
	mov.u64 	%rd306, %rd3;
	@%p13 bra 	$L__BB79_49;
	mov.u64 	%rd306, %rd3;
$L__BB79_45:
	and.b64  	%rd147, %rd307, 1;
	setp.eq.b64 	%p14, %rd147, 1;
	not.pred 	%p15, %p14;
	@%p15 bra 	$L__BB79_47;
	ld.u64 	%rd306, [%rd306+456];
	bra.uni 	$L__BB79_48;
$L__BB79_47:
	ld.u64 	%rd306, [%rd306+464];
$L__BB79_48:
	mul.hi.u64 	%rd148, %rd307, -3689348814741910323;
	shr.u64 	%rd68, %rd148, 3;
	setp.gt.u64 	%p16, %rd307, 9;
	mov.u64 	%rd307, %rd68;
	@%p16 bra 	$L__BB79_45;
$L__BB79_49:
	setp.eq.s64 	%p17, %rd58, 0;
	@%p17 bra 	$L__BB79_51;
	mov.b64 	%rd149, 0;
	st.u64 	[%rd306+456], %rd149;
	bra.uni 	$L__BB79_52;
$L__BB79_51:
	mov.b64 	%rd150, 0;
	st.u64 	[%rd306+464], %rd150;
$L__BB79_52:
	add.s64 	%rd311, %rd311, -1;
	ld.global.u64 	%rd152, [%rd2+-1632000008];
	add.s64 	%rd153, %rd152, -1;
	st.global.u64 	[%rd2+-1632000008], %rd153;
	mov.b64 	%rd312, 55;
$L__BB79_53:
	setp.ne.s64 	%p35, %rd327, %rd311;
	not.pred 	%p36, %p72;
	and.pred  	%p37, %p36, %p35;
	mov.u64 	%rd314, %rd311;
	@%p37 bra 	$L__BB79_8;
$L__BB79_54:
	setp.eq.s64 	%p38, %rd327, %rd314;
	mov.u64 	%rd311, %rd327;
	@%p38 bra 	$L__BB79_56;
$L__BB79_55:
	add.s64 	%rd286, %rd286, 1;
	setp.ne.s64 	%p39, %rd286, 56;
	mov.u64 	%rd311, %rd314;
	@%p39 bra 	$L__BB79_6;
$L__BB79_56:
	setp.eq.s64 	%p40, %rd327, %rd311;
	mov.u64 	%rd325, %rd327;
	@%p40 bra 	$L__BB79_63;
	add.s64 	%rd325, %rd327, 1;
	shl.b64 	%rd198, %rd327, 3;
	mov.u64 	%rd199, bit_string_lookup;
	add.s64 	%rd200, %rd199, %rd198;
	ld.global.u64 	%rd323, [%rd200+8];
	setp.eq.s64 	%p41, %rd323, 0;
	mov.u64 	%rd280, %rd3;
	@%p41 bra 	$L__BB79_4;
	mov.u64 	%rd280, %rd3;
$L__BB79_59:
	and.b64  	%rd201, %rd323, 1;
	setp.eq.b64 	%p42, %rd201, 1;
	not.pred 	%p43, %p42;
	@%p43 bra 	$L__BB79_61;
	ld.u64 	%rd280, [%rd280+456];
	bra.uni 	$L__BB79_62;
$L__BB79_61:
	ld.u64 	%rd280, [%rd280+464];
$L__BB79_62:
	mul.hi.u64 	%rd202, %rd323, -3689348814741910323;
	shr.u64 	%rd91, %rd202, 3;
	setp.lt.u64 	%p44, %rd323, 10;
	mov.u64 	%rd323, %rd91;
	@%p44 bra 	$L__BB79_4;
	bra.uni 	$L__BB79_59;
$L__BB79_63:
	setp.ne.s64 	%p46, %rd325, %rd327;
	@%p46 bra 	$L__BB79_98;
	mov.b64 	%rd328, 55;
$L__BB79_65:
	shl.b64 	%rd205, %rd328, 3;
	add.s64 	%rd96, %rd280, %rd205;
	ld.u64 	%rd204, [%rd96];
	setp.eq.s64 	%p47, %rd204, 0;
	@%p47 bra 	$L__BB79_68;
	setp.ne.s64 	%p48, %rd204, 1000000000;
	mov.u64 	%rd329, %rd328;
	@%p48 bra 	$L__BB79_90;
	ld.global.u64 	%rd206, [%rd2+-1224000000];
	add.s64 	%rd207, %rd206, -1;
	st.global.u64 	[%rd2+-1224000000], %rd207;
	ld.u64 	%rd208, [%rd280+448];
	add.s64 	%rd209, %rd208, -1;
	st.u64 	[%rd280+448], %rd209;
	mov.b64 	%rd210, 0;
	st.u64 	[%rd96], %rd210;
$L__BB79_68:
	add.s64 	%rd329, %rd328, -1;
	ld.u64 	%rd211, [%rd96+-8];
	setp.eq.s64 	%p49, %rd211, 0;
	@%p49 bra 	$L__BB79_71;
	setp.ne.s64 	%p50, %rd211, 1000000000;
	@%p50 bra 	$L__BB79_90;
	ld.global.u64 	%rd212, [%rd2+-1224000000];
	add.s64 	%rd213, %rd212, -1;
	st.global.u64 	[%rd2+-1224000000], %rd213;
	ld.u64 	%rd214, [%rd280+448];
	add.s64 	%rd215, %rd214, -1;
	st.u64 	[%rd280+448], %rd215;
	mov.b64 	%rd216, 0;
	st.u64 	[%rd96+-8], %rd216;
$L__BB79_71:
	add.s64 	%rd329, %rd328, -2;
	ld.u64 	%rd217, [%rd96+-16];
	setp.eq.s64 	%p51, %rd217, 0;
	@%p51 bra 	$L__BB79_74;
	setp.ne.s64 	%p52, %rd217, 1000000000;
	@%p52 bra 	$L__BB79_90;
	ld.global.u64 	%rd218, [%rd2+-1224000000];
	add.s64 	%rd219, %rd218, -1;
	st.global.u64 	[%rd2+-1224000000], %rd219;
	ld.u64 	%rd220, [%rd280+448];
	add.s64 	%rd221, %rd220, -1;
	st.u64 	[%rd280+448], %rd221;
	mov.b64 	%rd222, 0;
	st.u64 	[%rd96+-16], %rd222;
$L__BB79_74:
	add.s64 	%rd329, %rd328, -3;
	ld.u64 	%rd223, [%rd96+-24];
	setp.eq.s64 	%p53, %rd223, 0;
	@%p53 bra 	$L__BB79_77;
	setp.ne.s64 	%p54, %rd223, 1000000000;
	@%p54 bra 	$L__BB79_90;
	ld.global.u64 	%rd224, [%rd2+-1224000000];
	add.s64 	%rd225, %rd224, -1;
	st.global.u64 	[%rd2+-1224000000], %rd225;
	ld.u64 	%rd226, [%rd280+448];
	add.s64 	%rd227, %rd226, -1;
	st.u64 	[%rd280+448], %rd227;
	mov.b64 	%rd228, 0;
	st.u64 	[%rd96+-24], %rd228;
$L__BB79_77:
	add.s64 	%rd329, %rd328, -4;
	ld.u64 	%rd229, [%rd96+-32];
	setp.eq.s64 	%p55, %rd229, 0;
	@%p55 bra 	$L__BB79_80;
	setp.ne.s64 	%p56, %rd229, 1000000000;
	@%p56 bra 	$L__BB79_90;
	ld.global.u64 	%rd230, [%rd2+-1224000000];
	add.s64 	%rd231, %rd230, -1;
	st.global.u64 	[%rd2+-1224000000], %rd231;
	ld.u64 	%rd232, [%rd280+448];
	add.s64 	%rd233, %rd232, -1;
	st.u64 	[%rd280+448], %rd233;
	mov.b64 	%rd234, 0;
	st.u64 	[%rd96+-32], %rd234;
$L__BB79_80:
	add.s64 	%rd329, %rd328, -5;
	ld.u64 	%rd235, [%rd96+-40];
	setp.eq.s64 	%p57, %rd235, 0;
	@%p57 bra 	$L__BB79_83;
	setp.ne.s64 	%p58, %rd235, 1000000000;
	@%p58 bra 	$L__BB79_90;
	ld.global.u64 	%rd236, [%rd2+-1224000000];
	add.s64 	%rd237, %rd236, -1;
	st.global.u64 	[%rd2+-1224000000], %rd237;
	ld.u64 	%rd238, [%rd280+448];
	add.s64 	%rd239, %rd238, -1;
	st.u64 	[%rd280+448], %rd239;
	mov.b64 	%rd240, 0;
	st.u64 	[%rd96+-40], %rd240;
$L__BB79_83:
	add.s64 	%rd329, %rd328, -6;
	ld.u64 	%rd241, [%rd96+-48];
	setp.eq.s64 	%p59, %rd241, 0;
	@%p59 bra 	$L__BB79_86;
	setp.ne.s64 	%p60, %rd241, 1000000000;
	@%p60 bra 	$L__BB79_90;
	ld.global.u64 	%rd242, [%rd2+-1224000000];
	add.s64 	%rd243, %rd242, -1;
	st.global.u64 	[%rd2+-1224000000], %rd243;
	ld.u64 	%rd244, [%rd280+448];
	add.s64 	%rd245, %rd244, -1;
	st.u64 	[%rd280+448], %rd245;
	mov.b64 	%rd246, 0;
	st.u64 	[%rd96+-48], %rd246;
$L__BB79_86:
	add.s64 	%rd329, %rd328, -7;
	ld.u64 	%rd247, [%rd96+-56];
	setp.eq.s64 	%p61, %rd247, 0;
	@%p61 bra 	$L__BB79_89;
	setp.ne.s64 	%p62, %rd247, 1000000000;
	@%p62 bra 	$L__BB79_90;
	ld.global.u64 	%rd248, [%rd2+-1224000000];
	add.s64 	%rd249, %rd248, -1;
	st.global.u64 	[%rd2+-1224000000], %rd249;
	ld.u64 	%rd250, [%rd280+448];
	add.s64 	%rd251, %rd250, -1;
	st.u64 	[%rd280+448], %rd251;
	mov.b64 	%rd252, 0;
	st.u64 	[%rd96+-56], %rd252;
$L__BB79_89:
	add.s64 	%rd328, %rd328, -8;
	setp.ne.s64 	%p63, %rd329, 0;
	mov.b64 	%rd329, -1;
	@%p63 bra 	$L__BB79_65;
$L__BB79_90:
	add.s64 	%rd254, %rd329, -1;
	setp.gt.u64 	%p64, %rd254, 54;
	@%p64 bra 	$L__BB79_98;
	mov.b64 	%rd333, 0;
$L__BB79_92:
	shl.b64 	%rd256, %rd333, 3;
	add.s64 	%rd108, %rd280, %rd256;
	ld.u64 	%rd257, [%rd108];
	setp.eq.s64 	%p65, %rd257, 1000000000;
	@%p65 bra 	$L__BB79_94;
	add.s64 	%rd333, %rd333, 1;
	bra.uni 	$L__BB79_97;
$L__BB79_94:
	shl.b64 	%rd258, %rd329, 3;
	add.s64 	%rd110, %rd280, %rd258;
	ld.u64 	%rd111, [%rd110];
	setp.ne.s64 	%p66, %rd111, 1000000000;
	@%p66 bra 	$L__BB79_96;
	mov.b64 	%rd264, 0;
	st.u64 	[%rd110], %rd264;
	ld.global.u64 	%rd265, [%rd2+-1224000000];
	add.s64 	%rd266, %rd265, -1;
	st.global.u64 	[%rd2+-1224000000], %rd266;
	add.s64 	%rd329, %rd329, -1;
	ld.u64 	%rd267, [%rd280+448];
	add.s64 	%rd268, %rd267, -1;
	st.u64 	[%rd280+448], %rd268;
	bra.uni 	$L__BB79_97;
$L__BB79_96:
	st.u64 	[%rd108], %rd111;
	mov.b64 	%rd259, 0;
	st.u64 	[%rd110], %rd259;
	ld.u64 	%rd260, [%rd280+448];
	add.s64 	%rd261, %rd260, -1;
	st.u64 	[%rd280+448], %rd261;
	ld.global.u64 	%rd262, [%rd2+-1224000000];
	add.s64 	%rd263, %rd262, -1;
	st.global.u64 	[%rd2+-1224000000], %rd263;
	add.s64 	%rd329, %rd329, -1;
$L__BB79_97:
	setp.lt.u64 	%p67, %rd329, 56;
	min.s64 	%rd269, %rd329, 56;
	setp.gt.s64 	%p68, %rd269, %rd333;
	and.pred  	%p69, %p68, %p67;
	@%p69 bra 	$L__BB79_92;
$L__BB79_98:
	mov.b64 	%rd270, 0;
	st.u64 	[%rd280+456], %rd270;
	st.u64 	[%rd280+464], %rd270;
	ld.u64 	%rd271, [%rd280+448];
	setp.ne.s64 	%p70, %rd271, 0;
	@%p70 bra 	$L__BB79_101;
	mov.u64 	%rd272, d_e_queue;
	atom.global.add.u32 	%r23, [d_e_queue+4], 1;
	shr.u32 	%r24, %r23, 7;
	mul.hi.u32 	%r25, %r24, 18014399;
	shr.u32 	%r26, %r25, 13;
	mul.lo.s32 	%r27, %r26, 250000000;
	sub.s32 	%r28, %r23, %r27;
	mul.wide.u32 	%rd273, %r28, 8;
	add.s64 	%rd274, %rd272, %rd273;
	st.global.u64 	[%rd274+16], %rd280;
	ld.u64 	%rd275, [%rd280+472];
	st.global.u64 	[%rd2+-408000000], %rd275;
	mov.b64 	%rd276, 55;
	st.global.u64 	[%rd2+-816000000], %rd276;
	ld.global.u64 	%rd277, [%rd2+-1632000008];
	add.s64 	%rd278, %rd277, -1;
	st.global.u64 	[%rd2+-1632000008], %rd278;
	setp.ne.s64 	%p71, %rd280, %rd3;
	@%p71 bra 	$L__BB79_101;
	mov.b64 	%rd279, 0;
	st.u64 	[%rd280+472], %rd279;
	st.global.u64 	[%rd2], %rd279;
	st.global.u64 	[%rd2+-1224000000], %rd279;
	st.global.u64 	[%rd2+-816000000], %rd279;
	st.global.u64 	[%rd2+-1632000008], %rd279;
	st.global.u64 	[%rd2+-408000000], %rd279;
$L__BB79_101:
	ret;

}
	// .globl	_Z32compactionVertexCentricPostOrdermP27vertex_dictionary_structure
.visible .entry _Z32compactionVertexCentricPostOrdermP27vertex_dictionary_structure(
	.param .u64 _Z32compactionVertexCentricPostOrdermP27vertex_dictionary_structure_param_0,
	.param .u64 .ptr .align 1 _Z32compactionVertexCentricPostOrdermP27vertex_dictionary_structure_param_1
)
{
	.reg .pred 	%p<55>;
	.reg .b32 	%r<53>;
	.reg .b64 	%rd<252>;

	ld.param.u64 	%rd81, [_Z32compactionVertexCentricPostOrdermP27vertex_dictionary_structure_param_0];
	ld.param.u64 	%rd80, [_Z32compactionVertexCentricPostOrdermP27vertex_dictionary_structure_param_1];
	mov.u32 	%r1, %ntid.x;
	mov.u32 	%r2, %ctaid.x;
	mov.u32 	%r3, %tid.x;
	mad.lo.s32 	%r4, %r1, %r2, %r3;
	cvt.u64.u32 	%rd1, %r4;
	setp.le.u64 	%p2, %rd81, %rd1;
	@%p2 bra 	$L__BB80_65;
	cvta.to.global.u64 	%rd82, %rd80;
	shl.b64 	%rd83, %rd1, 3;
	add.s64 	%rd84, %rd82, %rd83;
	add.s64 	%rd2, %rd84, 2448000008;
	ld.global.u64 	%rd3, [%rd2];
	setp.eq.s64 	%p3, %rd3, 0;
	@%p3 bra 	$L__BB80_65;
	ld.global.u64 	%rd86, [%rd2+-1632000008];
	add.s64 	%rd245, %rd86, -1;
	setp.lt.s64 	%p4, %rd245, 1;
	mov.b64 	%rd243, 0;
	mov.u64 	%rd213, %rd3;
	@%p4 bra 	$L__BB80_26;
	ld.global.u64 	%rd88, [%rd2+-816000000];
	add.s64 	%rd230, %rd88, -1;
	ld.global.u64 	%rd228, [%rd2+-408000000];
	mov.b64 	%rd243, 0;
	mov.u64 	%rd213, %rd3;
	mov.u64 	%rd229, %rd245;
	bra.uni 	$L__BB80_5;
$L__BB80_4:
	setp.ge.s64 	%p27, %rd243, %rd229;
	mov.u64 	%rd245, %rd229;
	@%p27 bra 	$L__BB80_26;
$L__BB80_5:
	mov.u64 	%rd245, %rd243;
	mov.b64 	%rd219, 0;
	mov.u64 	%rd232, %rd229;
$L__BB80_6:
	shl.b64 	%rd90, %rd219, 3;
	add.s64 	%rd17, %rd213, %rd90;
	ld.u64 	%rd91, [%rd17];
	setp.ne.s64 	%p5, %rd91, 1000000000;
	@%p5 bra 	$L__BB80_18;
	setp.eq.s64 	%p6, %rd245, %rd229;
	mov.u64 	%rd232, %rd245;
	@%p6 bra 	$L__BB80_17;
$L__BB80_8:
	setp.eq.s64 	%p7, %rd230, -1;
	@%p7 bra 	$L__BB80_66;
	setp.lt.s64 	%p8, %rd230, 0;
	@%p8 bra 	$L__BB80_13;
	add.s64 	%rd227, %rd230, 1;
	shl.b64 	%rd92, %rd230, 3;
	add.s64 	%rd226, %rd228, %rd92;
$L__BB80_11:
	ld.u64 	%rd27, [%rd226];
	setp.ne.s64 	%p9, %rd27, 1000000000;
	@%p9 bra 	$L__BB80_14;
	ld.u64 	%rd108, [%rd228+448];
	add.s64 	%rd109, %rd108, -1;
	st.u64 	[%rd228+448], %rd109;
	ld.global.u64 	%rd110, [%rd2+-1224000000];
	add.s64 	%rd111, %rd110, -1;
	st.global.u64 	[%rd2+-1224000000], %rd111;
	add.s64 	%rd227, %rd227, -1;
	add.s64 	%rd226, %rd226, -8;
	setp.gt.s64 	%p13, %rd227, 0;
	@%p13 bra 	$L__BB80_11;
$L__BB80_13:
	mov.u64 	%rd113, d_e_queue;
	atom.global.add.u32 	%r17, [d_e_queue+4], 1;
	ld.global.u32 	%r18, [d_e_queue+4];
	shr.u32 	%r19, %r18, 7;
	mul.hi.u32 	%r20, %r19, 18014399;
	shr.u32 	%r21, %r20, 13;
	mul.lo.s32 	%r22, %r21, 250000000;
	sub.s32 	%r23, %r18, %r22;
	st.global.u32 	[d_e_queue+4], %r23;
	shr.u32 	%r24, %r17, 7;
	mul.hi.u32 	%r25, %r24, 18014399;
	shr.u32 	%r26, %r25, 13;
	mul.lo.s32 	%r27, %r26, 250000000;
	sub.s32 	%r28, %r17, %r27;
	mul.wide.u32 	%rd114, %r28, 8;
	add.s64 	%rd115, %rd113, %rd114;
	st.global.u64 	[%rd115+16], %rd228;
	ld.u64 	%rd116, [%rd228+448];
	ld.global.u64 	%rd117, [%rd2+-1224000000];
	sub.s64 	%rd118, %rd117, %rd116;
	st.global.u64 	[%rd2+-1224000000], %rd118;
	mov.b64 	%rd119, 0;
	st.u64 	[%rd228+448], %rd119;
	ld.u64 	%rd228, [%rd228+472];
	add.s64 	%rd229, %rd229, -1;
	ld.global.u64 	%rd120, [%rd2+-1632000008];
	add.s64 	%rd121, %rd120, -1;
	st.global.u64 	[%rd2+-1632000008], %rd121;
	mov.pred 	%p54, 0;
	mov.b64 	%rd230, 55;
	bra.uni 	$L__BB80_16;
$L__BB80_14:
	st.u64 	[%rd17], %rd27;
	mov.b64 	%rd93, 0;
	st.u64 	[%rd226], %rd93;
	add.s64 	%rd230, %rd227, -2;
	ld.u64 	%rd94, [%rd228+448];
	add.s64 	%rd95, %rd94, -1;
	st.u64 	[%rd228+448], %rd95;
	ld.global.u64 	%rd96, [%rd2+-1224000000];
	add.s64 	%rd97, %rd96, -1;
	st.global.u64 	[%rd2+-1224000000], %rd97;
	setp.ne.s64 	%p11, %rd227, 1;
	mov.pred 	%p54, -1;
	@%p11 bra 	$L__BB80_16;
	mov.u64 	%rd99, d_e_queue;
	atom.global.add.u32 	%r5, [d_e_queue+4], 1;
	ld.global.u32 	%r6, [d_e_queue+4];
	shr.u32 	%r7, %r6, 7;
	mul.hi.u32 	%r8, %r7, 18014399;
	shr.u32 	%r9, %r8, 13;
	mul.lo.s32 	%r10, %r9, 250000000;
	sub.s32 	%r11, %r6, %r10;
	st.global.u32 	[d_e_queue+4], %r11;
	shr.u32 	%r12, %r5, 7;
	mul.hi.u32 	%r13, %r12, 18014399;
	shr.u32 	%r14, %r13, 13;
	mul.lo.s32 	%r15, %r14, 250000000;
	sub.s32 	%r16, %r5, %r15;
	mul.wide.u32 	%rd100, %r16, 8;
	add.s64 	%rd101, %rd99, %rd100;
	st.global.u64 	[%rd101+16], %rd228;
	ld.u64 	%rd102, [%rd228+448];
	ld.global.u64 	%rd103, [%rd2+-1224000000];
	sub.s64 	%rd104, %rd103, %rd102;
	st.global.u64 	[%rd2+-1224000000], %rd104;
	mov.b64 	%rd105, 0;
	st.u64 	[%rd228+448], %rd105;
	ld.u64 	%rd228, [%rd228+472];
	add.s64 	%rd229, %rd229, -1;
	ld.global.u64 	%rd106, [%rd2+-1632000008];
	add.s64 	%rd107, %rd106, -1;
	st.global.u64 	[%rd2+-1632000008], %rd107;
	mov.b64 	%rd230, 55;
$L__BB80_16:
	setp.ne.s64 	%p17, %rd245, %rd229;
	not.pred 	%p18, %p54;
	and.pred  	%p19, %p18, %p17;
	mov.u64 	%rd232, %rd229;
	@%p19 bra 	$L__BB80_8;
$L__BB80_17:
	setp.eq.s64 	%p20, %rd245, %rd232;
	mov.u64 	%rd229, %rd245;
	@%p20 bra 	$L__BB80_19;
$L__BB80_18:
	add.s64 	%rd219, %rd219, 1;
	setp.ne.s64 	%p21, %rd219, 56;
	mov.u64 	%rd229, %rd232;
	@%p21 bra 	$L__BB80_6;
$L__BB80_19:
	setp.eq.s64 	%p22, %rd245, %rd229;
	mov.u64 	%rd243, %rd245;
	@%p22 bra 	$L__BB80_26;
	add.s64 	%rd243, %rd245, 1;
	shl.b64 	%rd132, %rd245, 3;
	mov.u64 	%rd133, bit_string_lookup;
	add.s64 	%rd134, %rd133, %rd132;
	ld.global.u64 	%rd241, [%rd134+8];
	setp.eq.s64 	%p23, %rd241, 0;
	mov.u64 	%rd213, %rd3;
	@%p23 bra 	$L__BB80_4;
	mov.u64 	%rd213, %rd3;
$L__BB80_22:
	and.b64  	%rd135, %rd241, 1;
	setp.eq.b64 	%p24, %rd135, 1;
	not.pred 	%p25, %p24;
	@%p25 bra 	$L__BB80_24;
	ld.u64 	%rd213, [%rd213+456];
	bra.uni 	$L__BB80_25;
$L__BB80_24:
	ld.u64 	%rd213, [%rd213+464];
$L__BB80_25:
	mul.hi.u64 	%rd136, %rd241, -3689348814741910323;
	shr.u64 	%rd55, %rd136, 3;
	setp.lt.u64 	%p26, %rd241, 10;
	mov.u64 	%rd241, %rd55;
	@%p26 bra 	$L__BB80_4;
	bra.uni 	$L__BB80_22;
$L__BB80_26:
	setp.ne.s64 	%p28, %rd243, %rd245;
	@%p28 bra 	$L__BB80_61;
	mov.b64 	%rd246, 55;
$L__BB80_28:
	shl.b64 	%rd139, %rd246, 3;
	add.s64 	%rd60, %rd213, %rd139;
	ld.u64 	%rd138, [%rd60];
	setp.eq.s64 	%p29, %rd138, 0;
	@%p29 bra 	$L__BB80_31;
	setp.ne.s64 	%p30, %rd138, 1000000000;
	mov.u64 	%rd247, %rd246;
	@%p30 bra 	$L__BB80_53;
	ld.global.u64 	%rd140, [%rd2+-1224000000];
	add.s64 	%rd141, %rd140, -1;
	st.global.u64 	[%rd2+-1224000000], %rd141;
	ld.u64 	%rd142, [%rd213+448];
	add.s64 	%rd143, %rd142, -1;
	st.u64 	[%rd213+448], %rd143;
	mov.b64 	%rd144, 0;
	st.u64 	[%rd60], %rd144;
$L__BB80_31:
	add.s64 	%rd247, %rd246, -1;
	ld.u64 	%rd145, [%rd60+-8];
	setp.eq.s64 	%p31, %rd145, 0;
	@%p31 bra 	$L__BB80_34;
	setp.ne.s64 	%p32, %rd145, 1000000000;
	@%p32 bra 	$L__BB80_53;
	ld.global.u64 	%rd146, [%rd2+-1224000000];
	add.s64 	%rd147, %rd146, -1;
	st.global.u64 	[%rd2+-1224000000], %rd147;
	ld.u64 	%rd148, [%rd213+448];
	add.s64 	%rd149, %rd148, -1;
	st.u64 	[%rd213+448], %rd149;
	mov.b64 	%rd150, 0;
	st.u64 	[%rd60+-8], %rd150;
$L__BB80_34:
	add.s64 	%rd247, %rd246, -2;
	ld.u64 	%rd151, [%rd60+-16];
	setp.eq.s64 	%p33, %rd151, 0;
	@%p33 bra 	$L__BB80_37;
	setp.ne.s64 	%p34, %rd151, 1000000000;
	@%p34 bra 	$L__BB80_53;
	ld.global.u64 	%rd152, [%rd2+-1224000000];
	add.s64 	%rd153, %rd152, -1;
	st.global.u64 	[%rd2+-1224000000], %rd153;
	ld.u64 	%rd154, [%rd213+448];
	add.s64 	%rd155, %rd154, -1;
	st.u64 	[%rd213+448], %rd155;
	mov.b64 	%rd156, 0;
	st.u64 	[%rd60+-16], %rd156;
$L__BB80_37:
	add.s64 	%rd247, %rd246, -3;
	ld.u64 	%rd157, [%rd60+-24];
	setp.eq.s64 	%p35, %rd157, 0;
	@%p35 bra 	$L__BB80_40;
	setp.ne.s64 	%p36, %rd157, 1000000000;
	@%p36 bra 	$L__BB80_53;
	ld.global.u64 	%rd158, [%rd2+-1224000000];
	add.s64 	%rd159, %rd158, -1;
	st.global.u64 	[%rd2+-1224000000], %rd159;
	ld.u64 	%rd160, [%rd213+448];
	add.s64 	%rd161, %rd160, -1;
	st.u64 	[%rd213+448], %rd161;
	mov.b64 	%rd162, 0;
	st.u64 	[%rd60+-24], %rd162;
$L__BB80_40:
	add.s64 	%rd247, %rd246, -4;
	ld.u64 	%rd163, [%rd60+-32];
	setp.eq.s64 	%p37, %rd163, 0;
	@%p37 bra 	$L__BB80_43;
	setp.ne.s64 	%p38, %rd163, 1000000000;
	@%p38 bra 	$L__BB80_53;
	ld.global.u64 	%rd164, [%rd2+-1224000000];
	add.s64 	%rd165, %rd164, -1;
	st.global.u64 	[%rd2+-1224000000], %rd165;
	ld.u64 	%rd166, [%rd213+448];
	add.s64 	%rd167, %rd166, -1;
	st.u64 	[%rd213+448], %rd167;
	mov.b64 	%rd168, 0;
	st.u64 	[%rd60+-32], %rd168;
$L__BB80_43:
	add.s64 	%rd247, %rd246, -5;
	ld.u64 	%rd169, [%rd60+-40];
	setp.eq.s64 	%p39, %rd169, 0;
	@%p39 bra 	$L__BB80_46;
	setp.ne.s64 	%p40, %rd169, 1000000000;
	@%p40 bra 	$L__BB80_53;
	ld.global.u64 	%rd170, [%rd2+-1224000000];
	add.s64 	%rd171, %rd170, -1;
	st.global.u64 	[%rd2+-1224000000], %rd171;
	ld.u64 	%rd172, [%rd213+448];
	add.s64 	%rd173, %rd172, -1;
	st.u64 	[%rd213+448], %rd173;
	mov.b64 	%rd174, 0;
	st.u64 	[%rd60+-40], %rd174;
$L__BB80_46:
	add.s64 	%rd247, %rd246, -6;
	ld.u64 	%rd175, [%rd60+-48];
	setp.eq.s64 	%p41, %rd175, 0;
	@%p41 bra 	$L__BB80_49;
	setp.ne.s64 	%p42, %rd175, 1000000000;
	@%p42 bra 	$L__BB80_53;
	ld.global.u64 	%rd176, [%rd2+-1224000000];
	add.s64 	%rd177, %rd176, -1;
	st.global.u64 	[%rd2+-1224000000], %rd177;
	ld.u64 	%rd178, [%rd213+448];
	add.s64 	%rd179, %rd178, -1;
	st.u64 	[%rd213+448], %rd179;
	mov.b64 	%rd180, 0;
	st.u64 	[%rd60+-48], %rd180;
$L__BB80_49:
	add.s64 	%rd247, %rd246, -7;
	ld.u64 	%rd181, [%rd60+-56];
	setp.eq.s64 	%p43, %rd181, 0;
	@%p43 bra 	$L__BB80_52;
	setp.ne.s64 	%p44, %rd181, 1000000000;
	@%p44 bra 	$L__BB80_53;
	ld.global.u64 	%rd182, [%rd2+-1224000000];
	add.s64 	%rd183, %rd182, -1;
	st.global.u64 	[%rd2+-1224000000], %rd183;
	ld.u64 	%rd184, [%rd213+448];
	add.s64 	%rd185, %rd184, -1;
	st.u64 	[%rd213+448], %rd185;
	mov.b64 	%rd186, 0;
	st.u64 	[%rd60+-56], %rd186;
$L__BB80_52:
	add.s64 	%rd246, %rd246, -8;
	setp.ne.s64 	%p45, %rd247, 0;
	mov.b64 	%rd247, -1;
	@%p45 bra 	$L__BB80_28;
$L__BB80_53:
	add.s64 	%rd188, %rd247, -1;
	setp.gt.u64 	%p46, %rd188, 54;
	@%p46 bra 	$L__BB80_61;
	mov.b64 	%rd251, 0;
$L__BB80_55:
	shl.b64 	%rd190, %rd251, 3;
	add.s64 	%rd72, %rd213, %rd190;
	ld.u64 	%rd191, [%rd72];
	setp.eq.s64 	%p47, %rd191, 1000000000;
	@%p47 bra 	$L__BB80_57;
	add.s64 	%rd251, %rd251, 1;
	bra.uni 	$L__BB80_60;
$L__BB80_57:
	shl.b64 	%rd192, %rd247, 3;
	add.s64 	%rd74, %rd213, %rd192;
	ld.u64 	%rd75, [%rd74];
	setp.ne.s64 	%p48, %rd75, 1000000000;
	@%p48 bra 	$L__BB80_59;
	mov.b64 	%rd198, 0;
	st.u64 	[%rd74], %rd198;
	ld.global.u64 	%rd199, [%rd2+-1224000000];
	add.s64 	%rd200, %rd199, -1;
	st.global.u64 	[%rd2+-1224000000], %rd200;
	add.s64 	%rd247, %rd247, -1;
	ld.u64 	%rd201, [%rd213+448];
	add.s64 	%rd202, %rd201, -1;
	st.u64 	[%rd213+448], %rd202;
	bra.uni 	$L__BB80_60;
$L__BB80_59:
	st.u64 	[%rd72], %rd75;
	mov.b64 	%rd193, 0;
	st.u64 	[%rd74], %rd193;
	ld.u64 	%rd194, [%rd213+448];
	add.s64 	%rd195, %rd194, -1;
	st.u64 	[%rd213+448], %rd195;
	ld.global.u64 	%rd196, [%rd2+-1224000000];
	add.s64 	%rd197, %rd196, -1;
	st.global.u64 	[%rd2+-1224000000], %rd197;
	add.s64 	%rd247, %rd247, -1;
$L__BB80_60:
	setp.lt.u64 	%p49, %rd247, 56;
	min.s64 	%rd203, %rd247, 56;
	setp.gt.s64 	%p50, %rd203, %rd251;
	and.pred  	%p51, %p50, %p49;
	@%p51 bra 	$L__BB80_55;
$L__BB80_61:
	ld.u64 	%rd204, [%rd213+448];
	setp.ne.s64 	%p52, %rd204, 0;
	@%p52 bra 	$L__BB80_64;
	mov.u64 	%rd205, d_e_queue;
	atom.global.add.u32 	%r41, [d_e_queue+4], 1;
	ld.global.u32 	%r42, [d_e_queue+4];
	shr.u32 	%r43, %r42, 7;
	mul.hi.u32 	%r44, %r43, 18014399;
	shr.u32 	%r45, %r44, 13;
	mul.lo.s32 	%r46, %r45, 250000000;
	sub.s32 	%r47, %r42, %r46;
	st.global.u32 	[d_e_queue+4], %r47;
	shr.u32 	%r48, %r41, 7;
	mul.hi.u32 	%r49, %r48, 18014399;
	shr.u32 	%r50, %r49, 13;
	mul.lo.s32 	%r51, %r50, 250000000;
	sub.s32 	%r52, %r41, %r51;
	mul.wide.u32 	%rd206, %r52, 8;
	add.s64 	%rd207, %rd205, %rd206;
	st.global.u64 	[%rd207+16], %rd213;
	ld.u64 	%rd208, [%rd213+472];
	st.global.u64 	[%rd2+-408000000], %rd208;
	mov.b64 	%rd209, 55;
	st.global.u64 	[%rd2+-816000000], %rd209;
	ld.global.u64 	%rd210, [%rd2+-1632000008];
	add.s64 	%rd211, %rd210, -1;
	st.global.u64 	[%rd2+-1632000008], %rd211;
	setp.ne.s64 	%p53, %rd213, %rd3;
	@%p53 bra 	$L__BB80_64;
	mov.b64 	%rd212, 0;
	st.u64 	[%rd213+472], %rd212;
	st.global.u64 	[%rd2], %rd212;
	st.global.u64 	[%rd2+-1224000000], %rd212;
	st.global.u64 	[%rd2+-816000000], %rd212;
	st.global.u64 	[%rd2+-1632000008], %rd212;
	st.global.u64 	[%rd2+-408000000], %rd212;
$L__BB80_64:
	{ // callseq 176, 0
	.param .b64 param0;
	st.param.b64 	[param0], %rd3;
	call.uni 
	_Z24removeParentChildLinkageP10edge_block, 
	(
	param0
	);
	} // callseq 176
$L__BB80_65:
	ret;
$L__BB80_66:
	mov.u64 	%rd123, d_e_queue;
	atom.global.add.u32 	%r29, [d_e_queue+4], 1;
	ld.global.u32 	%r30, [d_e_queue+4];
	shr.u32 	%r31, %r30, 7;
	mul.hi.u32 	%r32, %r31, 18014399;
	shr.u32 	%r33, %r32, 13;
	mul.lo.s32 	%r34, %r33, 250000000;
	sub.s32 	%r35, %r30, %r34;
	st.global.u32 	[d_e_queue+4], %r35;
	shr.u32 	%r36, %r29, 7;
	mul.hi.u32 	%r37, %r36, 18014399;
	shr.u32 	%r38, %r37, 13;
	mul.lo.s32 	%r39, %r38, 250000000;
	sub.s32 	%r40, %r29, %r39;
	mul.wide.u32 	%rd124, %r40, 8;
	add.s64 	%rd125, %rd123, %rd124;
	st.global.u64 	[%rd125+16], %rd228;
	ld.u64 	%rd126, [%rd228+448];
	ld.global.u64 	%rd127, [%rd2+-1224000000];
	sub.s64 	%rd128, %rd127, %rd126;
	st.global.u64 	[%rd2+-1224000000], %rd128;
	mov.b64 	%rd129, 0;
	st.u64 	[%rd228+448], %rd129;
	ld.u64 	%rd228, [%rd228+472];
	add.s64 	%rd229, %rd229, -1;
	ld.global.u64 	%rd130, [%rd2+-1632000008];
	add.s64 	%rd131, %rd130, -1;
	st.global.u64 	[%rd2+-1632000008], %rd131;
	setp.eq.s64 	%p16, %rd245, %rd229;
	mov.pred 	%p54, 0;
	mov.b64 	%rd230, 55;
	mov.u64 	%rd232, %rd245;
	@%p16 bra 	$L__BB80_17;
	bra.uni 	$L__BB80_16;

}
	// .globl	_Z14printQueuePtrsv
.visible .entry _Z14printQueuePtrsv()
{
	.local .align 8 .b8 	__local_depot81[8];
	.reg .b64 	%SP;
	.reg .b64 	%SPL;
	.reg .b32 	%r<18>;
	.reg .b64 	%rd<5>;

	mov.u64 	%SPL, __local_depot81;
	cvta.local.u64 	%SP, %SPL;
	add.u64 	%rd1, %SP, 0;
	add.u64 	%rd2, %SPL, 0;
	ld.global.v2.u32 	{%r1, %r2}, [d_e_queue];
	shr.u32 	%r3, %r2, 7;
	mul.hi.u32 	%r4, %r3, 18014399;
	shr.u32 	%r5, %r4, 13;
	mul.lo.s32 	%r6, %r5, 250000000;
	sub.s32 	%r7, %r2, %r6;
	shr.u32 	%r8, %r1, 7;
	mul.hi.u32 	%r9, %r8, 18014399;
	shr.u32 	%r10, %r9, 13;
	mul.lo.s32 	%r11, %r10, 250000000;
	sub.s32 	%r12, %r1, %r11;
	st.global.v2.u32 	[d_e_queue], {%r12, %r7};
	st.local.u32 	[%rd2], %r7;
	mov.u64 	%rd3, $str$31;
	cvta.global.u64 	%rd4, %rd3;
	{ // callseq 177, 0
	.param .b64 param0;
	st.param.b64 	[param0], %rd4;
	.param .b64 param1;
	st.param.b64 	[param1], %rd1;
	.param .b32 retval0;
	call.uni (retval0), 
	vprintf, 
	(
	param0, 
	param1
	);
	ld.param.b32 	%r13, [retval0];
	} // callseq 177
	ld.global.u32 	%r15, [d_e_queue];
	st.local.u32 	[%rd2], %r15;
	{ // callseq 178, 0
	.param .b64 param0;
	st.param.b64 	[param0], %rd4;
	.param .b64 param1;
	st.param.b64 	[param1], %rd1;
	.param .b32 retval0;
	call.uni (retval0), 
	vprintf, 
	(
	param0, 
	param1
	);
	ld.param.b32 	%r16, [retval0];
	} // callseq 178
	ret;

}
	// .globl	_Z22recoveredMemoryKernel1Pj
.visible .entry _Z22recoveredMemoryKernel1Pj(
	.param .u64 .ptr .align 1 _Z22recoveredMemoryKernel1Pj_param_0
)
{
	.local .align 8 .b8 	__local_depot82[8];
	.reg .b64 	%SP;
	.reg .b64 	%SPL;
	.reg .pred 	%p<2>;
	.reg .b32 	%r<25>;
	.reg .b64 	%rd<11>;

	mov.u64 	%SPL, __local_depot82;
	cvta.local.u64 	%SP, %SPL;
	ld.param.u64 	%rd1, [_Z22recoveredMemoryKernel1Pj_param_0];
	add.u64 	%rd2, %SP, 0;
	add.u64 	%rd3, %SPL, 0;
	ld.global.v2.u32 	{%r1, %r2}, [d_e_queue];
	shr.u32 	%r3, %r2, 7;
	mul.hi.u32 	%r4, %r3, 18014399;
	shr.u32 	%r5, %r4, 13;
	mul.lo.s32 	%r6, %r5, 250000000;
	sub.s32 	%r7, %r2, %r6;
	shr.u32 	%r8, %r1, 7;
	mul.hi.u32 	%r9, %r8, 18014399;
	shr.u32 	%r10, %r9, 13;
	mul.lo.s32 	%r11, %r10, 250000000;
	sub.s32 	%r12, %r1, %r11;
	st.global.v2.u32 	[d_e_queue], {%r12, %r7};
	st.local.u32 	[%rd3], %r7;
	mov.u64 	%rd4, $str$32;
	cvta.global.u64 	%rd5, %rd4;
	{ // callseq 179, 0
	.param .b64 param0;
	st.param.b64 	[param0], %rd5;
	.param .b64 param1;
	st.param.b64 	[param1], %rd2;
	.param .b32 retval0;
	call.uni (retval0), 
	vprintf, 
	(
	param0, 
	param1
	);
	ld.param.b32 	%r13, [retval0];
	} // callseq 179
	ld.global.u32 	%r15, [d_e_queue];
	st.local.u32 	[%rd3], %r15;
	mov.u64 	%rd6, $str$33;
	cvta.global.u64 	%rd7, %rd6;
	{ // callseq 180, 0
	.param .b64 param0;
	st.param.b64 	[param0], %rd7;
	.param .b64 param1;
	st.param.b64 	[param1], %rd2;
	.param .b32 retval0;
	call.uni (retval0), 
	vprintf, 
	(
	param0, 
	param1
	);
	ld.param.b32 	%r16, [retval0];
	} // callseq 180
	ld.global.v2.u32 	{%r18, %r19}, [d_e_queue];
	setp.lt.u32 	%p1, %r19, %r18;
	sub.s32 	%r20, %r19, %r18;
	add.s32 	%r21, %r20, 250000000;
	selp.b32 	%r22, %r21, %r20, %p1;
	cvta.to.global.u64 	%rd8, %rd1;
	st.global.u32 	[%rd8], %r22;
	st.local.u32 	[%rd3], %r22;
	mov.u64 	%rd9, $str$34;
	cvta.global.u64 	%rd10, %rd9;
	{ // callseq 181, 0
	.param .b64 param0;
	st.param.b64 	[param0], %rd10;
	.param .b64 param1;
	st.param.b64 	[param1], %rd2;
	.param .b32 retval0;
	call.uni (retval0), 
	vprintf, 
	(
	param0, 
	param1
	);
	ld.param.b32 	%r23, [retval0];
	} // callseq 181
	ret;

}
	// .globl	_Z22recoveredMemoryKernel2PjS_
.visible .entry _Z22recoveredMemoryKernel2PjS_(
	.param .u64 .ptr .align 1 _Z22recoveredMemoryKernel2PjS__param_0,
	.param .u64 .ptr .align 1 _Z22recoveredMemoryKernel2PjS__param_1
)
{
	.local .align 8 .b8 	__local_depot83[8];
	.reg .b64 	%SP;
	.reg .b64 	%SPL;
	.reg .pred 	%p<2>;
	.reg .b32 	%r<34>;
	.reg .b64 	%rd<21>;

	mov.u64 	%SPL, __local_depot83;
	cvta.local.u64 	%SP, %SPL;
	ld.param.u64 	%rd1, [_Z22recoveredMemoryKernel2PjS__param_0];
	ld.param.u64 	%rd2, [_Z22recoveredMemoryKernel2PjS__param_1];
	add.u64 	%rd3, %SP, 0;
	add.u64 	%rd4, %SPL, 0;
	ld.global.v2.u32 	{%r1, %r2}, [d_e_queue];
	shr.u32 	%r3, %r2, 7;
	mul.hi.u32 	%r4, %r3, 18014399;
	shr.u32 	%r5, %r4, 13;
	mul.lo.s32 	%r6, %r5, 250000000;
	sub.s32 	%r7, %r2, %r6;
	shr.u32 	%r8, %r1, 7;
	mul.hi.u32 	%r9, %r8, 18014399;
	shr.u32 	%r10, %r9, 13;
	mul.lo.s32 	%r11, %r10, 250000000;
	sub.s32 	%r12, %r1, %r11;
	st.global.v2.u32 	[d_e_queue], {%r12, %r7};
	st.local.u32 	[%rd4], %r7;
	mov.u64 	%rd5, $str$35;
	cvta.global.u64 	%rd6, %rd5;
	{ // callseq 182, 0
	.param .b64 param0;
	st.param.b64 	[param0], %rd6;
	.param .b64 param1;
	st.param.b64 	[param1], %rd3;
	.param .b32 retval0;
	call.uni (retval0), 
	vprintf, 
	(
	param0, 
	param1
	);
	ld.param.b32 	%r13, [retval0];
	} // callseq 182
	ld.global.u32 	%r15, [d_e_queue];
	st.local.u32 	[%rd4], %r15;
	mov.u64 	%rd7, $str$36;
	cvta.global.u64 	%rd8, %rd7;
	{ // callseq 183, 0
	.param .b64 param0;
	st.param.b64 	[param0], %rd8;
	.param .b64 param1;
	st.param.b64 	[param1], %rd3;
	.param .b32 retval0;
	call.uni (retval0), 
	vprintf, 
	(
	param0, 
	param1
	);
	ld.param.b32 	%r16, [retval0];
	} // callseq 183
	ld.global.v2.u32 	{%r18, %r19}, [d_e_queue];
	setp.lt.u32 	%p1, %r19, %r18;
	sub.s32 	%r20, %r19, %r18;
	add.s32 	%r21, %r20, 250000000;
	selp.b32 	%r22, %r21, %r20, %p1;
	cvta.to.global.u64 	%rd9, %rd2;
	cvta.to.global.u64 	%rd10, %rd1;
	st.global.u32 	[%rd9], %r22;
	st.local.u32 	[%rd4], %r22;
	mov.u64 	%rd11, $str$37;
	cvta.global.u64 	%rd12, %rd11;
	{ // callseq 184, 0
	.param .b64 param0;
	st.param.b64 	[param0], %rd12;
	.param .b64 param1;
	st.param.b64 	[param1], %rd3;
	.param .b32 retval0;
	call.uni (retval0), 
	vprintf, 
	(
	param0, 
	param1
	);
	ld.param.b32 	%r23, [retval0];
	} // callseq 184
	ld.global.u32 	%r25, [%rd9];
	ld.global.u32 	%r26, [%rd10];
	sub.s32 	%r27, %r25, %r26;
	st.local.u32 	[%rd4], %r27;
	mov.u64 	%rd13, $str$38;
	cvta.global.u64 	%rd14, %rd13;
	{ // callseq 185, 0
	.param .b64 param0;
	st.param.b64 	[param0], %rd14;
	.param .b64 param1;
	st.param.b64 	[param1], %rd3;
	.param .b32 retval0;
	call.uni (retval0), 
	vprintf, 
	(
	param0, 
	param1
	);
	ld.param.b32 	%r28, [retval0];
	} // callseq 185
	mul.wide.u32 	%rd15, %r27, 480;
	shr.u64 	%rd16, %rd15, 20;
	st.local.u32 	[%rd4], %rd16;
	mov.u64 	%rd17, $str$39;
	cvta.global.u64 	%rd18, %rd17;
	{ // callseq 186, 0
	.param .b64 param0;
	st.param.b64 	[param0], %rd18;
	.param .b64 param1;
	st.param.b64 	[param1], %rd3;
	.param .b32 retval0;
	call.uni (retval0), 
	vprintf, 
	(
	param0, 
	param1
	);
	ld.param.b32 	%r30, [retval0];
	} // callseq 186
	mov.u64 	%rd19, $str$15;
	cvta.global.u64 	%rd20, %rd19;
	{ // callseq 187, 0
	.param .b64 param0;
	st.param.b64 	[param0], %rd20;
	.param .b64 param1;
	st.param.b64 	[param1], 0;
	.param .b32 retval0;
	call.uni (retval0), 
	vprintf, 
	(
	param0, 
	param1
	);
	ld.param.b32 	%r32, [retval0];
	} // callseq 187
	ret;

}
	// .globl	_Z25recoveredMemoryPercentagePjS_S_P27vertex_dictionary_structure
.visible .entry _Z25recoveredMemoryPercentagePjS_S_P27vertex_dictionary_structure(
	.param .u64 .ptr .align 1 _Z25recoveredMemoryPercentagePjS_S_P27vertex_dictionary_structure_param_0,
	.param .u64 .ptr .align 1 _Z25recoveredMemoryPercentagePjS_S_P27vertex_dictionary_structure_param_1,
	.param .u64 .ptr .align 1 _Z25recoveredMemoryPercentagePjS_S_P27vertex_dictionary_structure_param_2,
	.param .u64 .ptr .align 1 _Z25recoveredMemoryPercentagePjS_S_P27vertex_dictionary_structure_param_3
)
{
	.local .align 8 .b8 	__local_depot84[8];
	.reg .b64 	%SP;
	.reg .b64 	%SPL;
	.reg .pred 	%p<2>;
	.reg .b32 	%r<44>;
	.reg .b64 	%rd<27>;
	.reg .b64 	%fd<5>;

	mov.u64 	%SPL, __local_depot84;
	cvta.local.u64 	%SP, %SPL;
	ld.param.u64 	%rd1, [_Z25recoveredMemoryPercentagePjS_S_P27vertex_dictionary_structure_param_0];
	ld.param.u64 	%rd2, [_Z25recoveredMemoryPercentagePjS_S_P27vertex_dictionary_structure_param_1];
	ld.param.u64 	%rd3, [_Z25recoveredMemoryPercentagePjS_S_P27vertex_dictionary_structure_param_2];
	add.u64 	%rd4, %SP, 0;
	add.u64 	%rd5, %SPL, 0;
	ld.global.v2.u32 	{%r1, %r2}, [d_e_queue];
	shr.u32 	%r3, %r2, 7;
	mul.hi.u32 	%r4, %r3, 18014399;
	shr.u32 	%r5, %r4, 13;
	mul.lo.s32 	%r6, %r5, 250000000;
	sub.s32 	%r7, %r2, %r6;
	shr.u32 	%r8, %r1, 7;
	mul.hi.u32 	%r9, %r8, 18014399;
	shr.u32 	%r10, %r9, 13;
	mul.lo.s32 	%r11, %r10, 250000000;
	sub.s32 	%r12, %r1, %r11;
	st.global.v2.u32 	[d_e_queue], {%r12, %r7};
	st.local.u32 	[%rd5], %r7;
	mov.u64 	%rd6, $str$35;
	cvta.global.u64 	%rd7, %rd6;
	{ // callseq 188, 0
	.param .b64 param0;
	st.param.b64 	[param0], %rd7;
	.param .b64 param1;
	st.param.b64 	[param1], %rd4;
	.param .b32 retval0;
	call.uni (retval0), 
	vprintf, 
	(
	param0, 
	param1
	);
	ld.param.b32 	%r13, [retval0];
	} // callseq 188
	ld.global.u32 	%r15, [d_e_queue];
	st.local.u32 	[%rd5], %r15;
	mov.u64 	%rd8, $str$36;
	cvta.global.u64 	%rd9, %rd8;
	{ // callseq 189, 0
	.param .b64 param0;
	st.param.b64 	[param0], %rd9;
	.param .b64 param1;
	st.param.b64 	[param1], %rd4;
	.param .b32 retval0;
	call.uni (retval0), 
	vprintf, 
	(
	param0, 
	param1
	);
	ld.param.b32 	%r16, [retval0];
	} // callseq 189
	ld.global.v2.u32 	{%r18, %r19}, [d_e_queue];
	setp.lt.u32 	%p1, %r19, %r18;
	sub.s32 	%r20, %r19, %r18;
	add.s32 	%r21, %r20, 250000000;
	selp.b32 	%r22, %r21, %r20, %p1;
	cvta.to.global.u64 	%rd10, %rd2;
	cvta.to.global.u64 	%rd11, %rd1;
	cvta.to.global.u64 	%rd12, %rd3;
	st.global.u32 	[%rd10], %r22;
	st.local.u32 	[%rd5], %r22;
	mov.u64 	%rd13, $str$37;
	cvta.global.u64 	%rd14, %rd13;
	{ // callseq 190, 0
	.param .b64 param0;
	st.param.b64 	[param0], %rd14;
	.param .b64 param1;
	st.param.b64 	[param1], %rd4;
	.param .b32 retval0;
	call.uni (retval0), 
	vprintf, 
	(
	param0, 
	param1
	);
	ld.param.b32 	%r23, [retval0];
	} // callseq 190
	ld.global.u32 	%r25, [%rd10];
	ld.global.u32 	%r26, [%rd11];
	sub.s32 	%r27, %r25, %r26;
	st.local.u32 	[%rd5], %r27;
	mov.u64 	%rd15, $str$38;
	cvta.global.u64 	%rd16, %rd15;
	{ // callseq 191, 0
	.param .b64 param0;
	st.param.b64 	[param0], %rd16;
	.param .b64 param1;
	st.param.b64 	[param1], %rd4;
	.param .b32 retval0;
	call.uni (retval0), 
	vprintf, 
	(
	param0, 
	param1
	);
	ld.param.b32 	%r28, [retval0];
	} // callseq 191
	mul.wide.u32 	%rd17, %r27, 480;
	shr.u64 	%rd18, %rd17, 20;
	cvt.u32.u64 	%r30, %rd18;
	st.local.u32 	[%rd5], %r30;
	mov.u64 	%rd19, $str$39;
	cvta.global.u64 	%rd20, %rd19;
	{ // callseq 192, 0
	.param .b64 param0;
	st.param.b64 	[param0], %rd20;
	.param .b64 param1;
	st.param.b64 	[param1], %rd4;
	.param .b32 retval0;
	call.uni (retval0), 
	vprintf, 
	(
	param0, 
	param1
	);
	ld.param.b32 	%r31, [retval0];
	} // callseq 192
	mov.u64 	%rd21, $str$15;
	cvta.global.u64 	%rd22, %rd21;
	{ // callseq 193, 0
	.param .b64 param0;
	st.param.b64 	[param0], %rd22;
	.param .b64 param1;
	st.param.b64 	[param1], 0;
	.param .b32 retval0;
	call.uni (retval0), 
	vprintf, 
	(
	param0, 
	param1
	);
	ld.param.b32 	%r33, [retval0];
	} // callseq 193
	ld.global.u32 	%r35, [%rd12];
	mul.lo.s32 	%r36, %r35, 480;
	shr.u32 	%r37, %r36, 20;
	st.local.u32 	[%rd5], %r37;
	mov.u64 	%rd23, $str$40;
	cvta.global.u64 	%rd24, %rd23;
	{ // callseq 194, 0
	.param .b64 param0;
	st.param.b64 	[param0], %rd24;
	.param .b64 param1;
	st.param.b64 	[param1], %rd4;
	.param .b32 retval0;
	call.uni (retval0), 
	vprintf, 
	(
	param0, 
	param1
	);
	ld.param.b32 	%r38, [retval0];
	} // callseq 194
	cvt.rn.f64.u32 	%fd1, %r30;
	cvt.rn.f64.u32 	%fd2, %r37;
	div.rn.f64 	%fd3, %fd1, %fd2;
	mul.f64 	%fd4, %fd3, 0d4059000000000000;
	st.local.f64 	[%rd5], %fd4;
	mov.u64 	%rd25, $str$41;
	cvta.global.u64 	%rd26, %rd25;
	{ // callseq 195, 0
	.param .b64 param0;
	st.param.b64 	[param0], %rd26;
	.param .b64 param1;
	st.param.b64 	[param1], %rd4;
	.param .b32 retval0;
	call.uni (retval0), 
	vprintf, 
	(
	param0, 
	param1
	);
	ld.param.b32 	%r40, [retval0];
	} // callseq 195
	{ // callseq 196, 0
	.param .b64 param0;
	st.param.b64 	[param0], %rd22;
	.param .b64 param1;
	st.param.b64 	[param1], 0;
	.param .b32 retval0;
	call.uni (retval0), 
	vprintf, 
	(
	param0, 
	param1
	);
	ld.param.b32 	%r42, [retval0];
	} // callseq 196
	ret;

}
	// .globl	_Z20countTotalEdgeBlocksjPjP27vertex_dictionary_structureS_
.visible .entry _Z20countTotalEdgeBlocksjPjP27vertex_dictionary_structureS_(
	.param .u32 _Z20countTotalEdgeBlocksjPjP27vertex_dictionary_structureS__param_0,
	.param .u64 .ptr .align 1 _Z20countTotalEdgeBlocksjPjP27vertex_dictionary_structureS__param_1,
	.param .u64 .ptr .align 1 _Z20countTotalEdgeBlocksjPjP27vertex_dictionary_structureS__param_2,
	.param .u64 .ptr .align 1 _Z20countTotalEdgeBlocksjPjP27vertex_dictionary_structureS__param_3
)
{
	.reg .pred 	%p<14>;
	.reg .b32 	%r<99>;
	.reg .b64 	%rd<27>;

	ld.param.u32 	%r18, [_Z20countTotalEdgeBlocksjPjP27vertex_dictionary_structureS__param_0];
	ld.param.u64 	%rd16, [_Z20countTotalEdgeBlocksjPjP27vertex_dictionary_structureS__param_1];
	ld.param.u64 	%rd15, [_Z20countTotalEdgeBlocksjPjP27vertex_dictionary_structureS__param_2];
	ld.param.u64 	%rd17, [_Z20countTotalEdgeBlocksjPjP27vertex_dictionary_structureS__param_3];
	cvta.to.global.u64 	%rd1, %rd16;
	cvta.to.global.u64 	%rd2, %rd17;
	mov.b32 	%r19, 0;
	st.global.u32 	[%rd2], %r19;
	setp.eq.s32 	%p1, %r18, 0;
	@%p1 bra 	$L__BB85_19;
	cvta.to.global.u64 	%rd3, %rd15;
	and.b32  	%r1, %r18, 7;
	setp.lt.u32 	%p2, %r18, 8;
	mov.b32 	%r97, 0;
	@%p2 bra 	$L__BB85_6;
	and.b32  	%r97, %r18, -8;
	neg.s32 	%r94, %r97;
	add.s64 	%rd26, %rd3, 816000056;
	add.s64 	%rd25, %rd2, 16;
	mov.b32 	%r95, 0;
$L__BB85_3:
	.pragma "nounroll";
	ld.global.u32 	%r6, [%rd26+-56];
	ld.global.u32 	%r22, [%rd1];
	add.s32 	%r23, %r22, %r6;
	st.global.u32 	[%rd1], %r23;
	st.global.u32 	[%rd25+-12], %r6;
	setp.eq.s32 	%p3, %r95, 0;
	@%p3 bra 	$L__BB85_5;
	ld.global.u32 	%r24, [%rd25+-16];
	add.s32 	%r25, %r24, %r6;
	st.global.u32 	[%rd25+-12], %r25;
$L__BB85_5:
	ld.global.u32 	%r26, [%rd26+-48];
	ld.global.u32 	%r27, [%rd1];
	add.s32 	%r28, %r27, %r26;
	st.global.u32 	[%rd1], %r28;
	ld.global.u32 	%r29, [%rd25+-12];
	add.s32 	%r30, %r29, %r26;
	st.global.u32 	[%rd25+-8], %r30;
	ld.global.u32 	%r31, [%rd26+-40];
	ld.global.u32 	%r32, [%rd1];
	add.s32 	%r33, %r32, %r31;
	st.global.u32 	[%rd1], %r33;
	ld.global.u32 	%r34, [%rd25+-8];
	add.s32 	%r35, %r34, %r31;
	st.global.u32 	[%rd25+-4], %r35;
	ld.global.u32 	%r36, [%rd26+-32];
	ld.global.u32 	%r37, [%rd1];
	add.s32 	%r38, %r37, %r36;
	st.global.u32 	[%rd1], %r38;
	ld.global.u32 	%r39, [%rd25+-4];
	add.s32 	%r40, %r39, %r36;
	st.global.u32 	[%rd25], %r40;
	ld.global.u32 	%r41, [%rd26+-24];
	ld.global.u32 	%r42, [%rd1];
	add.s32 	%r43, %r42, %r41;
	st.global.u32 	[%rd1], %r43;
	ld.global.u32 	%r44, [%rd25];
	add.s32 	%r45, %r44, %r41;
	st.global.u32 	[%rd25+4], %r45;
	ld.global.u32 	%r46, [%rd26+-16];
	ld.global.u32 	%r47, [%rd1];
	add.s32 	%r48, %r47, %r46;
	st.global.u32 	[%rd1], %r48;
	ld.global.u32 	%r49, [%rd25+4];
	add.s32 	%r50, %r49, %r46;
	st.global.u32 	[%rd25+8], %r50;
	ld.global.u32 	%r51, [%rd26+-8];
	ld.global.u32 	%r52, [%rd1];
	add.s32 	%r53, %r52, %r51;
	st.global.u32 	[%rd1], %r53;
	ld.global.u32 	%r54, [%rd25+8];
	add.s32 	%r55, %r54, %r51;
	st.global.u32 	[%rd25+12], %r55;
	ld.global.u32 	%r56, [%rd26];
	ld.global.u32 	%r57, [%rd1];
	add.s32 	%r58, %r57, %r56;
	st.global.u32 	[%rd1], %r58;
	add.s32 	%r95, %r95, 8;
	ld.global.u32 	%r59, [%rd25+12];
	add.s32 	%r60, %r59, %r56;
	st.global.u32 	[%rd25+16], %r60;
	add.s32 	%r94, %r94, 8;
	add.s64 	%rd26, %rd26, 64;
	add.s64 	%rd25, %rd25, 32;
	setp.ne.s32 	%p4, %r94, 0;
	@%p4 bra 	$L__BB85_3;
$L__BB85_6:
	setp.eq.s32 	%p5, %r1, 0;
	@%p5 bra 	$L__BB85_19;
	and.b32  	%r10, %r18, 3;
	setp.lt.u32 	%p6, %r1, 4;
	@%p6 bra 	$L__BB85_11;
	mul.wide.u32 	%rd18, %r97, 8;
	add.s64 	%rd10, %rd3, %rd18;
	ld.global.u32 	%r11, [%rd10+816000000];
	ld.global.u32 	%r61, [%rd1];
	add.s32 	%r62, %r61, %r11;
	st.global.u32 	[%rd1], %r62;
	mul.wide.u32 	%rd19, %r97, 4;
	add.s64 	%rd11, %rd2, %rd19;
	st.global.u32 	[%rd11+4], %r11;
	setp.eq.s32 	%p7, %r97, 0;
	@%p7 bra 	$L__BB85_10;
	ld.global.u32 	%r63, [%rd11];
	add.s32 	%r64, %r63, %r11;
	st.global.u32 	[%rd11+4], %r64;
$L__BB85_10:
	ld.global.u32 	%r65, [%rd10+816000008];
	ld.global.u32 	%r66, [%rd1];
	add.s32 	%r67, %r66, %r65;
	st.global.u32 	[%rd1], %r67;
	ld.global.u32 	%r68, [%rd11+4];
	add.s32 	%r69, %r68, %r65;
	st.global.u32 	[%rd11+8], %r69;
	ld.global.u32 	%r70, [%rd10+816000016];
	ld.global.u32 	%r71, [%rd1];
	add.s32 	%r72, %r71, %r70;
	st.global.u32 	[%rd1], %r72;
	ld.global.u32 	%r73, [%rd11+8];
	add.s32 	%r74, %r73, %r70;
	st.global.u32 	[%rd11+12], %r74;
	ld.global.u32 	%r75, [%rd10+816000024];
	ld.global.u32 	%r76, [%rd1];
	add.s32 	%r77, %r76, %r75;
	st.global.u32 	[%rd1], %r77;
	add.s32 	%r97, %r97, 4;
	ld.global.u32 	%r78, [%rd11+12];
	add.s32 	%r79, %r78, %r75;
	st.global.u32 	[%rd11+16], %r79;
$L__BB85_11:
	setp.eq.s32 	%p8, %r10, 0;
	@%p8 bra 	$L__BB85_19;
	setp.eq.s32 	%p9, %r10, 1;
	@%p9 bra 	$L__BB85_16;
	mul.wide.u32 	%rd20, %r97, 8;
	add.s64 	%rd12, %rd3, %rd20;
	ld.global.u32 	%r14, [%rd12+816000000];
	ld.global.u32 	%r80, [%rd1];
	add.s32 	%r81, %r80, %r14;
	st.global.u32 	[%rd1], %r81;
	mul.wide.u32 	%rd21, %r97, 4;
	add.s64 	%rd13, %rd2, %rd21;
	st.global.u32 	[%rd13+4], %r14;
	setp.eq.s32 	%p10, %r97, 0;
	@%p10 bra 	$L__BB85_15;
	ld.global.u32 	%r82, [%rd13];
	add.s32 	%r83, %r82, %r14;
	st.global.u32 	[%rd13+4], %r83;
$L__BB85_15:
	ld.global.u32 	%r84, [%rd12+816000008];
	ld.global.u32 	%r85, [%rd1];
	add.s32 	%r86, %r85, %r84;
	st.global.u32 	[%rd1], %r86;
	add.s32 	%r97, %r97, 2;
	ld.global.u32 	%r87, [%rd13+4];
	add.s32 	%r88, %r87, %r84;
	st.global.u32 	[%rd13+8], %r88;
$L__BB85_16:
	and.b32  	%r89, %r18, 1;
	setp.eq.b32 	%p11, %r89, 1;
	not.pred 	%p12, %p11;
	@%p12 bra 	$L__BB85_19;
	mul.wide.u32 	%rd22, %r97, 8;
	add.s64 	%rd23, %rd3, %rd22;
	ld.global.u32 	%r17, [%rd23+816000000];
	ld.global.u32 	%r90, [%rd1];
	add.s32 	%r91, %r90, %r17;
	st.global.u32 	[%rd1], %r91;
	mul.wide.u32 	%rd24, %r97, 4;
	add.s64 	%rd14, %rd2, %rd24;
	st.global.u32 	[%rd14+4], %r17;
	setp.eq.s32 	%p13, %r97, 0;
	@%p13 bra 	$L__BB85_19;
	ld.global.u32 	%r92, [%rd14];
	add.s32 	%r93, %r92, %r17;
	st.global.u32 	[%rd14+4], %r93;
$L__BB85_19:
	ret;

}
	// .globl	_Z24countEdgeBlocksPerVertexjP27vertex_dictionary_structurePj
.visible .entry _Z24countEdgeBlocksPerVertexjP27vertex_dictionary_structurePj(
	.param .u32 _Z24countEdgeBlocksPerVertexjP27vertex_dictionary_structurePj_param_0,
	.param .u64 .ptr .align 1 _Z24countEdgeBlocksPerVertexjP27vertex_dictionary_structurePj_param_1,
	.param .u64 .ptr .align 1 _Z24countEdgeBlocksPerVertexjP27vertex_dictionary_structurePj_param_2
)
{
	.reg .pred 	%p<2>;
	.reg .b32 	%r<6>;
	.reg .b64 	%rd<10>;

	ld.param.u32 	%r2, [_Z24countEdgeBlocksPerVertexjP27vertex_dictionary_structurePj_param_0];
	ld.param.u64 	%rd1, [_Z24countEdgeBlocksPerVertexjP27vertex_dictionary_structurePj_param_1];
	ld.param.u64 	%rd2, [_Z24countEdgeBlocksPerVertexjP27vertex_dictionary_structurePj_param_2];
	mov.u32 	%r3, %ctaid.x;
	mov.u32 	%r4, %ntid.x;
	mov.u32 	%r5, %tid.x;
	mad.lo.s32 	%r1, %r3, %r4, %r5;
	setp.ge.u32 	%p1, %r1, %r2;
	@%p1 bra 	$L__BB86_2;
	cvta.to.global.u64 	%rd3, %rd1;
	cvta.to.global.u64 	%rd4, %rd2;
	mul.wide.u32 	%rd5, %r1, 8;
	add.s64 	%rd6, %rd3, %rd5;
	ld.global.u64 	%rd7, [%rd6+816000000];
	mul.wide.u32 	%rd8, %r1, 4;
	add.s64 	%rd9, %rd4, %rd8;
	st.global.u32 	[%rd9], %rd7;
$L__BB86_2:
	ret;

}
	// .globl	_Z19compactionWithStackmP27vertex_dictionary_structurePjPP10edge_block
.visible .entry _Z19compactionWithStackmP27vertex_dictionary_structurePjPP10edge_block(
	.param .u64 _Z19compactionWithStackmP27vertex_dictionary_structurePjPP10edge_block_param_0,
	.param .u64 .ptr .align 1 _Z19compactionWithStackmP27vertex_dictionary_structurePjPP10edge_block_param_1,
	.param .u64 .ptr .align 1 _Z19compactionWithStackmP27vertex_dictionary_structurePjPP10edge_block_param_2,
	.param .u64 .ptr .align 1 _Z19compactionWithStackmP27vertex_dictionary_structurePjPP10edge_block_param_3
)
{
	.reg .pred 	%p<67>;
	.reg .b32 	%r<41>;
	.reg .b64 	%rd<285>;

	ld.param.u64 	%rd88, [_Z19compactionWithStackmP27vertex_dictionary_structurePjPP10edge_block_param_0];
	ld.param.u64 	%rd86, [_Z19compactionWithStackmP27vertex_dictionary_structurePjPP10edge_block_param_1];
	ld.param.u64 	%rd87, [_Z19compactionWithStackmP27vertex_dictionary_structurePjPP10edge_block_param_2];
	ld.param.u64 	%rd89, [_Z19compactionWithStackmP27vertex_dictionary_structurePjPP10edge_block_param_3];
	cvta.to.global.u64 	%rd1, %rd89;
	mov.u32 	%r11, %ntid.x;
	mov.u32 	%r12, %ctaid.x;
	mov.u32 	%r13, %tid.x;
	mad.lo.s32 	%r14, %r11, %r12, %r13;
	cvt.u64.u32 	%rd2, %r14;
	setp.le.u64 	%p2, %rd88, %rd2;
	@%p2 bra 	$L__BB87_85;
	cvta.to.global.u64 	%rd90, %rd86;
	shl.b64 	%rd91, %rd2, 3;
	add.s64 	%rd92, %rd90, %rd91;
	add.s64 	%rd3, %rd92, 2448000008;
	ld.global.u64 	%rd4, [%rd3];
	setp.eq.s64 	%p3, %rd4, 0;
	@%p3 bra 	$L__BB87_85;
	ld.global.u64 	%rd94, [%rd3+-1632000008];
	add.s64 	%rd277, %rd94, -1;
	setp.lt.s64 	%p4, %rd277, 1;
	mov.b64 	%rd275, 0;
	mov.u64 	%rd245, %rd4;
	@%p4 bra 	$L__BB87_26;
	ld.global.u64 	%rd96, [%rd3+-816000000];
	add.s64 	%rd262, %rd96, -1;
	ld.global.u64 	%rd260, [%rd3+-408000000];
	mov.b64 	%rd275, 0;
	mov.u64 	%rd245, %rd4;
	mov.u64 	%rd261, %rd277;
	bra.uni 	$L__BB87_5;
$L__BB87_4:
	setp.ge.s64 	%p27, %rd275, %rd261;
	mov.u64 	%rd277, %rd261;
	@%p27 bra 	$L__BB87_26;
$L__BB87_5:
	mov.u64 	%rd277, %rd275;
	mov.b64 	%rd251, 0;
	mov.u64 	%rd264, %rd261;
$L__BB87_6:
	shl.b64 	%rd98, %rd251, 3;
	add.s64 	%rd18, %rd245, %rd98;
	ld.u64 	%rd99, [%rd18];
	setp.ne.s64 	%p5, %rd99, 1000000000;
	@%p5 bra 	$L__BB87_18;
	setp.eq.s64 	%p6, %rd277, %rd261;
	mov.u64 	%rd264, %rd277;
	@%p6 bra 	$L__BB87_17;
$L__BB87_8:
	setp.eq.s64 	%p7, %rd262, -1;
	@%p7 bra 	$L__BB87_86;
	setp.lt.s64 	%p8, %rd262, 0;
	@%p8 bra 	$L__BB87_13;
	add.s64 	%rd259, %rd262, 1;
	shl.b64 	%rd100, %rd262, 3;
	add.s64 	%rd258, %rd260, %rd100;
$L__BB87_11:
	ld.u64 	%rd28, [%rd258];
	setp.ne.s64 	%p9, %rd28, 1000000000;
	@%p9 bra 	$L__BB87_14;
	ld.u64 	%rd116, [%rd260+448];
	add.s64 	%rd117, %rd116, -1;
	st.u64 	[%rd260+448], %rd117;
	ld.global.u64 	%rd118, [%rd3+-1224000000];
	add.s64 	%rd119, %rd118, -1;
	st.global.u64 	[%rd3+-1224000000], %rd119;
	add.s64 	%rd259, %rd259, -1;
	add.s64 	%rd258, %rd258, -8;
	setp.gt.s64 	%p13, %rd259, 0;
	@%p13 bra 	$L__BB87_11;
$L__BB87_13:
	mov.u64 	%rd121, d_e_queue;
	atom.global.add.u32 	%r21, [d_e_queue+4], 1;
	shr.u32 	%r22, %r21, 7;
	mul.hi.u32 	%r23, %r22, 18014399;
	shr.u32 	%r24, %r23, 13;
	mul.lo.s32 	%r25, %r24, 250000000;
	sub.s32 	%r26, %r21, %r25;
	mul.wide.u32 	%rd122, %r26, 8;
	add.s64 	%rd123, %rd121, %rd122;
	st.global.u64 	[%rd123+16], %rd260;
	ld.u64 	%rd124, [%rd260+448];
	ld.global.u64 	%rd125, [%rd3+-1224000000];
	sub.s64 	%rd126, %rd125, %rd124;
	st.global.u64 	[%rd3+-1224000000], %rd126;
	mov.b64 	%rd127, 0;
	st.u64 	[%rd260+448], %rd127;
	ld.u64 	%rd260, [%rd260+472];
	add.s64 	%rd261, %rd261, -1;
	ld.global.u64 	%rd128, [%rd3+-1632000008];
	add.s64 	%rd129, %rd128, -1;
	st.global.u64 	[%rd3+-1632000008], %rd129;
	mov.pred 	%p66, 0;
	mov.b64 	%rd262, 55;
	bra.uni 	$L__BB87_16;
$L__BB87_14:
	st.u64 	[%rd18], %rd28;
	mov.b64 	%rd101, 0;
	st.u64 	[%rd258], %rd101;
	add.s64 	%rd262, %rd259, -2;
	ld.u64 	%rd102, [%rd260+448];
	add.s64 	%rd103, %rd102, -1;
	st.u64 	[%rd260+448], %rd103;
	ld.global.u64 	%rd104, [%rd3+-1224000000];
	add.s64 	%rd105, %rd104, -1;
	st.global.u64 	[%rd3+-1224000000], %rd105;
	setp.ne.s64 	%p11, %rd259, 1;
	mov.pred 	%p66, -1;
	@%p11 bra 	$L__BB87_16;
	mov.u64 	%rd107, d_e_queue;
	atom.global.add.u32 	%r15, [d_e_queue+4], 1;
	shr.u32 	%r16, %r15, 7;
	mul.hi.u32 	%r17, %r16, 18014399;
	shr.u32 	%r18, %r17, 13;
	mul.lo.s32 	%r19, %r18, 250000000;
	sub.s32 	%r20, %r15, %r19;
	mul.wide.u32 	%rd108, %r20, 8;
	add.s64 	%rd109, %rd107, %rd108;
	st.global.u64 	[%rd109+16], %rd260;
	ld.u64 	%rd110, [%rd260+448];
	ld.global.u64 	%rd111, [%rd3+-1224000000];
	sub.s64 	%rd112, %rd111, %rd110;
	st.global.u64 	[%rd3+-1224000000], %rd112;
	mov.b64 	%rd113, 0;
	st.u64 	[%rd260+448], %rd113;
	ld.u64 	%rd260, [%rd260+472];
	add.s64 	%rd261, %rd261, -1;
	ld.global.u64 	%rd114, [%rd3+-1632000008];
	add.s64 	%rd115, %rd114, -1;
	st.global.u64 	[%rd3+-1632000008], %rd115;
	mov.b64 	%rd262, 55;
$L__BB87_16:
	setp.ne.s64 	%p17, %rd277, %rd261;
	not.pred 	%p18, %p66;
	and.pred  	%p19, %p18, %p17;
	mov.u64 	%rd264, %rd261;
	@%p19 bra 	$L__BB87_8;
$L__BB87_17:
	setp.eq.s64 	%p20, %rd277, %rd264;
	mov.u64 	%rd261, %rd277;
	@%p20 bra 	$L__BB87_19;
$L__BB87_18:
	add.s64 	%rd251, %rd251, 1;
	setp.ne.s64 	%p21, %rd251, 56;
	mov.u64 	%rd261, %rd264;
	@%p21 bra 	$L__BB87_6;
$L__BB87_19:
	setp.eq.s64 	%p22, %rd277, %rd261;
	mov.u64 	%rd275, %rd277;
	@%p22 bra 	$L__BB87_26;
	add.s64 	%rd275, %rd277, 1;
	shl.b64 	%rd140, %rd277, 3;
	mov.u64 	%rd141, bit_string_lookup;
	add.s64 	%rd142, %rd141, %rd140;
	ld.global.u64 	%rd273, [%rd142+8];
	setp.eq.s64 	%p23, %rd273, 0;
	mov.u64 	%rd245, %rd4;
	@%p23 bra 	$L__BB87_4;
	mov.u64 	%rd245, %rd4;
$L__BB87_22:
	and.b64  	%rd143, %rd273, 1;
	setp.eq.b64 	%p24, %rd143, 1;
	not.pred 	%p25, %p24;
	@%p25 bra 	$L__BB87_24;
	ld.u64 	%rd245, [%rd245+456];
	bra.uni 	$L__BB87_25;
$L__BB87_24:
	ld.u64 	%rd245, [%rd245+464];
$L__BB87_25:
	mul.hi.u64 	%rd144, %rd273, -3689348814741910323;
	shr.u64 	%rd56, %rd144, 3;
	setp.lt.u64 	%p26, %rd273, 10;
	mov.u64 	%rd273, %rd56;
	@%p26 bra 	$L__BB87_4;
	bra.uni 	$L__BB87_22;
$L__BB87_26:
	setp.ne.s64 	%p28, %rd275, %rd277;
	@%p28 bra 	$L__BB87_61;
	mov.b64 	%rd278, 55;
$L__BB87_28:
	shl.b64 	%rd147, %rd278, 3;
	add.s64 	%rd61, %rd245, %rd147;
	ld.u64 	%rd146, [%rd61];
	setp.eq.s64 	%p29, %rd146, 0;
	@%p29 bra 	$L__BB87_31;
	setp.ne.s64 	%p30, %rd146, 1000000000;
	mov.u64 	%rd279, %rd278;
	@%p30 bra 	$L__BB87_53;
	ld.global.u64 	%rd148, [%rd3+-1224000000];
	add.s64 	%rd149, %rd148, -1;
	st.global.u64 	[%rd3+-1224000000], %rd149;
	ld.u64 	%rd150, [%rd245+448];
	add.s64 	%rd151, %rd150, -1;
	st.u64 	[%rd245+448], %rd151;
	mov.b64 	%rd152, 0;
	st.u64 	[%rd61], %rd152;
$L__BB87_31:
	add.s64 	%rd279, %rd278, -1;
	ld.u64 	%rd153, [%rd61+-8];
	setp.eq.s64 	%p31, %rd153, 0;
	@%p31 bra 	$L__BB87_34;
	setp.ne.s64 	%p32, %rd153, 1000000000;
	@%p32 bra 	$L__BB87_53;
	ld.global.u64 	%rd154, [%rd3+-1224000000];
	add.s64 	%rd155, %rd154, -1;
	st.global.u64 	[%rd3+-1224000000], %rd155;
	ld.u64 	%rd156, [%rd245+448];
	add.s64 	%rd157, %rd156, -1;
	st.u64 	[%rd245+448], %rd157;
	mov.b64 	%rd158, 0;
	st.u64 	[%rd61+-8], %rd158;
$L__BB87_34:
	add.s64 	%rd279, %rd278, -2;
	ld.u64 	%rd159, [%rd61+-16];
	setp.eq.s64 	%p33, %rd159, 0;
	@%p33 bra 	$L__BB87_37;
	setp.ne.s64 	%p34, %rd159, 1000000000;
	@%p34 bra 	$L__BB87_53;
	ld.global.u64 	%rd160, [%rd3+-1224000000];
	add.s64 	%rd161, %rd160, -1;
	st.global.u64 	[%rd3+-1224000000], %rd161;
	ld.u64 	%rd162, [%rd245+448];
	add.s64 	%rd163, %rd162, -1;
	st.u64 	[%rd245+448], %rd163;
	mov.b64 	%rd164, 0;
	st.u64 	[%rd61+-16], %rd164;
$L__BB87_37:
	add.s64 	%rd279, %rd278, -3;
	ld.u64 	%rd165, [%rd61+-24];
	setp.eq.s64 	%p35, %rd165, 0;
	@%p35 bra 	$L__BB87_40;
	setp.ne.s64 	%p36, %rd165, 1000000000;
	@%p36 bra 	$L__BB87_53;
	ld.global.u64 	%rd166, [%rd3+-1224000000];
	add.s64 	%rd167, %rd166, -1;
	st.global.u64 	[%rd3+-1224000000], %rd167;
	ld.u64 	%rd168, [%rd245+448];
	add.s64 	%rd169, %rd168, -1;
	st.u64 	[%rd245+448], %rd169;
	mov.b64 	%rd170, 0;
	st.u64 	[%rd61+-24], %rd170;
$L__BB87_40:
	add.s64 	%rd279, %rd278, -4;
	ld.u64 	%rd171, [%rd61+-32];
	setp.eq.s64 	%p37, %rd171, 0;
	@%p37 bra 	$L__BB87_43;
	setp.ne.s64 	%p38, %rd171, 1000000000;
	@%p38 bra 	$L__BB87_53;
	ld.global.u64 	%rd172, [%rd3+-1224000000];
	add.s64 	%rd173, %rd172, -1;
	st.global.u64 	[%rd3+-1224000000], %rd173;
	ld.u64 	%rd174, [%rd245+448];
	add.s64 	%rd175, %rd174, -1;
	st.u64 	[%rd245+448], %rd175;
	mov.b64 	%rd176, 0;
	st.u64 	[%rd61+-32], %rd176;
$L__BB87_43:
	add.s64 	%rd279, %rd278, -5;
	ld.u64 	%rd177, [%rd61+-40];
	setp.eq.s64 	%p39, %rd177, 0;
	@%p39 bra 	$L__BB87_46;
	setp.ne.s64 	%p40, %rd177, 1000000000;
	@%p40 bra 	$L__BB87_53;
	ld.global.u64 	%rd178, [%rd3+-1224000000];
	add.s64 	%rd179, %rd178, -1;
	st.global.u64 	[%rd3+-1224000000], %rd179;
	ld.u64 	%rd180, [%rd245+448];
	add.s64 	%rd181, %rd180, -1;
	st.u64 	[%rd245+448], %rd181;
	mov.b64 	%rd182, 0;
	st.u64 	[%rd61+-40], %rd182;
$L__BB87_46:
	add.s64 	%rd279, %rd278, -6;
	ld.u64 	%rd183, [%rd61+-48];
	setp.eq.s64 	%p41, %rd183, 0;
	@%p41 bra 	$L__BB87_49;
	setp.ne.s64 	%p42, %rd183, 1000000000;
	@%p42 bra 	$L__BB87_53;
	ld.global.u64 	%rd184, [%rd3+-1224000000];
	add.s64 	%rd185, %rd184, -1;
	st.global.u64 	[%rd3+-1224000000], %rd185;
	ld.u64 	%rd186, [%rd245+448];
	add.s64 	%rd187, %rd186, -1;
	st.u64 	[%rd245+448], %rd187;
	mov.b64 	%rd188, 0;
	st.u64 	[%rd61+-48], %rd188;
$L__BB87_49:
	add.s64 	%rd279, %rd278, -7;
	ld.u64 	%rd189, [%rd61+-56];
	setp.eq.s64 	%p43, %rd189, 0;
	@%p43 bra 	$L__BB87_52;
	setp.ne.s64 	%p44, %rd189, 1000000000;
	@%p44 bra 	$L__BB87_53;
	ld.global.u64 	%rd190, [%rd3+-1224000000];
	add.s64 	%rd191, %rd190, -1;
	st.global.u64 	[%rd3+-1224000000], %rd191;
	ld.u64 	%rd192, [%rd245+448];
	add.s64 	%rd193, %rd192, -1;
	st.u64 	[%rd245+448], %rd193;
	mov.b64 	%rd194, 0;
	st.u64 	[%rd61+-56], %rd194;
$L__BB87_52:
	add.s64 	%rd278, %rd278, -8;
	setp.ne.s64 	%p45, %rd279, 0;
	mov.b64 	%rd279, -1;
	@%p45 bra 	$L__BB87_28;
$L__BB87_53:
	add.s64 	%rd196, %rd279, -1;
	setp.gt.u64 	%p46, %rd196, 54;
	@%p46 bra 	$L__BB87_61;
	mov.b64 	%rd283, 0;
$L__BB87_55:
	shl.b64 	%rd198, %rd283, 3;
	add.s64 	%rd73, %rd245, %rd198;
	ld.u64 	%rd199, [%rd73];
	setp.eq.s64 	%p47, %rd199, 1000000000;
	@%p47 bra 	$L__BB87_57;
	add.s64 	%rd283, %rd283, 1;
	bra.uni 	$L__BB87_60;
$L__BB87_57:
	shl.b64 	%rd200, %rd279, 3;
	add.s64 	%rd75, %rd245, %rd200;
	ld.u64 	%rd76, [%rd75];
	setp.ne.s64 	%p48, %rd76, 1000000000;
	@%p48 bra 	$L__BB87_59;
	mov.b64 	%rd206, 0;
	st.u64 	[%rd75], %rd206;
	ld.global.u64 	%rd207, [%rd3+-1224000000];
	add.s64 	%rd208, %rd207, -1;
	st.global.u64 	[%rd3+-1224000000], %rd208;
	add.s64 	%rd279, %rd279, -1;
	ld.u64 	%rd209, [%rd245+448];
	add.s64 	%rd210, %rd209, -1;
	st.u64 	[%rd245+448], %rd210;
	bra.uni 	$L__BB87_60;
$L__BB87_59:
	st.u64 	[%rd73], %rd76;
	mov.b64 	%rd201, 0;
	st.u64 	[%rd75], %rd201;
	ld.u64 	%rd202, [%rd245+448];
	add.s64 	%rd203, %rd202, -1;
	st.u64 	[%rd245+448], %rd203;
	ld.global.u64 	%rd204, [%rd3+-1224000000];
	add.s64 	%rd205, %rd204, -1;
	st.global.u64 	[%rd3+-1224000000], %rd205;
	add.s64 	%rd279, %rd279, -1;
$L__BB87_60:
	setp.lt.u64 	%p49, %rd279, 56;
	min.s64 	%rd211, %rd279, 56;
	setp.gt.s64 	%p50, %rd211, %rd283;
	and.pred  	%p51, %p50, %p49;
	@%p51 bra 	$L__BB87_55;
$L__BB87_61:
	ld.u64 	%rd212, [%rd245+448];
	setp.ne.s64 	%p52, %rd212, 0;
	@%p52 bra 	$L__BB87_64;
	mov.u64 	%rd213, d_e_queue;
	atom.global.add.u32 	%r33, [d_e_queue+4], 1;
	shr.u32 	%r34, %r33, 7;
	mul.hi.u32 	%r35, %r34, 18014399;
	shr.u32 	%r36, %r35, 13;
	mul.lo.s32 	%r37, %r36, 250000000;
	sub.s32 	%r38, %r33, %r37;
	mul.wide.u32 	%rd214, %r38, 8;
	add.s64 	%rd215, %rd213, %rd214;
	st.global.u64 	[%rd215+16], %rd245;
	ld.u64 	%rd216, [%rd245+472];
	st.global.u64 	[%rd3+-408000000], %rd216;
	mov.b64 	%rd217, 55;
	st.global.u64 	[%rd3+-816000000], %rd217;
	ld.global.u64 	%rd218, [%rd3+-1632000008];
	add.s64 	%rd219, %rd218, -1;
	st.global.u64 	[%rd3+-1632000008], %rd219;
	setp.ne.s64 	%p53, %rd245, %rd4;
	@%p53 bra 	$L__BB87_64;
	mov.b64 	%rd220, 0;
	st.u64 	[%rd245+472], %rd220;
	st.global.u64 	[%rd3], %rd220;
	st.global.u64 	[%rd3+-1224000000], %rd220;
	st.global.u64 	[%rd3+-816000000], %rd220;
	st.global.u64 	[%rd3+-1632000008], %rd220;
	st.global.u64 	[%rd3+-408000000], %rd220;
$L__BB87_64:
	cvta.to.global.u64 	%rd222, %rd87;
	shl.b64 	%rd223, %rd2, 2;
	add.s64 	%rd224, %rd222, %rd223;
	ld.global.u32 	%r40, [%rd224];
	add.s32 	%r2, %r40, -1;
	mul.wide.u32 	%rd225, %r40, 8;
	add.s64 	%rd226, %rd1, %rd225;
	st.global.u64 	[%rd226], %rd4;
	mov.b64 	%rd284, 0;
$L__BB87_65:
	mov.u64 	%rd81, %rd284;
	mul.wide.u32 	%rd227, %r40, 8;
	add.s64 	%rd228, %rd1, %rd227;
	ld.global.u64 	%rd284, [%rd228];
	setp.eq.s64 	%p54, %rd81, 0;
	@%p54 bra 	$L__BB87_68;
	ld.u64 	%rd229, [%rd81+456];
	setp.eq.s64 	%p55, %rd229, %rd284;
	@%p55 bra 	$L__BB87_68;
	ld.u64 	%rd230, [%rd81+464];
	setp.ne.s64 	%p56, %rd230, %rd284;
	@%p56 bra 	$L__BB87_73;
$L__BB87_68:
	ld.u64 	%rd83, [%rd284+456];
	setp.eq.s64 	%p62, %rd83, 0;
	@%p62 bra 	$L__BB87_70;
	add.s32 	%r40, %r40, 1;
	mul.wide.u32 	%rd239, %r40, 8;
	add.s64 	%rd240, %rd1, %rd239;
	st.global.u64 	[%rd240], %rd83;
	bra.uni 	$L__BB87_82;
$L__BB87_70:
	ld.u64 	%rd84, [%rd284+464];
	setp.eq.s64 	%p63, %rd84, 0;
	@%p63 bra 	$L__BB87_72;
	add.s32 	%r40, %r40, 1;
	mul.wide.u32 	%rd241, %r40, 8;
	add.s64 	%rd242, %rd1, %rd241;
	st.global.u64 	[%rd242], %rd84;
	bra.uni 	$L__BB87_82;
$L__BB87_72:
	add.s32 	%r40, %r40, -1;
	bra.uni 	$L__BB87_82;
$L__BB87_73:
	ld.u64 	%rd231, [%rd284+456];
	setp.ne.s64 	%p57, %rd231, %rd81;
	@%p57 bra 	$L__BB87_79;
	ld.u64 	%rd235, [%rd81+448];
	setp.ne.s64 	%p60, %rd235, 0;
	@%p60 bra 	$L__BB87_76;
	mov.b64 	%rd236, 0;
	st.u64 	[%rd284+456], %rd236;
$L__BB87_76:
	ld.u64 	%rd85, [%rd284+464];
	setp.eq.s64 	%p61, %rd85, 0;
	@%p61 bra 	$L__BB87_78;
	add.s32 	%r40, %r40, 1;
	mul.wide.u32 	%rd237, %r40, 8;
	add.s64 	%rd238, %rd1, %rd237;
	st.global.u64 	[%rd238], %rd85;
	bra.uni 	$L__BB87_82;
$L__BB87_78:
	add.s32 	%r40, %r40, -1;
	bra.uni 	$L__BB87_82;
$L__BB87_79:
	ld.u64 	%rd232, [%rd284+464];
	setp.ne.s64 	%p58, %rd232, %rd81;
	@%p58 bra 	$L__BB87_82;
	add.s32 	%r40, %r40, -1;
	ld.u64 	%rd233, [%rd81+448];
	setp.ne.s64 	%p59, %rd233, 0;
	@%p59 bra 	$L__BB87_82;
	mov.b64 	%rd234, 0;
	st.u64 	[%rd284+464], %rd234;
$L__BB87_82:
	setp.ne.s32 	%p64, %r40, %r2;
	@%p64 bra 	$L__BB87_65;
	ld.u64 	%rd243, [%rd4+448];
	setp.ne.s64 	%p65, %rd243, 0;
	@%p65 bra 	$L__BB87_85;
	mov.b64 	%rd244, 0;
	st.global.u64 	[%rd3], %rd244;
$L__BB87_85:
	ret;
$L__BB87_86:
	mov.u64 	%rd131, d_e_queue;
	atom.global.add.u32 	%r27, [d_e_queue+4], 1;
	shr.u32 	%r28, %r27, 7;
	mul.hi.u32 	%r29, %r28, 18014399;
	shr.u32 	%r30, %r29, 13;
	mul.lo.s32 	%r31, %r30, 250000000;
	sub.s32 	%r32, %r27, %r31;
	mul.wide.u32 	%rd132, %r32, 8;
	add.s64 	%rd133, %rd131, %rd132;
	st.global.u64 	[%rd133+16], %rd260;
	ld.u64 	%rd134, [%rd260+448];
	ld.global.u64 	%rd135, [%rd3+-1224000000];
	sub.s64 	%rd136, %rd135, %rd134;
	st.global.u64 	[%rd3+-1224000000], %rd136;
	mov.b64 	%rd137, 0;
	st.u64 	[%rd260+448], %rd137;
	ld.u64 	%rd260, [%rd260+472];
	add.s64 	%rd261, %rd261, -1;
	ld.global.u64 	%rd138, [%rd3+-1632000008];
	add.s64 	%rd139, %rd138, -1;
	st.global.u64 	[%rd3+-1632000008], %rd139;
	setp.eq.s64 	%p16, %rd277, %rd261;
	mov.pred 	%p66, 0;
	mov.b64 	%rd262, 55;
	mov.u64 	%rd264, %rd277;
	@%p16 bra 	$L__BB87_17;
	bra.uni 	$L__BB87_16;

}
	// .globl	_Z19printedgeblockcountjPj
.visible .entry _Z19printedgeblockcountjPj(
	.param .u32 _Z19printedgeblockcountjPj_param_0,
	.param .u64 .ptr .align 1 _Z19printedgeblockcountjPj_param_1
)
{
	.local .align 8 .b8 	__local_depot88[8];
	.reg .b64 	%SP;
	.reg .b64 	%SPL;
	.reg .pred 	%p<9>;
	.reg .b32 	%r<113>;
	.reg .b64 	%rd<32>;

	mov.u64 	%SPL, __local_depot88;
	cvta.local.u64 	%SP, %SPL;
	ld.param.u32 	%r18, [_Z19printedgeblockcountjPj_param_0];
	ld.param.u64 	%rd9, [_Z19printedgeblockcountjPj_param_1];
	cvta.to.global.u64 	%rd1, %rd9;
	add.u64 	%rd10, %SP, 0;
	add.u64 	%rd2, %SPL, 0;
	add.s32 	%r1, %r18, 1;
	and.b32  	%r2, %r1, 15;
	setp.lt.u32 	%p1, %r18, 15;
	mov.b32 	%r110, 0;
	@%p1 bra 	$L__BB88_3;
	and.b32  	%r110, %r1, -16;
	neg.s32 	%r108, %r110;
	add.s64 	%rd30, %rd1, 32;
	mov.u64 	%rd11, $str$27;
$L__BB88_2:
	.pragma "nounroll";
	ld.global.u32 	%r19, [%rd30+-32];
	st.local.u32 	[%rd2], %r19;
	cvta.global.u64 	%rd12, %rd11;
	{ // callseq 197, 0
	.param .b64 param0;
	st.param.b64 	[param0], %rd12;
	.param .b64 param1;
	st.param.b64 	[param1], %rd10;
	.param .b32 retval0;
	call.uni (retval0), 
	vprintf, 
	(
	param0, 
	param1
	);
	ld.param.b32 	%r20, [retval0];
	} // callseq 197
	ld.global.u32 	%r22, [%rd30+-28];
	st.local.u32 	[%rd2], %r22;
	{ // callseq 198, 0
	.param .b64 param0;
	st.param.b64 	[param0], %rd12;
	.param .b64 param1;
	st.param.b64 	[param1], %rd10;
	.param .b32 retval0;
	call.uni (retval0), 
	vprintf, 
	(
	param0, 
	param1
	);
	ld.param.b32 	%r23, [retval0];
	} // callseq 198
	ld.global.u32 	%r25, [%rd30+-24];
	st.local.u32 	[%rd2], %r25;
	{ // callseq 199, 0
	.param .b64 param0;
	st.param.b64 	[param0], %rd12;
	.param .b64 param1;
	st.param.b64 	[param1], %rd10;
	.param .b32 retval0;
	call.uni (retval0), 
	vprintf, 
	(
	param0, 
	param1
	);
	ld.param.b32 	%r26, [retval0];
	} // callseq 199
	ld.global.u32 	%r28, [%rd30+-20];
	st.local.u32 	[%rd2], %r28;
	{ // callseq 200, 0
	.param .b64 param0;
	st.param.b64 	[param0], %rd12;
	.param .b64 param1;
	st.param.b64 	[param1], %rd10;
	.param .b32 retval0;
	call.uni (retval0), 
	vprintf, 
	(
	param0, 
	param1
	);
	ld.param.b32 	%r29, [retval0];
	} // callseq 200
	ld.global.u32 	%r31, [%rd30+-16];
	st.local.u32 	[%rd2], %r31;
	{ // callseq 201, 0
	.param .b64 param0;
	st.param.b64 	[param0], %rd12;
	.param .b64 param1;
	st.param.b64 	[param1], %rd10;
	.param .b32 retval0;
	call.uni (retval0), 
	vprintf, 
	(
	param0, 
	param1
	);
	ld.param.b32 	%r32, [retval0];
	} // callseq 201
	ld.global.u32 	%r34, [%rd30+-12];
	st.local.u32 	[%rd2], %r34;
	{ // callseq 202, 0
	.param .b64 param0;
	st.param.b64 	[param0], %rd12;
	.param .b64 param1;
	st.param.b64 	[param1], %rd10;
	.param .b32 retval0;
	call.uni (retval0), 
	vprintf, 
	(
	param0, 
	param1
	);
	ld.param.b32 	%r35, [retval0];
	} // callseq 202
	ld.global.u32 	%r37, [%rd30+-8];
	st.local.u32 	[%rd2], %r37;
	{ // callseq 203, 0
	.param .b64 param0;
	st.param.b64 	[param0], %rd12;
	.param .b64 param1;
	st.param.b64 	[param1], %rd10;
	.param .b32 retval0;
	call.uni (retval0), 
	vprintf, 
	(
	param0, 
	param1
	);
	ld.param.b32 	%r38, [retval0];
	} // callseq 203
	ld.global.u32 	%r40, [%rd30+-4];
	st.local.u32 	[%rd2], %r40;
	{ // callseq 204, 0
	.param .b64 param0;
	st.param.b64 	[param0], %rd12;
	.param .b64 param1;
	st.param.b64 	[param1], %rd10;
	.param .b32 retval0;
	call.uni (retval0), 
	vprintf, 
	(
	param0, 
	param1
	);
	ld.param.b32 	%r41, [retval0];
	} // callseq 204
	ld.global.u32 	%r43, [%rd30];
	st.local.u32 	[%rd2], %r43;
	{ // callseq 205, 0
	.param .b64 param0;
	st.param.b64 	[param0], %rd12;
	.param .b64 param1;
	st.param.b64 	[param1], %rd10;
	.param .b32 retval0;
	call.uni (retval0), 
	vprintf, 
	(
	param0, 
	param1
	);
	ld.param.b32 	%r44, [retval0];
	} // callseq 205
	ld.global.u32 	%r46, [%rd30+4];
	st.local.u32 	[%rd2], %r46;
	{ // callseq 206, 0
	.param .b64 param0;
	st.param.b64 	[param0], %rd12;
	.param .b64 param1;
	st.param.b64 	[param1], %rd10;
	.param .b32 retval0;
	call.uni (retval0), 
	vprintf, 
	(
	param0, 
	param1
	);
	ld.param.b32 	%r47, [retval0];
	} // callseq 206
	ld.global.u32 	%r49, [%rd30+8];
	st.local.u32 	[%rd2], %r49;
	{ // callseq 207, 0
	.param .b64 param0;
	st.param.b64 	[param0], %rd12;
	.param .b64 param1;
	st.param.b64 	[param1], %rd10;
	.param .b32 retval0;
	call.uni (retval0), 
	vprintf, 
	(
	param0, 
	param1
	);
	ld.param.b32 	%r50, [retval0];
	} // callseq 207
	ld.global.u32 	%r52, [%rd30+12];
	st.local.u32 	[%rd2], %r52;
	{ // callseq 208, 0
	.param .b64 param0;
	st.param.b64 	[param0], %rd12;
	.param .b64 param1;
	st.param.b64 	[param1], %rd10;
	.param .b32 retval0;
	call.uni (retval0), 
	vprintf, 
	(
	param0, 
	param1
	);
	ld.param.b32 	%r53, [retval0];
	} // callseq 208
	ld.global.u32 	%r55, [%rd30+16];
	st.local.u32 	[%rd2], %r55;
	{ // callseq 209, 0
	.param .b64 param0;
	st.param.b64 	[param0], %rd12;
	.param .b64 param1;
	st.param.b64 	[param1], %rd10;
	.param .b32 retval0;
	call.uni (retval0), 
	vprintf, 
	(
	param0, 
	param1
	);
	ld.param.b32 	%r56, [retval0];
	} // callseq 209
	ld.global.u32 	%r58, [%rd30+20];
	st.local.u32 	[%rd2], %r58;
	{ // callseq 210, 0
	.param .b64 param0;
	st.param.b64 	[param0], %rd12;
	.param .b64 param1;
	st.param.b64 	[param1], %rd10;
	.param .b32 retval0;
	call.uni (retval0), 
	vprintf, 
	(
	param0, 
	param1
	);
	ld.param.b32 	%r59, [retval0];
	} // callseq 210
	ld.global.u32 	%r61, [%rd30+24];
	st.local.u32 	[%rd2], %r61;
	{ // callseq 211, 0
	.param .b64 param0;
	st.param.b64 	[param0], %rd12;
	.param .b64 param1;
	st.param.b64 	[param1], %rd10;
	.param .b32 retval0;
	call.uni (retval0), 
	vprintf, 
	(
	param0, 
	param1
	);
	ld.param.b32 	%r62, [retval0];
	} // callseq 211
	ld.global.u32 	%r64, [%rd30+28];
	st.local.u32 	[%rd2], %r64;
	{ // callseq 212, 0
	.param .b64 param0;
	st.param.b64 	[param0], %rd12;
	.param .b64 param1;
	st.param.b64 	[param1], %rd10;
	.param .b32 retval0;
	call.uni (retval0), 
	vprintf, 
	(
	param0, 
	param1
	);
	ld.param.b32 	%r65, [retval0];
	} // callseq 212
	add.s32 	%r108, %r108, 16;
	add.s64 	%rd30, %rd30, 64;
	setp.ne.s32 	%p2, %r108, 0;
	@%p2 bra 	$L__BB88_2;
$L__BB88_3:
	setp.eq.s32 	%p3, %r2, 0;
	@%p3 bra 	$L__BB88_12;
	and.b32  	%r8, %r1, 7;
	setp.lt.u32 	%p4, %r2, 8;
	@%p4 bra 	$L__BB88_6;
	mul.wide.u32 	%rd14, %r110, 4;
	add.s64 	%rd15, %rd1, %rd14;
	ld.global.u32 	%r67, [%rd15];
	st.local.u32 	[%rd2], %r67;
	mov.u64 	%rd16, $str$27;
	cvta.global.u64 	%rd17, %rd16;
	{ // callseq 213, 0
	.param .b64 param0;
	st.param.b64 	[param0], %rd17;
	.param .b64 param1;
	st.param.b64 	[param1], %rd10;
	.param .b32 retval0;
	call.uni (retval0), 
	vprintf, 
	(
	param0, 
	param1
	);
	ld.param.b32 	%r68, [retval0];
	} // callseq 213
	ld.global.u32 	%r70, [%rd15+4];
	st.local.u32 	[%rd2], %r70;
	{ // callseq 214, 0
	.param .b64 param0;
	st.param.b64 	[param0], %rd17;
	.param .b64 param1;
	st.param.b64 	[param1], %rd10;
	.param .b32 retval0;
	call.uni (retval0), 
	vprintf, 
	(
	param0, 
	param1
	);
	ld.param.b32 	%r71, [retval0];
	} // callseq 214
	ld.global.u32 	%r73, [%rd15+8];
	st.local.u32 	[%rd2], %r73;
	{ // callseq 215, 0
	.param .b64 param0;
	st.param.b64 	[param0], %rd17;
	.param .b64 param1;
	st.param.b64 	[param1], %rd10;
	.param .b32 retval0;
	call.uni (retval0), 
	vprintf, 
	(
	param0, 
	param1
	);
	ld.param.b32 	%r74, [retval0];
	} // callseq 215
	ld.global.u32 	%r76, [%rd15+12];
	st.local.u32 	[%rd2], %r76;
	{ // callseq 216, 0
	.param .b64 param0;
	st.param.b64 	[param0], %rd17;
	.param .b64 param1;
	st.param.b64 	[param1], %rd10;
	.param .b32 retval0;
	call.uni (retval0), 
	vprintf, 
	(
	param0, 
	param1
	);
	ld.param.b32 	%r77, [retval0];
	} // callseq 216
	ld.global.u32 	%r79, [%rd15+16];
	st.local.u32 	[%rd2], %r79;
	{ // callseq 217, 0
	.param .b64 param0;
	st.param.b64 	[param0], %rd17;
	.param .b64 param1;
	st.param.b64 	[param1], %rd10;
	.param .b32 retval0;
	call.uni (retval0), 
	vprintf, 
	(
	param0, 
	param1
	);
	ld.param.b32 	%r80, [retval0];
	} // callseq 217
	ld.global.u32 	%r82, [%rd15+20];
	st.local.u32 	[%rd2], %r82;
	{ // callseq 218, 0
	.param .b64 param0;
	st.param.b64 	[param0], %rd17;
	.param .b64 param1;
	st.param.b64 	[param1], %rd10;
	.param .b32 retval0;
	call.uni (retval0), 
	vprintf, 
	(
	param0, 
	param1
	);
	ld.param.b32 	%r83, [retval0];
	} // callseq 218
	ld.global.u32 	%r85, [%rd15+24];
	st.local.u32 	[%rd2], %r85;
	{ // callseq 219, 0
	.param .b64 param0;
	st.param.b64 	[param0], %rd17;
	.param .b64 param1;
	st.param.b64 	[param1], %rd10;
	.param .b32 retval0;
	call.uni (retval0), 
	vprintf, 
	(
	param0, 
	param1
	);
	ld.param.b32 	%r86, [retval0];
	} // callseq 219
	ld.global.u32 	%r88, [%rd15+28];
	st.local.u32 	[%rd2], %r88;
	{ // callseq 220, 0
	.param .b64 param0;
	st.param.b64 	[param0], %rd17;
	.param .b64 param1;
	st.param.b64 	[param1], %rd10;
	.param .b32 retval0;
	call.uni (retval0), 
	vprintf, 
	(
	param0, 
	param1
	);
	ld.param.b32 	%r89, [retval0];
	} // callseq 220
	add.s32 	%r110, %r110, 8;
$L__BB88_6:
	setp.eq.s32 	%p5, %r8, 0;
	@%p5 bra 	$L__BB88_12;
	and.b32  	%r11, %r1, 3;
	setp.lt.u32 	%p6, %r8, 4;
	@%p6 bra 	$L__BB88_9;
	mul.wide.u32 	%rd19, %r110, 4;
	add.s64 	%rd20, %rd1, %rd19;
	ld.global.u32 	%r91, [%rd20];
	st.local.u32 	[%rd2], %r91;
	mov.u64 	%rd21, $str$27;
	cvta.global.u64 	%rd22, %rd21;
	{ // callseq 221, 0
	.param .b64 param0;
	st.param.b64 	[param0], %rd22;
	.param .b64 param1;
	st.param.b64 	[param1], %rd10;
	.param .b32 retval0;
	call.uni (retval0), 
	vprintf, 
	(
	param0, 
	param1
	);
	ld.param.b32 	%r92, [retval0];
	} // callseq 221
	ld.global.u32 	%r94, [%rd20+4];
	st.local.u32 	[%rd2], %r94;
	{ // callseq 222, 0
	.param .b64 param0;
	st.param.b64 	[param0], %rd22;
	.param .b64 param1;
	st.param.b64 	[param1], %rd10;
	.param .b32 retval0;
	call.uni (retval0), 
	vprintf, 
	(
	param0, 
	param1
	);
	ld.param.b32 	%r95, [retval0];
	} // callseq 222
	ld.global.u32 	%r97, [%rd20+8];
	st.local.u32 	[%rd2], %r97;
	{ // callseq 223, 0
	.param .b64 param0;
	st.param.b64 	[param0], %rd22;
	.param .b64 param1;
	st.param.b64 	[param1], %rd10;
	.param .b32 retval0;
	call.uni (retval0), 
	vprintf, 
	(
	param0, 
	param1
	);
	ld.param.b32 	%r98, [retval0];
	} // callseq 223
	ld.global.u32 	%r100, [%rd20+12];
	st.local.u32 	[%rd2], %r100;
	{ // callseq 224, 0
	.param .b64 param0;
	st.param.b64 	[param0], %rd22;
	.param .b64 param1;
	st.param.b64 	[param1], %rd10;
	.param .b32 retval0;
	call.uni (retval0), 
	vprintf, 
	(
	param0, 
	param1
	);
	ld.param.b32 	%r101, [retval0];
	} // callseq 224
	add.s32 	%r110, %r110, 4;
$L__BB88_9:
	setp.eq.s32 	%p7, %r11, 0;
	@%p7 bra 	$L__BB88_12;
	mul.wide.u32 	%rd24, %r110, 4;
	add.s64 	%rd31, %rd1, %rd24;
	neg.s32 	%r112, %r11;
	mov.u64 	%rd25, $str$27;
$L__BB88_11:
	.pragma "nounroll";
	ld.global.u32 	%r103, [%rd31];
	st.local.u32 	[%rd2], %r103;
	cvta.global.u64 	%rd26, %rd25;
	{ // callseq 225, 0
	.param .b64 param0;
	st.param.b64 	[param0], %rd26;
	.param .b64 param1;
	st.param.b64 	[param1], %rd10;
	.param .b32 retval0;
	call.uni (retval0), 
	vprintf, 
	(
	param0, 
	param1
	);
	ld.param.b32 	%r104, [retval0];
	} // callseq 225
	add.s64 	%rd31, %rd31, 4;
	add.s32 	%r112, %r112, 1;
	setp.ne.s32 	%p8, %r112, 0;
	@%p8 bra 	$L__BB88_11;
$L__BB88_12:
	mov.u64 	%rd28, $str$15;
	cvta.global.u64 	%rd29, %rd28;
	{ // callseq 226, 0
	.param .b64 param0;
	st.param.b64 	[param0], %rd29;
	.param .b64 param1;
	st.param.b64 	[param1], 0;
	.param .b32 retval0;
	call.uni (retval0), 
	vprintf, 
	(
	param0, 
	param1
	);
	ld.param.b32 	%r106, [retval0];
	} // callseq 226
	ret;

}
	// .globl	_Z12bulkDeletionP27vertex_dictionary_structurem
.visible .entry _Z12bulkDeletionP27vertex_dictionary_structurem(
	.param .u64 .ptr .align 1 _Z12bulkDeletionP27vertex_dictionary_structurem_param_0,
	.param .u64 _Z12bulkDeletionP27vertex_dictionary_structurem_param_1
)
{
	.reg .pred 	%p<4>;
	.reg .b32 	%r<5>;
	.reg .b64 	%rd<11>;

	ld.param.u64 	%rd4, [_Z12bulkDeletionP27vertex_dictionary_structurem_param_0];
	ld.param.u64 	%rd5, [_Z12bulkDeletionP27vertex_dictionary_structurem_param_1];
	mov.u32 	%r1, %ctaid.x;
	mov.u32 	%r2, %ntid.x;
	mov.u32 	%r3, %tid.x;
	mad.lo.s32 	%r4, %r1, %r2, %r3;
	cvt.u64.u32 	%rd1, %r4;
	setp.le.u64 	%p1, %rd5, %rd1;
	@%p1 bra 	$L__BB89_4;
	cvta.to.global.u64 	%rd6, %rd4;
	shl.b64 	%rd7, %rd1, 3;
	add.s64 	%rd8, %rd6, %rd7;
	add.s64 	%rd2, %rd8, 2448000008;
	ld.global.u64 	%rd3, [%rd2];
	setp.eq.s64 	%p2, %rd3, 0;
	@%p2 bra 	$L__BB89_4;
	add.s64 	%rd9, %rd2, -2448000008;
	ld.global.u64 	%rd10, [%rd9];
	setp.eq.s64 	%p3, %rd10, 0;
	@%p3 bra 	$L__BB89_4;
	{ // callseq 227, 0
	.param .b64 param0;
	st.param.b64 	[param0], %rd3;
	call.uni 
	_Z32preorderTraversalForBulkDeletionP10edge_block, 
	(
	param0
	);
	} // callseq 227
$L__BB89_4:
	ret;

}
	// .globl	_Z7helper1jPjS_
.visible .entry _Z7helper1jPjS_(
	.param .u32 _Z7helper1jPjS__param_0,
	.param .u64 .ptr .align 1 _Z7helper1jPjS__param_1,
	.param .u64 .ptr .align 1 _Z7helper1jPjS__param_2
)
{
	.reg .b32 	%r<3>;
	.reg .b64 	%rd<7>;

	ld.param.u32 	%r1, [_Z7helper1jPjS__param_0];
	ld.param.u64 	%rd1, [_Z7helper1jPjS__param_1];
	ld.param.u64 	%rd2, [_Z7helper1jPjS__param_2];
	cvta.to.global.u64 	%rd3, %rd2;
	cvta.to.global.u64 	%rd4, %rd1;
	mul.wide.u32 	%rd5, %r1, 4;
	add.s64 	%rd6, %rd4, %rd5;
	ld.global.u32 	%r2, [%rd6];
	st.global.u32 	[%rd3], %r2;
	ret;

}
	// .globl	_Z31compactionVertexCentricParallelmP27vertex_dictionary_structurePj
.visible .entry _Z31compactionVertexCentricParallelmP27vertex_dictionary_structurePj(
	.param .u64 _Z31compactionVertexCentricParallelmP27vertex_dictionary_structurePj_param_0,
	.param .u64 .ptr .align 1 _Z31compactionVertexCentricParallelmP27vertex_dictionary_structurePj_param_1,
	.param .u64 .ptr .align 1 _Z31compactionVertexCentricParallelmP27vertex_dictionary_structurePj_param_2
)
{
	.reg .pred 	%p<73>;
	.reg .b32 	%r<47>;
	.reg .b64 	%rd<338>;

	ld.param.u64 	%rd118, [_Z31compactionVertexCentricParallelmP27vertex_dictionary_structurePj_param_0];
	ld.param.u64 	%rd116, [_Z31compactionVertexCentricParallelmP27vertex_dictionary_structurePj_param_1];
	ld.param.u64 	%rd117, [_Z31compactionVertexCentricParallelmP27vertex_dictionary_structurePj_param_2];
	mov.u32 	%r16, %ntid.x;
	mov.u32 	%r17, %ctaid.x;
	mov.u32 	%r18, %tid.x;
	mad.lo.s32 	%r19, %r16, %r17, %r18;
	cvt.u64.u32 	%rd1, %r19;
	setp.le.u64 	%p2, %rd118, %rd1;
	@%p2 bra 	$L__BB91_101;
	cvta.to.global.u64 	%rd119, %rd116;
	cvta.to.global.u64 	%rd120, %rd117;
	shl.b64 	%rd121, %rd1, 3;
	add.s64 	%rd122, %rd119, %rd121;
	add.s64 	%rd2, %rd122, 2448000008;
	ld.global.u64 	%rd3, [%rd2];
	shl.b64 	%rd123, %rd1, 2;
	add.s64 	%rd124, %rd120, %rd123;
	ld.global.u32 	%r1, [%rd124];
	setp.eq.s64 	%p3, %rd3, 0;
	@%p3 bra 	$L__BB91_101;
	ld.global.u32 	%r20, [d_e_queue+4];
	add.s32 	%r21, %r20, %r1;
	shr.u32 	%r22, %r21, 7;
	mul.hi.u32 	%r23, %r22, 18014399;
	shr.u32 	%r24, %r23, 13;
	mul.lo.s32 	%r25, %r24, 250000000;
	sub.s32 	%r42, %r21, %r25;
	ld.global.u64 	%rd126, [%rd2+-1632000008];
	add.s64 	%rd331, %rd126, -1;
	setp.lt.s64 	%p4, %rd331, 1;
	mov.b64 	%rd329, 0;
	mov.u64 	%rd284, %rd3;
	@%p4 bra 	$L__BB91_63;
	ld.global.u64 	%rd128, [%rd2+-816000000];
	add.s64 	%rd316, %rd128, -1;
	ld.global.u64 	%rd314, [%rd2+-408000000];
	mov.b64 	%rd329, 0;
	mov.u64 	%rd284, %rd3;
	mov.u64 	%rd315, %rd331;
	bra.uni 	$L__BB91_5;
$L__BB91_4:
	setp.ge.s64 	%p45, %rd329, %rd315;
	mov.u64 	%rd331, %rd315;
	@%p45 bra 	$L__BB91_63;
$L__BB91_5:
	mov.u64 	%rd331, %rd329;
	mov.b64 	%rd290, 0;
	mov.u64 	%rd318, %rd315;
$L__BB91_6:
	shl.b64 	%rd130, %rd290, 3;
	add.s64 	%rd17, %rd284, %rd130;
	ld.u64 	%rd131, [%rd17];
	setp.ne.s64 	%p5, %rd131, 1000000000;
	@%p5 bra 	$L__BB91_55;
	setp.eq.s64 	%p6, %rd331, %rd315;
	mov.u64 	%rd318, %rd331;
	@%p6 bra 	$L__BB91_54;
$L__BB91_8:
	setp.eq.s64 	%p7, %rd316, -1;
	@%p7 bra 	$L__BB91_15;
	setp.lt.s64 	%p8, %rd316, 0;
	@%p8 bra 	$L__BB91_13;
	add.s64 	%rd303, %rd316, 1;
	shl.b64 	%rd132, %rd316, 3;
	add.s64 	%rd302, %rd314, %rd132;
$L__BB91_11:
	ld.u64 	%rd39, [%rd302];
	setp.ne.s64 	%p9, %rd39, 1000000000;
	@%p9 bra 	$L__BB91_39;
	ld.u64 	%rd158, [%rd314+448];
	add.s64 	%rd159, %rd158, -1;
	st.u64 	[%rd314+448], %rd159;
	ld.global.u64 	%rd160, [%rd2+-1224000000];
	add.s64 	%rd161, %rd160, -1;
	st.global.u64 	[%rd2+-1224000000], %rd161;
	add.s64 	%rd303, %rd303, -1;
	add.s64 	%rd302, %rd302, -8;
	setp.gt.s64 	%p19, %rd303, 0;
	@%p19 bra 	$L__BB91_11;
$L__BB91_13:
	mul.wide.u32 	%rd162, %r42, 8;
	mov.u64 	%rd163, d_e_queue;
	add.s64 	%rd164, %rd163, %rd162;
	st.global.u64 	[%rd164+16], %rd314;
	add.s32 	%r7, %r42, 1;
	mov.b64 	%rd165, 0;
	st.u64 	[%rd314+456], %rd165;
	st.u64 	[%rd314+464], %rd165;
	ld.u64 	%rd166, [%rd314+448];
	ld.global.u64 	%rd167, [%rd2+-1224000000];
	sub.s64 	%rd168, %rd167, %rd166;
	st.global.u64 	[%rd2+-1224000000], %rd168;
	st.u64 	[%rd314+448], %rd165;
	ld.u64 	%rd314, [%rd314+472];
	st.u64 	[%rd314+456], %rd165;
	st.u64 	[%rd314+464], %rd165;
	and.b64  	%rd43, %rd315, 1;
	setp.eq.s64 	%p20, %rd43, 0;
	@%p20 bra 	$L__BB91_28;
	shr.u64 	%rd169, %rd315, 63;
	add.s64 	%rd170, %rd315, %rd169;
	shr.s64 	%rd304, %rd170, 1;
	bra.uni 	$L__BB91_29;
$L__BB91_15:
	mul.wide.u32 	%rd182, %r42, 8;
	mov.u64 	%rd183, d_e_queue;
	add.s64 	%rd184, %rd183, %rd182;
	st.global.u64 	[%rd184+16], %rd314;
	add.s32 	%r34, %r42, 1;
	shr.u32 	%r35, %r34, 7;
	mul.hi.u32 	%r36, %r35, 18014399;
	shr.u32 	%r37, %r36, 13;
	mul.lo.s32 	%r38, %r37, 250000000;
	sub.s32 	%r42, %r34, %r38;
	mov.b64 	%rd185, 0;
	st.u64 	[%rd314+456], %rd185;
	st.u64 	[%rd314+464], %rd185;
	ld.u64 	%rd186, [%rd314+448];
	ld.global.u64 	%rd187, [%rd2+-1224000000];
	sub.s64 	%rd188, %rd187, %rd186;
	st.global.u64 	[%rd2+-1224000000], %rd188;
	st.u64 	[%rd314+448], %rd185;
	ld.u64 	%rd314, [%rd314+472];
	st.u64 	[%rd314+456], %rd185;
	st.u64 	[%rd314+464], %rd185;
	and.b64  	%rd24, %rd315, 1;
	setp.eq.s64 	%p27, %rd24, 0;
	@%p27 bra 	$L__BB91_17;
	shr.u64 	%rd189, %rd315, 63;
	add.s64 	%rd190, %rd315, %rd189;
	shr.s64 	%rd297, %rd190, 1;
	bra.uni 	$L__BB91_18;
$L__BB91_17:
	shr.s64 	%rd191, %rd315, 1;
	add.s64 	%rd297, %rd191, -1;
$L__BB91_18:
	shl.b64 	%rd192, %rd297, 3;
	mov.u64 	%rd193, bit_string_lookup;
	add.s64 	%rd194, %rd193, %rd192;
	ld.global.u64 	%rd299, [%rd194];
	setp.eq.s64 	%p28, %rd299, 0;
	mov.u64 	%rd298, %rd3;
	@%p28 bra 	$L__BB91_24;
	mov.u64 	%rd298, %rd3;
$L__BB91_20:
	and.b64  	%rd195, %rd299, 1;
	setp.eq.b64 	%p29, %rd195, 1;
	not.pred 	%p30, %p29;
	@%p30 bra 	$L__BB91_22;
	ld.u64 	%rd298, [%rd298+456];
	bra.uni 	$L__BB91_23;
$L__BB91_22:
	ld.u64 	%rd298, [%rd298+464];
$L__BB91_23:
	mul.hi.u64 	%rd196, %rd299, -3689348814741910323;
	shr.u64 	%rd34, %rd196, 3;
	setp.gt.u64 	%p31, %rd299, 9;
	mov.u64 	%rd299, %rd34;
	@%p31 bra 	$L__BB91_20;
$L__BB91_24:
	setp.eq.s64 	%p32, %rd24, 0;
	@%p32 bra 	$L__BB91_26;
	mov.b64 	%rd197, 0;
	st.u64 	[%rd298+456], %rd197;
	bra.uni 	$L__BB91_27;
$L__BB91_26:
	mov.b64 	%rd198, 0;
	st.u64 	[%rd298+464], %rd198;
$L__BB91_27:
	add.s64 	%rd315, %rd315, -1;
	ld.global.u64 	%rd200, [%rd2+-1632000008];
	add.s64 	%rd201, %rd200, -1;
	st.global.u64 	[%rd2+-1632000008], %rd201;
	setp.eq.s64 	%p34, %rd331, %rd315;
	mov.pred 	%p72, 0;
	mov.b64 	%rd316, 55;
	mov.u64 	%rd318, %rd331;
	@%p34 bra 	$L__BB91_54;
	bra.uni 	$L__BB91_53;
$L__BB91_28:
	shr.s64 	%rd171, %rd315, 1;
	add.s64 	%rd304, %rd171, -1;
$L__BB91_29:
	shl.b64 	%rd172, %rd304, 3;
	mov.u64 	%rd173, bit_string_lookup;
	add.s64 	%rd174, %rd173, %rd172;
	ld.global.u64 	%rd306, [%rd174];
	setp.eq.s64 	%p21, %rd306, 0;
	mov.u64 	%rd305, %rd3;
	@%p21 bra 	$L__BB91_35;
	mov.u64 	%rd305, %rd3;
$L__BB91_31:
	and.b64  	%rd175, %rd306, 1;
	setp.eq.b64 	%p22, %rd175, 1;
	not.pred 	%p23, %p22;
	@%p23 bra 	$L__BB91_33;
	ld.u64 	%rd305, [%rd305+456];
	bra.uni 	$L__BB91_34;
$L__BB91_33:
	ld.u64 	%rd305, [%rd305+464];
$L__BB91_34:
	mul.hi.u64 	%rd176, %rd306, -3689348814741910323;
	shr.u64 	%rd53, %rd176, 3;
	setp.gt.u64 	%p24, %rd306, 9;
	mov.u64 	%rd306, %rd53;
	@%p24 bra 	$L__BB91_31;
$L__BB91_35:
	setp.eq.s64 	%p25, %rd43, 0;
	@%p25 bra 	$L__BB91_37;
	mov.b64 	%rd177, 0;
	st.u64 	[%rd305+456], %rd177;
	bra.uni 	$L__BB91_38;
$L__BB91_37:
	mov.b64 	%rd178, 0;
	st.u64 	[%rd305+464], %rd178;
$L__BB91_38:
	add.s64 	%rd315, %rd315, -1;
	ld.global.u64 	%rd180, [%rd2+-1632000008];
	add.s64 	%rd181, %rd180, -1;
	st.global.u64 	[%rd2+-1632000008], %rd181;
	shr.u32 	%r30, %r7, 7;
	mul.hi.u32 	%r31, %r30, 18014399;
	shr.u32 	%r32, %r31, 13;
	mul.lo.s32 	%r33, %r32, 250000000;
	sub.s32 	%r42, %r7, %r33;
	mov.pred 	%p72, 0;
	mov.b64 	%rd316, 55;
	bra.uni 	$L__BB91_53;
$L__BB91_39:
	st.u64 	[%rd17], %rd39;
	mov.b64 	%rd133, 0;
	st.u64 	[%rd302], %rd133;
	add.s64 	%rd316, %rd303, -2;
	ld.u64 	%rd134, [%rd314+448];
	add.s64 	%rd135, %rd134, -1;
	st.u64 	[%rd314+448], %rd135;
	ld.global.u64 	%rd136, [%rd2+-1224000000];
	add.s64 	%rd137, %rd136, -1;
	st.global.u64 	[%rd2+-1224000000], %rd137;
	setp.ne.s64 	%p11, %rd303, 1;
	mov.pred 	%p72, -1;
	@%p11 bra 	$L__BB91_53;
	mul.wide.u32 	%rd138, %r42, 8;
	mov.u64 	%rd139, d_e_queue;
	add.s64 	%rd140, %rd139, %rd138;
	st.global.u64 	[%rd140+16], %rd314;
	add.s32 	%r9, %r42, 1;
	mov.b64 	%rd141, 0;
	st.u64 	[%rd314+456], %rd141;
	st.u64 	[%rd314+464], %rd141;
	ld.u64 	%rd142, [%rd314+448];
	ld.global.u64 	%rd143, [%rd2+-1224000000];
	sub.s64 	%rd144, %rd143, %rd142;
	st.global.u64 	[%rd2+-1224000000], %rd144;
	st.u64 	[%rd314+448], %rd141;
	ld.u64 	%rd314, [%rd314+472];
	st.u64 	[%rd314+456], %rd141;
	st.u64 	[%rd314+464], %rd141;
	and.b64  	%rd58, %rd315, 1;
	setp.eq.s64 	%p12, %rd58, 0;
	@%p12 bra 	$L__BB91_42;
	shr.u64 	%rd145, %rd315, 63;
	add.s64 	%rd146, %rd315, %rd145;
	shr.s64 	%rd309, %rd146, 1;
	bra.uni 	$L__BB91_43;
$L__BB91_42:
	shr.s64 	%rd147, %rd315, 1;
	add.s64 	%rd309, %rd147, -1;
$L__BB91_43:
	shl.b64 	%rd148, %rd309, 3;
	mov.u64 	%rd149, bit_string_lookup;
	add.s64 	%rd150, %rd149, %rd148;
	ld.global.u64 	%rd311, [%rd150];
	setp.eq.s64 	%p13, %rd311, 0;
	mov.u64 	%rd310, %rd3;
	@%p13 bra 	$L__BB91_49;
	mov.u64 	%rd310, %rd3;
$L__BB91_45:
	and.b64  	%rd151, %rd311, 1;
	setp.eq.b64 	%p14, %rd151, 1;
	not.pred 	%p15, %p14;
	@%p15 bra 	$L__BB91_47;
	ld.u64 	%rd310, [%rd310+456];
	bra.uni 	$L__BB91_48;
$L__BB91_47:
	ld.u64 	%rd310, [%rd310+464];
$L__BB91_48:
	mul.hi.u64 	%rd152, %rd311, -3689348814741910323;
	shr.u64 	%rd68, %rd152, 3;
	setp.gt.u64 	%p16, %rd311, 9;
	mov.u64 	%rd311, %rd68;
	@%p16 bra 	$L__BB91_45;
$L__BB91_49:
	setp.eq.s64 	%p17, %rd58, 0;
	@%p17 bra 	$L__BB91_51;
	mov.b64 	%rd153, 0;
	st.u64 	[%rd310+456], %rd153;
	bra.uni 	$L__BB91_52;
$L__BB91_51:
	mov.b64 	%rd154, 0;
	st.u64 	[%rd310+464], %rd154;
$L__BB91_52:
	add.s64 	%rd315, %rd315, -1;
	ld.global.u64 	%rd156, [%rd2+-1632000008];
	add.s64 	%rd157, %rd156, -1;
	st.global.u64 	[%rd2+-1632000008], %rd157;
	shr.u32 	%r26, %r9, 7;
	mul.hi.u32 	%r27, %r26, 18014399;
	shr.u32 	%r28, %r27, 13;
	mul.lo.s32 	%r29, %r28, 250000000;
	sub.s32 	%r42, %r9, %r29;
	mov.b64 	%rd316, 55;
$L__BB91_53:
	setp.ne.s64 	%p35, %rd331, %rd315;
	not.pred 	%p36, %p72;
	and.pred  	%p37, %p36, %p35;
	mov.u64 	%rd318, %rd315;
	@%p37 bra 	$L__BB91_8;
$L__BB91_54:
	setp.eq.s64 	%p38, %rd331, %rd318;
	mov.u64 	%rd315, %rd331;
	@%p38 bra 	$L__BB91_56;
$L__BB91_55:
	add.s64 	%rd290, %rd290, 1;
	setp.ne.s64 	%p39, %rd290, 56;
	mov.u64 	%rd315, %rd318;
	@%p39 bra 	$L__BB91_6;
$L__BB91_56:
	setp.eq.s64 	%p40, %rd331, %rd315;
	mov.u64 	%rd329, %rd331;
	@%p40 bra 	$L__BB91_63;
	add.s64 	%rd329, %rd331, 1;
	shl.b64 	%rd202, %rd331, 3;
	mov.u64 	%rd203, bit_string_lookup;
	add.s64 	%rd204, %rd203, %rd202;
	ld.global.u64 	%rd327, [%rd204+8];
	setp.eq.s64 	%p41, %rd327, 0;
	mov.u64 	%rd284, %rd3;
	@%p41 bra 	$L__BB91_4;
	mov.u64 	%rd284, %rd3;
$L__BB91_59:
	and.b64  	%rd205, %rd327, 1;
	setp.eq.b64 	%p42, %rd205, 1;
	not.pred 	%p43, %p42;
	@%p43 bra 	$L__BB91_61;
	ld.u64 	%rd284, [%rd284+456];
	bra.uni 	$L__BB91_62;
$L__BB91_61:
	ld.u64 	%rd284, [%rd284+464];
$L__BB91_62:
	mul.hi.u64 	%rd206, %rd327, -3689348814741910323;
	shr.u64 	%rd91, %rd206, 3;
	setp.lt.u64 	%p44, %rd327, 10;
	mov.u64 	%rd327, %rd91;
	@%p44 bra 	$L__BB91_4;
	bra.uni 	$L__BB91_59;
$L__BB91_63:
	setp.ne.s64 	%p46, %rd329, %rd331;
	@%p46 bra 	$L__BB91_98;
	mov.b64 	%rd332, 55;
$L__BB91_65:
	shl.b64 	%rd209, %rd332, 3;
	add.s64 	%rd96, %rd284, %rd209;
	ld.u64 	%rd208, [%rd96];
	setp.eq.s64 	%p47, %rd208, 0;
	@%p47 bra 	$L__BB91_68;
	setp.ne.s64 	%p48, %rd208, 1000000000;
	mov.u64 	%rd333, %rd332;
	@%p48 bra 	$L__BB91_90;
	ld.global.u64 	%rd210, [%rd2+-1224000000];
	add.s64 	%rd211, %rd210, -1;
	st.global.u64 	[%rd2+-1224000000], %rd211;
	ld.u64 	%rd212, [%rd284+448];
	add.s64 	%rd213, %rd212, -1;
	st.u64 	[%rd284+448], %rd213;
	mov.b64 	%rd214, 0;
	st.u64 	[%rd96], %rd214;
$L__BB91_68:
	add.s64 	%rd333, %rd332, -1;
	ld.u64 	%rd215, [%rd96+-8];
	setp.eq.s64 	%p49, %rd215, 0;
	@%p49 bra 	$L__BB91_71;
	setp.ne.s64 	%p50, %rd215, 1000000000;
	@%p50 bra 	$L__BB91_90;
	ld.global.u64 	%rd216, [%rd2+-1224000000];
	add.s64 	%rd217, %rd216, -1;
	st.global.u64 	[%rd2+-1224000000], %rd217;
	ld.u64 	%rd218, [%rd284+448];
	add.s64 	%rd219, %rd218, -1;
	st.u64 	[%rd284+448], %rd219;
	mov.b64 	%rd220, 0;
	st.u64 	[%rd96+-8], %rd220;
$L__BB91_71:
	add.s64 	%rd333, %rd332, -2;
	ld.u64 	%rd221, [%rd96+-16];
	setp.eq.s64 	%p51, %rd221, 0;
	@%p51 bra 	$L__BB91_74;
	setp.ne.s64 	%p52, %rd221, 1000000000;
	@%p52 bra 	$L__BB91_90;
	ld.global.u64 	%rd222, [%rd2+-1224000000];
	add.s64 	%rd223, %rd222, -1;
	st.global.u64 	[%rd2+-1224000000], %rd223;
	ld.u64 	%rd224, [%rd284+448];
	add.s64 	%rd225, %rd224, -1;
	st.u64 	[%rd284+448], %rd225;
	mov.b64 	%rd226, 0;
	st.u64 	[%rd96+-16], %rd226;
$L__BB91_74:
	add.s64 	%rd333, %rd332, -3;
	ld.u64 	%rd227, [%rd96+-24];
	setp.eq.s64 	%p53, %rd227, 0;
	@%p53 bra 	$L__BB91_77;
	setp.ne.s64 	%p54, %rd227, 1000000000;
	@%p54 bra 	$L__BB91_90;
	ld.global.u64 	%rd228, [%rd2+-1224000000];
	add.s64 	%rd229, %rd228, -1;
	st.global.u64 	[%rd2+-1224000000], %rd229;
	ld.u64 	%rd230, [%rd284+448];
	add.s64 	%rd231, %rd230, -1;
	st.u64 	[%rd284+448], %rd231;
	mov.b64 	%rd232, 0;
	st.u64 	[%rd96+-24], %rd232;
$L__BB91_77:
	add.s64 	%rd333, %rd332, -4;
	ld.u64 	%rd233, [%rd96+-32];
	setp.eq.s64 	%p55, %rd233, 0;
	@%p55 bra 	$L__BB91_80;
	setp.ne.s64 	%p56, %rd233, 1000000000;
	@%p56 bra 	$L__BB91_90;
	ld.global.u64 	%rd234, [%rd2+-1224000000];
	add.s64 	%rd235, %rd234, -1;
	st.global.u64 	[%rd2+-1224000000], %rd235;
	ld.u64 	%rd236, [%rd284+448];
	add.s64 	%rd237, %rd236, -1;
	st.u64 	[%rd284+448], %rd237;
	mov.b64 	%rd238, 0;
	st.u64 	[%rd96+-32], %rd238;
$L__BB91_80:
	add.s64 	%rd333, %rd332, -5;
	ld.u64 	%rd239, [%rd96+-40];
	setp.eq.s64 	%p57, %rd239, 0;
	@%p57 bra 	$L__BB91_83;
	setp.ne.s64 	%p58, %rd239, 1000000000;
	@%p58 bra 	$L__BB91_90;
	ld.global.u64 	%rd240, [%rd2+-1224000000];
	add.s64 	%rd241, %rd240, -1;
	st.global.u64 	[%rd2+-1224000000], %rd241;
	ld.u64 	%rd242, [%rd284+448];
	add.s64 	%rd243, %rd242, -1;
	st.u64 	[%rd284+448], %rd243;
	mov.b64 	%rd244, 0;
	st.u64 	[%rd96+-40], %rd244;
$L__BB91_83:
	add.s64 	%rd333, %rd332, -6;
	ld.u64 	%rd245, [%rd96+-48];
	setp.eq.s64 	%p59, %rd245, 0;
	@%p59 bra 	$L__BB91_86;
	setp.ne.s64 	%p60, %rd245, 1000000000;
	@%p60 bra 	$L__BB91_90;
	ld.global.u64 	%rd246, [%rd2+-1224000000];
	add.s64 	%rd247, %rd246, -1;
	st.global.u64 	[%rd2+-1224000000], %rd247;
	ld.u64 	%rd248, [%rd284+448];
	add.s64 	%rd249, %rd248, -1;
	st.u64 	[%rd284+448], %rd249;
	mov.b64 	%rd250, 0;
	st.u64 	[%rd96+-48], %rd250;
$L__BB91_86:
	add.s64 	%rd333, %rd332, -7;
	ld.u64 	%rd251, [%rd96+-56];
	setp.eq.s64 	%p61, %rd251, 0;
	@%p61 bra 	$L__BB91_89;
	setp.ne.s64 	%p62, %rd251, 1000000000;
	@%p62 bra 	$L__BB91_90;
	ld.global.u64 	%rd252, [%rd2+-1224000000];
	add.s64 	%rd253, %rd252, -1;
	st.global.u64 	[%rd2+-1224000000], %rd253;
	ld.u64 	%rd254, [%rd284+448];
	add.s64 	%rd255, %rd254, -1;
	st.u64 	[%rd284+448], %rd255;
	mov.b64 	%rd256, 0;
	st.u64 	[%rd96+-56], %rd256;
$L__BB91_89:
	add.s64 	%rd332, %rd332, -8;
	setp.ne.s64 	%p63, %rd333, 0;
	mov.b64 	%rd333, -1;
	@%p63 bra 	$L__BB91_65;
$L__BB91_90:
	add.s64 	%rd258, %rd333, -1;
	setp.gt.u64 	%p64, %rd258, 54;
	@%p64 bra 	$L__BB91_98;
	mov.b64 	%rd337, 0;
$L__BB91_92:
	shl.b64 	%rd260, %rd337, 3;
	add.s64 	%rd108, %rd284, %rd260;
	ld.u64 	%rd261, [%rd108];
	setp.eq.s64 	%p65, %rd261, 1000000000;
	@%p65 bra 	$L__BB91_94;
	add.s64 	%rd337, %rd337, 1;
	bra.uni 	$L__BB91_97;
$L__BB91_94:
	shl.b64 	%rd262, %rd333, 3;
	add.s64 	%rd110, %rd284, %rd262;
	ld.u64 	%rd111, [%rd110];
	setp.ne.s64 	%p66, %rd111, 1000000000;
	@%p66 bra 	$L__BB91_96;
	mov.b64 	%rd268, 0;
	st.u64 	[%rd110], %rd268;
	ld.global.u64 	%rd269, [%rd2+-1224000000];
	add.s64 	%rd270, %rd269, -1;
	st.global.u64 	[%rd2+-1224000000], %rd270;
	add.s64 	%rd333, %rd333, -1;
	ld.u64 	%rd271, [%rd284+448];
	add.s64 	%rd272, %rd271, -1;
	st.u64 	[%rd284+448], %rd272;
	bra.uni 	$L__BB91_97;
$L__BB91_96:
	st.u64 	[%rd108], %rd111;
	mov.b64 	%rd263, 0;
	st.u64 	[%rd110], %rd263;
	ld.u64 	%rd264, [%rd284+448];
	add.s64 	%rd265, %rd264, -1;
	st.u64 	[%rd284+448], %rd265;
	ld.global.u64 	%rd266, [%rd2+-1224000000];
	add.s64 	%rd267, %rd266, -1;
	st.global.u64 	[%rd2+-1224000000], %rd267;
	add.s64 	%rd333, %rd333, -1;
$L__BB91_97:
	setp.lt.u64 	%p67, %rd333, 56;
	min.s64 	%rd273, %rd333, 56;
	setp.gt.s64 	%p68, %rd273, %rd337;
	and.pred  	%p69, %p68, %p67;
	@%p69 bra 	$L__BB91_92;
$L__BB91_98:
	mov.b64 	%rd274, 0;
	st.u64 	[%rd284+456], %rd274;
	st.u64 	[%rd284+464], %rd274;
	ld.u64 	%rd275, [%rd284+448];
	setp.ne.s64 	%p70, %rd275, 0;
	@%p70 bra 	$L__BB91_101;
	mul.wide.u32 	%rd276, %r42, 8;
	mov.u64 	%rd277, d_e_queue;
	add.s64 	%rd278, %rd277, %rd276;
	st.global.u64 	[%rd278+16], %rd284;
	ld.u64 	%rd279, [%rd284+472];
	st.global.u64 	[%rd2+-408000000], %rd279;
	mov.b64 	%rd280, 55;
	st.global.u64 	[%rd2+-816000000], %rd280;
	ld.global.u64 	%rd281, [%rd2+-1632000008];
	add.s64 	%rd282, %rd281, -1;
	st.global.u64 	[%rd2+-1632000008], %rd282;
	setp.ne.s64 	%p71, %rd284, %rd3;
	@%p71 bra 	$L__BB91_101;
	mov.b64 	%rd283, 0;
	st.u64 	[%rd284+472], %rd283;
	st.global.u64 	[%rd2], %rd283;
	st.global.u64 	[%rd2+-1224000000], %rd283;
	st.global.u64 	[%rd2+-816000000], %rd283;
	st.global.u64 	[%rd2+-1632000008], %rd283;
	st.global.u64 	[%rd2+-408000000], %rd283;
$L__BB91_101:
	ret;

}
	// .globl	_Z18findHolesPerVertexmP27vertex_dictionary_structurePj
.visible .entry _Z18findHolesPerVertexmP27vertex_dictionary_structurePj(
	.param .u64 _Z18findHolesPerVertexmP27vertex_dictionary_structurePj_param_0,
	.param .u64 .ptr .align 1 _Z18findHolesPerVertexmP27vertex_dictionary_structurePj_param_1,
	.param .u64 .ptr .align 1 _Z18findHolesPerVertexmP27vertex_dictionary_structurePj_param_2
)
{
	.reg .pred 	%p<4>;
	.reg .b32 	%r<9>;
	.reg .b64 	%rd<15>;

	ld.param.u64 	%rd6, [_Z18findHolesPerVertexmP27vertex_dictionary_structurePj_param_0];
	ld.param.u64 	%rd4, [_Z18findHolesPerVertexmP27vertex_dictionary_structurePj_param_1];
	ld.param.u64 	%rd5, [_Z18findHolesPerVertexmP27vertex_dictionary_structurePj_param_2];
	mov.u32 	%r1, %ctaid.x;
	mov.u32 	%r2, %ntid.x;
	mov.u32 	%r3, %tid.x;
	mad.lo.s32 	%r4, %r1, %r2, %r3;
	cvt.u64.u32 	%rd1, %r4;
	setp.le.u64 	%p1, %rd6, %rd1;
	@%p1 bra 	$L__BB92_5;
	cvta.to.global.u64 	%rd7, %rd4;
	shl.b64 	%rd8, %rd1, 3;
	add.s64 	%rd9, %rd7, %rd8;
	add.s64 	%rd2, %rd9, 2448000008;
	ld.global.u64 	%rd3, [%rd2];
	setp.eq.s64 	%p2, %rd3, 0;
	@%p2 bra 	$L__BB92_4;
	add.s64 	%rd10, %rd2, -2448000008;
	ld.global.u64 	%rd11, [%rd10];
	setp.eq.s64 	%p3, %rd11, 0;
	@%p3 bra 	$L__BB92_4;
	cvt.u32.u64 	%r5, %rd1;
	{ // callseq 228, 0
	.param .b32 param0;
	st.param.b32 	[param0], %r5;
	.param .b64 param1;
	st.param.b64 	[param1], %rd3;
	.param .b64 param2;
	st.param.b64 	[param2], %rd5;
	call.uni 
	_Z32preorderTraversalForFindingHolesjP10edge_blockPj, 
	(
	param0, 
	param1, 
	param2
	);
	} // callseq 228
$L__BB92_4:
	cvta.to.global.u64 	%rd12, %rd5;
	shl.b64 	%rd13, %rd1, 2;
	add.s64 	%rd14, %rd12, %rd13;
	ld.global.u32 	%r6, [%rd14];
	shr.u32 	%r7, %r6, 3;
	mul.hi.u32 	%r8, %r7, 613566757;
	st.global.u32 	[%rd14], %r8;
$L__BB92_5:
	ret;

}
	// .globl	_Z19findBlocksPerVertexmP27vertex_dictionary_structurePj
.visible .entry _Z19findBlocksPerVertexmP27vertex_dictionary_structurePj(
	.param .u64 _Z19findBlocksPerVertexmP27vertex_dictionary_structurePj_param_0,
	.param .u64 .ptr .align 1 _Z19findBlocksPerVertexmP27vertex_dictionary_structurePj_param_1,
	.param .u64 .ptr .align 1 _Z19findBlocksPerVertexmP27vertex_dictionary_structurePj_param_2
)
{
	.reg .pred 	%p<2>;
	.reg .b32 	%r<5>;
	.reg .b64 	%rd<12>;

	ld.param.u64 	%rd4, [_Z19findBlocksPerVertexmP27vertex_dictionary_structurePj_param_0];
	ld.param.u64 	%rd2, [_Z19findBlocksPerVertexmP27vertex_dictionary_structurePj_param_1];
	ld.param.u64 	%rd3, [_Z19findBlocksPerVertexmP27vertex_dictionary_structurePj_param_2];
	mov.u32 	%r1, %ctaid.x;
	mov.u32 	%r2, %ntid.x;
	mov.u32 	%r3, %tid.x;
	mad.lo.s32 	%r4, %r1, %r2, %r3;
	cvt.u64.u32 	%rd1, %r4;
	setp.le.u64 	%p1, %rd4, %rd1;
	@%p1 bra 	$L__BB93_2;
	cvta.to.global.u64 	%rd5, %rd2;
	cvta.to.global.u64 	%rd6, %rd3;
	shl.b64 	%rd7, %rd1, 3;
	add.s64 	%rd8, %rd5, %rd7;
	ld.global.u64 	%rd9, [%rd8+816000000];
	shl.b64 	%rd10, %rd1, 2;
	add.s64 	%rd11, %rd6, %rd10;
	st.global.u32 	[%rd11], %rd9;
$L__BB93_2:
	ret;

}
	// .globl	_Z19findTotalEdgeBlocksjPjS_S_
.visible .entry _Z19findTotalEdgeBlocksjPjS_S_(
	.param .u32 _Z19findTotalEdgeBlocksjPjS_S__param_0,
	.param .u64 .ptr .align 1 _Z19findTotalEdgeBlocksjPjS_S__param_1,
	.param .u64 .ptr .align 1 _Z19findTotalEdgeBlocksjPjS_S__param_2,
	.param .u64 .ptr .align 1 _Z19findTotalEdgeBlocksjPjS_S__param_3
)
{
	.local .align 8 .b8 	__local_depot94[8];
	.reg .b64 	%SP;
	.reg .b64 	%SPL;
	.reg .b32 	%r<8>;
	.reg .b64 	%rd<14>;

	mov.u64 	%SPL, __local_depot94;
	cvta.local.u64 	%SP, %SPL;
	ld.param.u32 	%r1, [_Z19findTotalEdgeBlocksjPjS_S__param_0];
	ld.param.u64 	%rd1, [_Z19findTotalEdgeBlocksjPjS_S__param_1];
	ld.param.u64 	%rd2, [_Z19findTotalEdgeBlocksjPjS_S__param_2];
	ld.param.u64 	%rd3, [_Z19findTotalEdgeBlocksjPjS_S__param_3];
	cvta.to.global.u64 	%rd4, %rd1;
	cvta.to.global.u64 	%rd5, %rd3;
	cvta.to.global.u64 	%rd6, %rd2;
	add.u64 	%rd7, %SP, 0;
	add.u64 	%rd8, %SPL, 0;
	add.s32 	%r2, %r1, -1;
	mul.wide.u32 	%rd9, %r2, 4;
	add.s64 	%rd10, %rd6, %rd9;
	ld.global.u32 	%r3, [%rd10];
	add.s64 	%rd11, %rd5, %rd9;
	ld.global.u32 	%r4, [%rd11];
	add.s32 	%r5, %r4, %r3;
	st.global.u32 	[%rd4], %r5;
	st.local.u32 	[%rd8], %r5;
	mov.u64 	%rd12, $str$42;
	cvta.global.u64 	%rd13, %rd12;
	{ // callseq 229, 0
	.param .b64 param0;
	st.param.b64 	[param0], %rd13;
	.param .b64 param1;
	st.param.b64 	[param1], %rd7;
	.param .b32 retval0;
	call.uni (retval0), 
	vprintf, 
	(
	param0, 
	param1
	);
	ld.param.b32 	%r6, [retval0];
	} // callseq 229
	ret;

}
	// .globl	_Z38compactionVertexCentricLevelOrderQueuemP27vertex_dictionary_structurePjPP10edge_block
.visible .entry _Z38compactionVertexCentricLevelOrderQueuemP27vertex_dictionary_structurePjPP10edge_block(
	.param .u64 _Z38compactionVertexCentricLevelOrderQueuemP27vertex_dictionary_structurePjPP10edge_block_param_0,
	.param .u64 .ptr .align 1 _Z38compactionVertexCentricLevelOrderQueuemP27vertex_dictionary_structurePjPP10edge_block_param_1,
	.param .u64 .ptr .align 1 _Z38compactionVertexCentricLevelOrderQueuemP27vertex_dictionary_structurePjPP10edge_block_param_2,
	.param .u64 .ptr .align 1 _Z38compactionVertexCentricLevelOrderQueuemP27vertex_dictionary_structurePjPP10edge_block_param_3
)
{
	.reg .pred 	%p<53>;
	.reg .b32 	%r<35>;
	.reg .b64 	%rd<250>;

	ld.param.u64 	%rd78, [_Z38compactionVertexCentricLevelOrderQueuemP27vertex_dictionary_structurePjPP10edge_block_param_0];
	ld.param.u64 	%rd76, [_Z38compactionVertexCentricLevelOrderQueuemP27vertex_dictionary_structurePjPP10edge_block_param_1];
	ld.param.u64 	%rd77, [_Z38compactionVertexCentricLevelOrderQueuemP27vertex_dictionary_structurePjPP10edge_block_param_2];
	ld.param.u64 	%rd79, [_Z38compactionVertexCentricLevelOrderQueuemP27vertex_dictionary_structurePjPP10edge_block_param_3];
	cvta.to.global.u64 	%rd1, %rd79;
	mov.u32 	%r4, %ntid.x;
	mov.u32 	%r5, %ctaid.x;
	mov.u32 	%r6, %tid.x;
	mad.lo.s32 	%r7, %r4, %r5, %r6;
	cvt.u64.u32 	%rd2, %r7;
	setp.le.u64 	%p2, %rd78, %rd2;
	@%p2 bra 	$L__BB95_62;
	cvta.to.global.u64 	%rd80, %rd76;
	cvta.to.global.u64 	%rd81, %rd77;
	shl.b64 	%rd82, %rd2, 3;
	add.s64 	%rd83, %rd80, %rd82;
	add.s64 	%rd3, %rd83, 2448000008;
	ld.global.u64 	%rd4, [%rd3];
	shl.b64 	%rd84, %rd2, 2;
	add.s64 	%rd85, %rd81, %rd84;
	ld.global.u32 	%r1, [%rd85];
	setp.eq.s64 	%p3, %rd4, 0;
	@%p3 bra 	$L__BB95_62;
	ld.global.u64 	%rd87, [%rd3+-1632000008];
	add.s64 	%rd243, %rd87, -1;
	setp.lt.s64 	%p4, %rd243, 1;
	mov.b64 	%rd241, 0;
	mov.u64 	%rd242, %rd4;
	@%p4 bra 	$L__BB95_24;
	ld.global.u64 	%rd89, [%rd3+-816000000];
	add.s64 	%rd231, %rd89, -1;
	ld.global.u64 	%rd229, [%rd3+-408000000];
	mov.b64 	%rd241, 0;
	mov.u64 	%rd230, %rd243;
	mov.u64 	%rd242, %rd4;
$L__BB95_4:
	mov.b64 	%rd220, 0;
	mov.u64 	%rd233, %rd230;
$L__BB95_5:
	shl.b64 	%rd91, %rd220, 3;
	add.s64 	%rd17, %rd242, %rd91;
	ld.u64 	%rd92, [%rd17];
	setp.ne.s64 	%p5, %rd92, 1000000000;
	@%p5 bra 	$L__BB95_17;
	setp.eq.s64 	%p6, %rd241, %rd230;
	mov.u64 	%rd233, %rd241;
	@%p6 bra 	$L__BB95_16;
$L__BB95_7:
	setp.eq.s64 	%p7, %rd231, -1;
	@%p7 bra 	$L__BB95_63;
	setp.lt.s64 	%p8, %rd231, 0;
	@%p8 bra 	$L__BB95_12;
	add.s64 	%rd228, %rd231, 1;
	shl.b64 	%rd93, %rd231, 3;
	add.s64 	%rd227, %rd229, %rd93;
$L__BB95_10:
	ld.u64 	%rd27, [%rd227];
	setp.ne.s64 	%p9, %rd27, 1000000000;
	@%p9 bra 	$L__BB95_13;
	ld.u64 	%rd109, [%rd229+448];
	add.s64 	%rd110, %rd109, -1;
	st.u64 	[%rd229+448], %rd110;
	ld.global.u64 	%rd111, [%rd3+-1224000000];
	add.s64 	%rd112, %rd111, -1;
	st.global.u64 	[%rd3+-1224000000], %rd112;
	add.s64 	%rd228, %rd228, -1;
	add.s64 	%rd227, %rd227, -8;
	setp.gt.s64 	%p13, %rd228, 0;
	@%p13 bra 	$L__BB95_10;
$L__BB95_12:
	mov.u64 	%rd114, d_e_queue;
	atom.global.add.u32 	%r14, [d_e_queue+4], 1;
	shr.u32 	%r15, %r14, 7;
	mul.hi.u32 	%r16, %r15, 18014399;
	shr.u32 	%r17, %r16, 13;
	mul.lo.s32 	%r18, %r17, 250000000;
	sub.s32 	%r19, %r14, %r18;
	mul.wide.u32 	%rd115, %r19, 8;
	add.s64 	%rd116, %rd114, %rd115;
	st.global.u64 	[%rd116+16], %rd229;
	ld.u64 	%rd117, [%rd229+448];
	ld.global.u64 	%rd118, [%rd3+-1224000000];
	sub.s64 	%rd119, %rd118, %rd117;
	st.global.u64 	[%rd3+-1224000000], %rd119;
	mov.b64 	%rd120, 0;
	st.u64 	[%rd229+448], %rd120;
	ld.u64 	%rd229, [%rd229+472];
	add.s64 	%rd230, %rd230, -1;
	ld.global.u64 	%rd121, [%rd3+-1632000008];
	add.s64 	%rd122, %rd121, -1;
	st.global.u64 	[%rd3+-1632000008], %rd122;
	mov.pred 	%p52, 0;
	mov.b64 	%rd231, 55;
	bra.uni 	$L__BB95_15;
$L__BB95_13:
	st.u64 	[%rd17], %rd27;
	mov.b64 	%rd94, 0;
	st.u64 	[%rd227], %rd94;
	add.s64 	%rd231, %rd228, -2;
	ld.u64 	%rd95, [%rd229+448];
	add.s64 	%rd96, %rd95, -1;
	st.u64 	[%rd229+448], %rd96;
	ld.global.u64 	%rd97, [%rd3+-1224000000];
	add.s64 	%rd98, %rd97, -1;
	st.global.u64 	[%rd3+-1224000000], %rd98;
	setp.ne.s64 	%p11, %rd228, 1;
	mov.pred 	%p52, -1;
	@%p11 bra 	$L__BB95_15;
	mov.u64 	%rd100, d_e_queue;
	atom.global.add.u32 	%r8, [d_e_queue+4], 1;
	shr.u32 	%r9, %r8, 7;
	mul.hi.u32 	%r10, %r9, 18014399;
	shr.u32 	%r11, %r10, 13;
	mul.lo.s32 	%r12, %r11, 250000000;
	sub.s32 	%r13, %r8, %r12;
	mul.wide.u32 	%rd101, %r13, 8;
	add.s64 	%rd102, %rd100, %rd101;
	st.global.u64 	[%rd102+16], %rd229;
	ld.u64 	%rd103, [%rd229+448];
	ld.global.u64 	%rd104, [%rd3+-1224000000];
	sub.s64 	%rd105, %rd104, %rd103;
	st.global.u64 	[%rd3+-1224000000], %rd105;
	mov.b64 	%rd106, 0;
	st.u64 	[%rd229+448], %rd106;
	ld.u64 	%rd229, [%rd229+472];
	add.s64 	%rd230, %rd230, -1;
	ld.global.u64 	%rd107, [%rd3+-1632000008];
	add.s64 	%rd108, %rd107, -1;
	st.global.u64 	[%rd3+-1632000008], %rd108;
	mov.b64 	%rd231, 55;
$L__BB95_15:
	setp.ne.s64 	%p17, %rd241, %rd230;
	not.pred 	%p18, %p52;
	and.pred  	%p19, %p18, %p17;
	mov.u64 	%rd233, %rd230;
	@%p19 bra 	$L__BB95_7;
$L__BB95_16:
	setp.eq.s64 	%p20, %rd241, %rd233;
	mov.u64 	%rd230, %rd241;
	@%p20 bra 	$L__BB95_18;
$L__BB95_17:
	add.s64 	%rd220, %rd220, 1;
	setp.ne.s64 	%p21, %rd220, 56;
	mov.u64 	%rd230, %rd233;
	@%p21 bra 	$L__BB95_5;
$L__BB95_18:
	setp.eq.s64 	%p22, %rd241, %rd230;
	mov.u64 	%rd243, %rd241;
	@%p22 bra 	$L__BB95_24;
	cvt.u32.u64 	%r2, %rd241;
	shl.b32 	%r26, %r2, 1;
	add.s32 	%r3, %r26, %r1;
	ld.u64 	%rd48, [%rd242+456];
	setp.eq.s64 	%p23, %rd48, 0;
	@%p23 bra 	$L__BB95_21;
	mul.wide.u32 	%rd133, %r3, 8;
	add.s64 	%rd134, %rd1, %rd133;
	st.global.u64 	[%rd134], %rd48;
$L__BB95_21:
	ld.u64 	%rd49, [%rd242+464];
	setp.eq.s64 	%p24, %rd49, 0;
	@%p24 bra 	$L__BB95_23;
	add.s32 	%r27, %r3, 1;
	mul.wide.u32 	%rd135, %r27, 8;
	add.s64 	%rd136, %rd1, %rd135;
	st.global.u64 	[%rd136], %rd49;
$L__BB95_23:
	sub.s32 	%r28, %r3, %r2;
	mul.wide.u32 	%rd137, %r28, 8;
	add.s64 	%rd138, %rd1, %rd137;
	ld.global.u64 	%rd242, [%rd138];
	add.s64 	%rd241, %rd241, 1;
	setp.lt.s64 	%p25, %rd241, %rd230;
	mov.u64 	%rd243, %rd230;
	@%p25 bra 	$L__BB95_4;
$L__BB95_24:
	setp.ne.s64 	%p26, %rd241, %rd243;
	@%p26 bra 	$L__BB95_59;
	mov.b64 	%rd244, 55;
$L__BB95_26:
	shl.b64 	%rd141, %rd244, 3;
	add.s64 	%rd56, %rd242, %rd141;
	ld.u64 	%rd140, [%rd56];
	setp.eq.s64 	%p27, %rd140, 0;
	@%p27 bra 	$L__BB95_29;
	setp.ne.s64 	%p28, %rd140, 1000000000;
	mov.u64 	%rd245, %rd244;
	@%p28 bra 	$L__BB95_51;
	ld.global.u64 	%rd142, [%rd3+-1224000000];
	add.s64 	%rd143, %rd142, -1;
	st.global.u64 	[%rd3+-1224000000], %rd143;
	ld.u64 	%rd144, [%rd242+448];
	add.s64 	%rd145, %rd144, -1;
	st.u64 	[%rd242+448], %rd145;
	mov.b64 	%rd146, 0;
	st.u64 	[%rd56], %rd146;
$L__BB95_29:
	add.s64 	%rd245, %rd244, -1;
	ld.u64 	%rd147, [%rd56+-8];
	setp.eq.s64 	%p29, %rd147, 0;
	@%p29 bra 	$L__BB95_32;
	setp.ne.s64 	%p30, %rd147, 1000000000;
	@%p30 bra 	$L__BB95_51;
	ld.global.u64 	%rd148, [%rd3+-1224000000];
	add.s64 	%rd149, %rd148, -1;
	st.global.u64 	[%rd3+-1224000000], %rd149;
	ld.u64 	%rd150, [%rd242+448];
	add.s64 	%rd151, %rd150, -1;
	st.u64 	[%rd242+448], %rd151;
	mov.b64 	%rd152, 0;
	st.u64 	[%rd56+-8], %rd152;
$L__BB95_32:
	add.s64 	%rd245, %rd244, -2;
	ld.u64 	%rd153, [%rd56+-16];
	setp.eq.s64 	%p31, %rd153, 0;
	@%p31 bra 	$L__BB95_35;
	setp.ne.s64 	%p32, %rd153, 1000000000;
	@%p32 bra 	$L__BB95_51;
	ld.global.u64 	%rd154, [%rd3+-1224000000];
	add.s64 	%rd155, %rd154, -1;
	st.global.u64 	[%rd3+-1224000000], %rd155;
	ld.u64 	%rd156, [%rd242+448];
	add.s64 	%rd157, %rd156, -1;
	st.u64 	[%rd242+448], %rd157;
	mov.b64 	%rd158, 0;
	st.u64 	[%rd56+-16], %rd158;
$L__BB95_35:
	add.s64 	%rd245, %rd244, -3;
	ld.u64 	%rd159, [%rd56+-24];
	setp.eq.s64 	%p33, %rd159, 0;
	@%p33 bra 	$L__BB95_38;
	setp.ne.s64 	%p34, %rd159, 1000000000;
	@%p34 bra 	$L__BB95_51;
	ld.global.u64 	%rd160, [%rd3+-1224000000];
	add.s64 	%rd161, %rd160, -1;
	st.global.u64 	[%rd3+-1224000000], %rd161;
	ld.u64 	%rd162, [%rd242+448];
	add.s64 	%rd163, %rd162, -1;
	st.u64 	[%rd242+448], %rd163;
	mov.b64 	%rd164, 0;
	st.u64 	[%rd56+-24], %rd164;
$L__BB95_38:
	add.s64 	%rd245, %rd244, -4;
	ld.u64 	%rd165, [%rd56+-32];
	setp.eq.s64 	%p35, %rd165, 0;
	@%p35 bra 	$L__BB95_41;
	setp.ne.s64 	%p36, %rd165, 1000000000;
	@%p36 bra 	$L__BB95_51;
	ld.global.u64 	%rd166, [%rd3+-1224000000];
	add.s64 	%rd167, %rd166, -1;
	st.global.u64 	[%rd3+-1224000000], %rd167;
	ld.u64 	%rd168, [%rd242+448];
	add.s64 	%rd169, %rd168, -1;
	st.u64 	[%rd242+448], %rd169;
	mov.b64 	%rd170, 0;
	st.u64 	[%rd56+-32], %rd170;
$L__BB95_41:
	add.s64 	%rd245, %rd244, -5;
	ld.u64 	%rd171, [%rd56+-40];
	setp.eq.s64 	%p37, %rd171, 0;
	@%p37 bra 	$L__BB95_44;
	setp.ne.s64 	%p38, %rd171, 1000000000;
	@%p38 bra 	$L__BB95_51;
	ld.global.u64 	%rd172, [%rd3+-1224000000];
	add.s64 	%rd173, %rd172, -1;
	st.global.u64 	[%rd3+-1224000000], %rd173;
	ld.u64 	%rd174, [%rd242+448];
	add.s64 	%rd175, %rd174, -1;
	st.u64 	[%rd242+448], %rd175;
	mov.b64 	%rd176, 0;
	st.u64 	[%rd56+-40], %rd176;
$L__BB95_44:
	add.s64 	%rd245, %rd244, -6;
	ld.u64 	%rd177, [%rd56+-48];
	setp.eq.s64 	%p39, %rd177, 0;
	@%p39 bra 	$L__BB95_47;
	setp.ne.s64 	%p40, %rd177, 1000000000;
	@%p40 bra 	$L__BB95_51;
	ld.global.u64 	%rd178, [%rd3+-1224000000];
	add.s64 	%rd179, %rd178, -1;
	st.global.u64 	[%rd3+-1224000000], %rd179;
	ld.u64 	%rd180, [%rd242+448];
	add.s64 	%rd181, %rd180, -1;
	st.u64 	[%rd242+448], %rd181;
	mov.b64 	%rd182, 0;
	st.u64 	[%rd56+-48], %rd182;
$L__BB95_47:
	add.s64 	%rd245, %rd244, -7;
	ld.u64 	%rd183, [%rd56+-56];
	setp.eq.s64 	%p41, %rd183, 0;
	@%p41 bra 	$L__BB95_50;
	setp.ne.s64 	%p42, %rd183, 1000000000;
	@%p42 bra 	$L__BB95_51;
	ld.global.u64 	%rd184, [%rd3+-1224000000];
	add.s64 	%rd185, %rd184, -1;
	st.global.u64 	[%rd3+-1224000000], %rd185;
	ld.u64 	%rd186, [%rd242+448];
	add.s64 	%rd187, %rd186, -1;
	st.u64 	[%rd242+448], %rd187;
	mov.b64 	%rd188, 0;
	st.u64 	[%rd56+-56], %rd188;
$L__BB95_50:
	add.s64 	%rd244, %rd244, -8;
	setp.ne.s64 	%p43, %rd245, 0;
	mov.b64 	%rd245, -1;
	@%p43 bra 	$L__BB95_26;
$L__BB95_51:
	add.s64 	%rd190, %rd245, -1;
	setp.gt.u64 	%p44, %rd190, 54;
	@%p44 bra 	$L__BB95_59;
	mov.b64 	%rd249, 0;
$L__BB95_53:
	shl.b64 	%rd192, %rd249, 3;
	add.s64 	%rd68, %rd242, %rd192;
	ld.u64 	%rd193, [%rd68];
	setp.eq.s64 	%p45, %rd193, 1000000000;
	@%p45 bra 	$L__BB95_55;
	add.s64 	%rd249, %rd249, 1;
	bra.uni 	$L__BB95_58;
$L__BB95_55:
	shl.b64 	%rd194, %rd245, 3;
	add.s64 	%rd70, %rd242, %rd194;
	ld.u64 	%rd71, [%rd70];
	setp.ne.s64 	%p46, %rd71, 1000000000;
	@%p46 bra 	$L__BB95_57;
	mov.b64 	%rd200, 0;
	st.u64 	[%rd70], %rd200;
	ld.global.u64 	%rd201, [%rd3+-1224000000];
	add.s64 	%rd202, %rd201, -1;
	st.global.u64 	[%rd3+-1224000000], %rd202;
	add.s64 	%rd245, %rd245, -1;
	ld.u64 	%rd203, [%rd242+448];
	add.s64 	%rd204, %rd203, -1;
	st.u64 	[%rd242+448], %rd204;
	bra.uni 	$L__BB95_58;
$L__BB95_57:
	st.u64 	[%rd68], %rd71;
	mov.b64 	%rd195, 0;
	st.u64 	[%rd70], %rd195;
	ld.u64 	%rd196, [%rd242+448];
	add.s64 	%rd197, %rd196, -1;
	st.u64 	[%rd242+448], %rd197;
	ld.global.u64 	%rd198, [%rd3+-1224000000];
	add.s64 	%rd199, %rd198, -1;
	st.global.u64 	[%rd3+-1224000000], %rd199;
	add.s64 	%rd245, %rd245, -1;
$L__BB95_58:
	setp.lt.u64 	%p47, %rd245, 56;
	min.s64 	%rd205, %rd245, 56;
	setp.gt.s64 	%p48, %rd205, %rd249;
	and.pred  	%p49, %p48, %p47;
	@%p49 bra 	$L__BB95_53;
$L__BB95_59:
	ld.u64 	%rd206, [%rd242+448];
	setp.ne.s64 	%p50, %rd206, 0;
	@%p50 bra 	$L__BB95_62;
	mov.u64 	%rd207, d_e_queue;
	atom.global.add.u32 	%r29, [d_e_queue+4], 1;
	shr.u32 	%r30, %r29, 7;
	mul.hi.u32 	%r31, %r30, 18014399;
	shr.u32 	%r32, %r31, 13;
	mul.lo.s32 	%r33, %r32, 250000000;
	sub.s32 	%r34, %r29, %r33;
	mul.wide.u32 	%rd208, %r34, 8;
	add.s64 	%rd209, %rd207, %rd208;
	st.global.u64 	[%rd209+16], %rd242;
	ld.u64 	%rd210, [%rd242+472];
	st.global.u64 	[%rd3+-408000000], %rd210;
	mov.b64 	%rd211, 55;
	st.global.u64 	[%rd3+-816000000], %rd211;
	ld.global.u64 	%rd212, [%rd3+-1632000008];
	add.s64 	%rd213, %rd212, -1;
	st.global.u64 	[%rd3+-1632000008], %rd213;
	setp.ne.s64 	%p51, %rd242, %rd4;
	@%p51 bra 	$L__BB95_62;
	mov.b64 	%rd214, 0;
	st.u64 	[%rd242+472], %rd214;
	st.global.u64 	[%rd3], %rd214;
	st.global.u64 	[%rd3+-1224000000], %rd214;
	st.global.u64 	[%rd3+-816000000], %rd214;
	st.global.u64 	[%rd3+-1632000008], %rd214;
	st.global.u64 	[%rd3+-408000000], %rd214;
$L__BB95_62:
	ret;
$L__BB95_63:
	mov.u64 	%rd124, d_e_queue;
	atom.global.add.u32 	%r20, [d_e_queue+4], 1;
	shr.u32 	%r21, %r20, 7;
	mul.hi.u32 	%r22, %r21, 18014399;
	shr.u32 	%r23, %r22, 13;
	mul.lo.s32 	%r24, %r23, 250000000;
	sub.s32 	%r25, %r20, %r24;
	mul.wide.u32 	%rd125, %r25, 8;
	add.s64 	%rd126, %rd124, %rd125;
	st.global.u64 	[%rd126+16], %rd229;
	ld.u64 	%rd127, [%rd229+448];
	ld.global.u64 	%rd128, [%rd3+-1224000000];
	sub.s64 	%rd129, %rd128, %rd127;
	st.global.u64 	[%rd3+-1224000000], %rd129;
	mov.b64 	%rd130, 0;
	st.u64 	[%rd229+448], %rd130;
	ld.u64 	%rd229, [%rd229+472];
	add.s64 	%rd230, %rd230, -1;
	ld.global.u64 	%rd131, [%rd3+-1632000008];
	add.s64 	%rd132, %rd131, -1;
	st.global.u64 	[%rd3+-1632000008], %rd132;
	setp.eq.s64 	%p16, %rd241, %rd230;
	mov.pred 	%p52, 0;
	mov.b64 	%rd231, 55;
	mov.u64 	%rd233, %rd241;
	@%p16 bra 	$L__BB95_16;
	bra.uni 	$L__BB95_15;

}
	// .globl	_ZN3cub18CUB_300001_SM_10006detail11EmptyKernelIvEEvv
.visible .entry _ZN3cub18CUB_300001_SM_10006detail11EmptyKernelIvEEvv()
{


	ret;

}
	// .globl	_ZN3cub18CUB_300001_SM_10006detail8for_each13static_kernelINS2_12policy_hub_t12policy_500_tEmN6thrust24THRUST_300001_SM_1000_NS8cuda_cub20__uninitialized_fill7functorINS7_10device_ptrImEEmEEEEvT0_T1_
.visible .entry _ZN3cub18CUB_300001_SM_10006detail8for_each13static_kernelINS2_12policy_hub_t12policy_500_tEmN6thrust24THRUST_300001_SM_1000_NS8cuda_cub20__uninitialized_fill7functorINS7_10device_ptrImEEmEEEEvT0_T1_(
	.param .u64 _ZN3cub18CUB_300001_SM_10006detail8for_each13static_kernelINS2_12policy_hub_t12policy_500_tEmN6thrust24THRUST_300001_SM_1000_NS8cuda_cub20__uninitialized_fill7functorINS7_10device_ptrImEEmEEEEvT0_T1__param_0,
	.param .align 8 .b8 _ZN3cub18CUB_300001_SM_10006detail8for_each13static_kernelINS2_12policy_hub_t12policy_500_tEmN6thrust24THRUST_300001_SM_1000_NS8cuda_cub20__uninitialized_fill7functorINS7_10device_ptrImEEmEEEEvT0_T1__param_1[16]
)
.maxntid 256
{
	.reg .pred 	%p<4>;
	.reg .b32 	%r<5>;
	.reg .b64 	%rd<18>;

	ld.param.u64 	%rd6, [_ZN3cub18CUB_300001_SM_10006detail8for_each13static_kernelINS2_12policy_hub_t12policy_500_tEmN6thrust24THRUST_300001_SM_1000_NS8cuda_cub20__uninitialized_fill7functorINS7_10device_ptrImEEmEEEEvT0_T1__param_1+8];
	ld.param.u64 	%rd5, [_ZN3cub18CUB_300001_SM_10006detail8for_each13static_kernelINS2_12policy_hub_t12policy_500_tEmN6thrust24THRUST_300001_SM_1000_NS8cuda_cub20__uninitialized_fill7functorINS7_10device_ptrImEEmEEEEvT0_T1__param_1];
	ld.param.u64 	%rd7, [_ZN3cub18CUB_300001_SM_10006detail8for_each13static_kernelINS2_12policy_hub_t12policy_500_tEmN6thrust24THRUST_300001_SM_1000_NS8cuda_cub20__uninitialized_fill7functorINS7_10device_ptrImEEmEEEEvT0_T1__param_0];
	mov.u32 	%r2, %ctaid.x;
	mul.wide.u32 	%rd1, %r2, 512;
	sub.s64 	%rd2, %rd7, %rd1;
	setp.lt.u64 	%p1, %rd2, 512;
	@%p1 bra 	$L__BB97_2;
	mov.u32 	%r4, %tid.x;
	cvta.to.global.u64 	%rd13, %rd5;
	cvt.u64.u32 	%rd14, %r4;
	add.s64 	%rd15, %rd1, %rd14;
	shl.b64 	%rd16, %rd15, 3;
	add.s64 	%rd17, %rd13, %rd16;
	st.global.u64 	[%rd17], %rd6;
	st.global.u64 	[%rd17+2048], %rd6;
	bra.uni 	$L__BB97_6;
$L__BB97_2:
	cvta.to.global.u64 	%rd8, %rd5;
	mov.u32 	%r1, %tid.x;
	cvt.u64.u32 	%rd9, %r1;
	setp.le.u64 	%p2, %rd2, %rd9;
	add.s64 	%rd10, %rd1, %rd9;
	shl.b64 	%rd11, %rd10, 3;
	add.s64 	%rd4, %rd8, %rd11;
	@%p2 bra 	$L__BB97_4;
	st.global.u64 	[%rd4], %rd6;
$L__BB97_4:
	add.s32 	%r3, %r1, 256;
	cvt.u64.u32 	%rd12, %r3;
	setp.le.u64 	%p3, %rd2, %rd12;
	@%p3 bra 	$L__BB97_6;
	st.global.u64 	[%rd4+2048], %rd6;
$L__BB97_6:
	ret;

}
	// .globl	_ZN3cub18CUB_300001_SM_10006detail8for_each13static_kernelINS2_12policy_hub_t12policy_500_tEmN6thrust24THRUST_300001_SM_1000_NS8cuda_cub20__uninitialized_fill7functorINS7_10device_ptrIfEEfEEEEvT0_T1_
.visible .entry _ZN3cub18CUB_300001_SM_10006detail8for_each13static_kernelINS2_12policy_hub_t12policy_500_tEmN6thrust24THRUST_300001_SM_1000_NS8cuda_cub20__uninitialized_fill7functorINS7_10device_ptrIfEEfEEEEvT0_T1_(
	.param .u64 _ZN3cub18CUB_300001_SM_10006detail8for_each13static_kernelINS2_12policy_hub_t12policy_500_tEmN6thrust24THRUST_300001_SM_1000_NS8cuda_cub20__uninitialized_fill7functorINS7_10device_ptrIfEEfEEEEvT0_T1__param_0,
	.param .align 8 .b8 _ZN3cub18CUB_300001_SM_10006detail8for_each13static_kernelINS2_12policy_hub_t12policy_500_tEmN6thrust24THRUST_300001_SM_1000_NS8cuda_cub20__uninitialized_fill7functorINS7_10device_ptrIfEEfEEEEvT0_T1__param_1[16]
)
.maxntid 256
{
	.reg .pred 	%p<4>;
	.reg .b16 	%rs<5>;
	.reg .b32 	%r<10>;
	.reg .b32 	%f<3>;
	.reg .b64 	%rd<16>;

	ld.param.f32 	%f2, [_ZN3cub18CUB_300001_SM_10006detail8for_each13static_kernelINS2_12policy_hub_t12policy_500_tEmN6thrust24THRUST_300001_SM_1000_NS8cuda_cub20__uninitialized_fill7functorINS7_10device_ptrIfEEfEEEEvT0_T1__param_1+8];
	ld.param.u64 	%rd4, [_ZN3cub18CUB_300001_SM_10006detail8for_each13static_kernelINS2_12policy_hub_t12policy_500_tEmN6thrust24THRUST_300001_SM_1000_NS8cuda_cub20__uninitialized_fill7functorINS7_10device_ptrIfEEfEEEEvT0_T1__param_1];
	ld.param.u64 	%rd5, [_ZN3cub18CUB_300001_SM_10006detail8for_each13static_kernelINS2_12policy_hub_t12policy_500_tEmN6thrust24THRUST_300001_SM_1000_NS8cuda_cub20__uninitialized_fill7functorINS7_10device_ptrIfEEfEEEEvT0_T1__param_0];
	mov.u32 	%r7, %ctaid.x;
	mul.wide.u32 	%rd1, %r7, 512;
	sub.s64 	%rd2, %rd5, %rd1;
	setp.lt.u64 	%p1, %rd2, 512;
	@%p1 bra 	$L__BB98_2;
	mov.u32 	%r9, %tid.x;
	cvta.to.global.u64 	%rd11, %rd4;
	cvt.u64.u32 	%rd12, %r9;
	add.s64 	%rd13, %rd1, %rd12;
	shl.b64 	%rd14, %rd13, 2;
	add.s64 	%rd15, %rd11, %rd14;
	st.global.f32 	[%rd15], %f2;
	st.global.f32 	[%rd15+1024], %f2;
	bra.uni 	$L__BB98_6;
$L__BB98_2:
	cvta.to.global.u64 	%rd6, %rd4;
	mov.u32 	%r1, %tid.x;
	cvt.u64.u32 	%rd7, %r1;
	setp.le.u64 	%p2, %rd2, %rd7;
	add.s64 	%rd8, %rd1, %rd7;
	shl.b64 	%rd9, %rd8, 2;
	add.s64 	%rd3, %rd6, %rd9;
	@%p2 bra 	$L__BB98_4;
	st.global.f32 	[%rd3], %f2;
$L__BB98_4:
	add.s32 	%r8, %r1, 256;
	cvt.u64.u32 	%rd10, %r8;
	setp.le.u64 	%p3, %rd2, %rd10;
	@%p3 bra 	$L__BB98_6;
	st.global.f32 	[%rd3+1024], %f2;
$L__BB98_6:
	ret;

}
	// .globl	_ZN3cub18CUB_300001_SM_10006detail8for_each13static_kernelINS2_12policy_hub_t12policy_500_tElN6thrust24THRUST_300001_SM_1000_NS8cuda_cub6__fill7functorINS7_6detail15normal_iteratorINS7_10device_ptrIfEEEEfEEEEvT0_T1_
.visible .entry _ZN3cub18CUB_300001_SM_10006detail8for_each13static_kernelINS2_12policy_hub_t12policy_500_tElN6thrust24THRUST_300001_SM_1000_NS8cuda_cub6__fill7functorINS7_6detail15normal_iteratorINS7_10device_ptrIfEEEEfEEEEvT0_T1_(
	.param .u64 _ZN3cub18CUB_300001_SM_10006detail8for_each13static_kernelINS2_12policy_hub_t12policy_500_tElN6thrust24THRUST_300001_SM_1000_NS8cuda_cub6__fill7functorINS7_6detail15normal_iteratorINS7_10device_ptrIfEEEEfEEEEvT0_T1__param_0,
	.param .align 8 .b8 _ZN3cub18CUB_300001_SM_10006detail8for_each13static_kernelINS2_12policy_hub_t12policy_500_tElN6thrust24THRUST_300001_SM_1000_NS8cuda_cub6__fill7functorINS7_6detail15normal_iteratorINS7_10device_ptrIfEEEEfEEEEvT0_T1__param_1[16]
)
.maxntid 256
{
	.reg .pred 	%p<4>;
	.reg .b16 	%rs<5>;
	.reg .b32 	%r<10>;
	.reg .b32 	%f<3>;
	.reg .b64 	%rd<17>;

	ld.param.f32 	%f2, [_ZN3cub18CUB_300001_SM_10006detail8for_each13static_kernelINS2_12policy_hub_t12policy_500_tElN6thrust24THRUST_300001_SM_1000_NS8cuda_cub6__fill7functorINS7_6detail15normal_iteratorINS7_10device_ptrIfEEEEfEEEEvT0_T1__param_1+8];
	ld.param.u64 	%rd5, [_ZN3cub18CUB_300001_SM_10006detail8for_each13static_kernelINS2_12policy_hub_t12policy_500_tElN6thrust24THRUST_300001_SM_1000_NS8cuda_cub6__fill7functorINS7_6detail15normal_iteratorINS7_10device_ptrIfEEEEfEEEEvT0_T1__param_1];
	ld.param.u64 	%rd6, [_ZN3cub18CUB_300001_SM_10006detail8for_each13static_kernelINS2_12policy_hub_t12policy_500_tElN6thrust24THRUST_300001_SM_1000_NS8cuda_cub6__fill7functorINS7_6detail15normal_iteratorINS7_10device_ptrIfEEEEfEEEEvT0_T1__param_0];
	mov.u32 	%r7, %ctaid.x;
	mul.wide.u32 	%rd1, %r7, 512;
	sub.s64 	%rd2, %rd6, %rd1;
	setp.lt.s64 	%p1, %rd2, 512;
	@%p1 bra 	$L__BB99_2;
	mov.u32 	%r9, %tid.x;
	cvta.to.global.u64 	%rd12, %rd5;
	cvt.u64.u32 	%rd13, %r9;
	add.s64 	%rd14, %rd1, %rd13;
	shl.b64 	%rd15, %rd14, 2;
	add.s64 	%rd16, %rd12, %rd15;
	st.global.f32 	[%rd16], %f2;
	st.global.f32 	[%rd16+1024], %f2;
	bra.uni 	$L__BB99_6;
$L__BB99_2:
	cvta.to.global.u64 	%rd7, %rd5;
	mov.u32 	%r1, %tid.x;
	cvt.s64.s32 	%rd3, %rd2;
	cvt.u64.u32 	%rd8, %r1;
	setp.le.s64 	%p2, %rd3, %rd8;
	add.s64 	%rd9, %rd1, %rd8;
	shl.b64 	%rd10, %rd9, 2;
	add.s64 	%rd4, %rd7, %rd10;
	@%p2 bra 	$L__BB99_4;
	st.global.f32 	[%rd4], %f2;
$L__BB99_4:
	add.s32 	%r8, %r1, 256;
	cvt.u64.u32 	%rd11, %r8;
	setp.le.s64 	%p3, %rd3, %rd11;
	@%p3 bra 	$L__BB99_6;
	st.global.f32 	[%rd4+1024], %f2;
$L__BB99_6:
	ret;

}
	// .globl	_ZN3cub18CUB_300001_SM_10006detail8for_each13static_kernelINS2_12policy_hub_t12policy_500_tEmN6thrust24THRUST_300001_SM_1000_NS8cuda_cub20__uninitialized_fill7functorINS7_10device_ptrIjEEjEEEEvT0_T1_
.visible .entry _ZN3cub18CUB_300001_SM_10006detail8for_each13static_kernelINS2_12policy_hub_t12policy_500_tEmN6thrust24THRUST_300001_SM_1000_NS8cuda_cub20__uninitialized_fill7functorINS7_10device_ptrIjEEjEEEEvT0_T1_(
	.param .u64 _ZN3cub18CUB_300001_SM_10006detail8for_each13static_kernelINS2_12policy_hub_t12policy_500_tEmN6thrust24THRUST_300001_SM_1000_NS8cuda_cub20__uninitialized_fill7functorINS7_10device_ptrIjEEjEEEEvT0_T1__param_0,
	.param .align 8 .b8 _ZN3cub18CUB_300001_SM_10006detail8for_each13static_kernelINS2_12policy_hub_t12policy_500_tEmN6thrust24THRUST_300001_SM_1000_NS8cuda_cub20__uninitialized_fill7functorINS7_10device_ptrIjEEjEEEEvT0_T1__param_1[16]
)
.maxntid 256
{
	.reg .pred 	%p<4>;
	.reg .b16 	%rs<5>;
	.reg .b32 	%r<12>;
	.reg .b64 	%rd<16>;

	ld.param.u32 	%r3, [_ZN3cub18CUB_300001_SM_10006detail8for_each13static_kernelINS2_12policy_hub_t12policy_500_tEmN6thrust24THRUST_300001_SM_1000_NS8cuda_cub20__uninitialized_fill7functorINS7_10device_ptrIjEEjEEEEvT0_T1__param_1+8];
	ld.param.u64 	%rd4, [_ZN3cub18CUB_300001_SM_10006detail8for_each13static_kernelINS2_12policy_hub_t12policy_500_tEmN6thrust24THRUST_300001_SM_1000_NS8cuda_cub20__uninitialized_fill7functorINS7_10device_ptrIjEEjEEEEvT0_T1__param_1];
	ld.param.u64 	%rd5, [_ZN3cub18CUB_300001_SM_10006detail8for_each13static_kernelINS2_12policy_hub_t12policy_500_tEmN6thrust24THRUST_300001_SM_1000_NS8cuda_cub20__uninitialized_fill7functorINS7_10device_ptrIjEEjEEEEvT0_T1__param_0];
	mov.u32 	%r9, %ctaid.x;
	mul.wide.u32 	%rd1, %r9, 512;
	sub.s64 	%rd2, %rd5, %rd1;
	setp.lt.u64 	%p1, %rd2, 512;
	@%p1 bra 	$L__BB100_2;
	mov.u32 	%r11, %tid.x;
	cvta.to.global.u64 	%rd11, %rd4;
	cvt.u64.u32 	%rd12, %r11;
	add.s64 	%rd13, %rd1, %rd12;
	shl.b64 	%rd14, %rd13, 2;
	add.s64 	%rd15, %rd11, %rd14;
	st.global.u32 	[%rd15], %r3;
	st.global.u32 	[%rd15+1024], %r3;
	bra.uni 	$L__BB100_6;
$L__BB100_2:
	cvta.to.global.u64 	%rd6, %rd4;
	mov.u32 	%r2, %tid.x;
	cvt.u64.u32 	%rd7, %r2;
	setp.le.u64 	%p2, %rd2, %rd7;
	add.s64 	%rd8, %rd1, %rd7;
	shl.b64 	%rd9, %rd8, 2;
	add.s64 	%rd3, %rd6, %rd9;
	@%p2 bra 	$L__BB100_4;
	st.global.u32 	[%rd3], %r3;
$L__BB100_4:
	add.s32 	%r10, %r2, 256;
	cvt.u64.u32 	%rd10, %r10;
	setp.le.u64 	%p3, %rd2, %rd10;
	@%p3 bra 	$L__BB100_6;
	st.global.u32 	[%rd3+1024], %r3;
$L__BB100_6:
	ret;

}
	// .globl	_ZN3cub18CUB_300001_SM_10006detail8for_each13static_kernelINS2_12policy_hub_t12policy_500_tElN6thrust24THRUST_300001_SM_1000_NS8cuda_cub6__fill7functorINS7_6detail15normal_iteratorINS7_10device_ptrIjEEEEjEEEEvT0_T1_
.visible .entry _ZN3cub18CUB_300001_SM_10006detail8for_each13static_kernelINS2_12policy_hub_t12policy_500_tElN6thrust24THRUST_300001_SM_1000_NS8cuda_cub6__fill7functorINS7_6detail15normal_iteratorINS7_10device_ptrIjEEEEjEEEEvT0_T1_(
	.param .u64 _ZN3cub18CUB_300001_SM_10006detail8for_each13static_kernelINS2_12policy_hub_t12policy_500_tElN6thrust24THRUST_300001_SM_1000_NS8cuda_cub6__fill7functorINS7_6detail15normal_iteratorINS7_10device_ptrIjEEEEjEEEEvT0_T1__param_0,
	.param .align 8 .b8 _ZN3cub18CUB_300001_SM_10006detail8for_each13static_kernelINS2_12policy_hub_t12policy_500_tElN6thrust24THRUST_300001_SM_1000_NS8cuda_cub6__fill7functorINS7_6detail15normal_iteratorINS7_10device_ptrIjEEEEjEEEEvT0_T1__param_1[16]
)
.maxntid 256
{
	.reg .pred 	%p<4>;
	.reg .b16 	%rs<5>;
	.reg .b32 	%r<12>;
	.reg .b64 	%rd<17>;

	ld.param.u32 	%r3, [_ZN3cub18CUB_300001_SM_10006detail8for_each13static_kernelINS2_12policy_hub_t12policy_500_tElN6thrust24THRUST_300001_SM_1000_NS8cuda_cub6__fill7functorINS7_6detail15normal_iteratorINS7_10device_ptrIjEEEEjEEEEvT0_T1__param_1+8];
	ld.param.u64 	%rd5, [_ZN3cub18CUB_300001_SM_10006detail8for_each13static_kernelINS2_12policy_hub_t12policy_500_tElN6thrust24THRUST_300001_SM_1000_NS8cuda_cub6__fill7functorINS7_6detail15normal_iteratorINS7_10device_ptrIjEEEEjEEEEvT0_T1__param_1];
	ld.param.u64 	%rd6, [_ZN3cub18CUB_300001_SM_10006detail8for_each13static_kernelINS2_12policy_hub_t12policy_500_tElN6thrust24THRUST_300001_SM_1000_NS8cuda_cub6__fill7functorINS7_6detail15normal_iteratorINS7_10device_ptrIjEEEEjEEEEvT0_T1__param_0];
	mov.u32 	%r9, %ctaid.x;
	mul.wide.u32 	%rd1, %r9, 512;
	sub.s64 	%rd2, %rd6, %rd1;
	setp.lt.s64 	%p1, %rd2, 512;
	@%p1 bra 	$L__BB101_2;
	mov.u32 	%r11, %tid.x;
	cvta.to.global.u64 	%rd12, %rd5;
	cvt.u64.u32 	%rd13, %r11;
	add.s64 	%rd14, %rd1, %rd13;
	shl.b64 	%rd15, %rd14, 2;
	add.s64 	%rd16, %rd12, %rd15;
	st.global.u32 	[%rd16], %r3;
	st.global.u32 	[%rd16+1024], %r3;
	bra.uni 	$L__BB101_6;
$L__BB101_2:
	cvta.to.global.u64 	%rd7, %rd5;
	mov.u32 	%r2, %tid.x;
	cvt.s64.s32 	%rd3, %rd2;
	cvt.u64.u32 	%rd8, %r2;
	setp.le.s64 	%p2, %rd3, %rd8;
	add.s64 	%rd9, %rd1, %rd8;
	shl.b64 	%rd10, %rd9, 2;
	add.s64 	%rd4, %rd7, %rd10;
	@%p2 bra 	$L__BB101_4;
	st.global.u32 	[%rd4], %r3;
$L__BB101_4:
	add.s32 	%r10, %r2, 256;
	cvt.u64.u32 	%rd11, %r10;
	setp.le.s64 	%p3, %rd3, %rd11;
	@%p3 bra 	$L__BB101_6;
	st.global.u32 	[%rd4+1024], %r3;
$L__BB101_6:
	ret;

}
	// .globl	_ZN3cub18CUB_300001_SM_10006detail8for_each13static_kernelINS2_12policy_hub_t12policy_500_tEmN6thrust24THRUST_300001_SM_1000_NS8cuda_cub20__uninitialized_fill7functorINS7_10device_ptrIyEEyEEEEvT0_T1_
.visible .entry _ZN3cub18CUB_300001_SM_10006detail8for_each13static_kernelINS2_12policy_hub_t12policy_500_tEmN6thrust24THRUST_300001_SM_1000_NS8cuda_cub20__uninitialized_fill7functorINS7_10device_ptrIyEEyEEEEvT0_T1_(
	.param .u64 _ZN3cub18CUB_300001_SM_10006detail8for_each13static_kernelINS2_12policy_hub_t12policy_500_tEmN6thrust24THRUST_300001_SM_1000_NS8cuda_cub20__uninitialized_fill7functorINS7_10device_ptrIyEEyEEEEvT0_T1__param_0,
	.param .align 8 .b8 _ZN3cub18CUB_300001_SM_10006detail8for_each13static_kernelINS2_12policy_hub_t12policy_500_tEmN6thrust24THRUST_300001_SM_1000_NS8cuda_cub20__uninitialized_fill7functorINS7_10device_ptrIyEEyEEEEvT0_T1__param_1[16]
)
.maxntid 256
{
	.reg .pred 	%p<4>;
	.reg .b32 	%r<5>;
	.reg .b64 	%rd<18>;

	ld.param.u64 	%rd6, [_ZN3cub18CUB_300001_SM_10006detail8for_each13static_kernelINS2_12policy_hub_t12policy_500_tEmN6thrust24THRUST_300001_SM_1000_NS8cuda_cub20__uninitialized_fill7functorINS7_10device_ptrIyEEyEEEEvT0_T1__param_1+8];
	ld.param.u64 	%rd5, [_ZN3cub18CUB_300001_SM_10006detail8for_each13static_kernelINS2_12policy_hub_t12policy_500_tEmN6thrust24THRUST_300001_SM_1000_NS8cuda_cub20__uninitialized_fill7functorINS7_10device_ptrIyEEyEEEEvT0_T1__param_1];
	ld.param.u64 	%rd7, [_ZN3cub18CUB_300001_SM_10006detail8for_each13static_kernelINS2_12policy_hub_t12policy_500_tEmN6thrust24THRUST_300001_SM_1000_NS8cuda_cub20__uninitialized_fill7functorINS7_10device_ptrIyEEyEEEEvT0_T1__param_0];
	mov.u32 	%r2, %ctaid.x;
	mul.wide.u32 	%rd1, %r2, 512;
	sub.s64 	%rd2, %rd7, %rd1;
	setp.lt.u64 	%p1, %rd2, 512;
	@%p1 bra 	$L__BB102_2;
	mov.u32 	%r4, %tid.x;
	cvta.to.global.u64 	%rd13, %rd5;
	cvt.u64.u32 	%rd14, %r4;
	add.s64 	%rd15, %rd1, %rd14;
	shl.b64 	%rd16, %rd15, 3;
	add.s64 	%rd17, %rd13, %rd16;
	st.global.u64 	[%rd17], %rd6;
	st.global.u64 	[%rd17+2048], %rd6;
	bra.uni 	$L__BB102_6;
$L__BB102_2:
	cvta.to.global.u64 	%rd8, %rd5;
	mov.u32 	%r1, %tid.x;
	cvt.u64.u32 	%rd9, %r1;
	setp.le.u64 	%p2, %rd2, %rd9;
	add.s64 	%rd10, %rd1, %rd9;
	shl.b64 	%rd11, %rd10, 3;
	add.s64 	%rd4, %rd8, %rd11;
	@%p2 bra 	$L__BB102_4;
	st.global.u64 	[%rd4], %rd6;
$L__BB102_4:
	add.s32 	%r3, %r1, 256;
	cvt.u64.u32 	%rd12, %r3;
	setp.le.u64 	%p3, %rd2, %rd12;
	@%p3 bra 	$L__BB102_6;
	st.global.u64 	[%rd4+2048], %rd6;
$L__BB102_6:
	ret;

}
	// .globl	_ZN3cub18CUB_300001_SM_10006detail4scan20DeviceScanInitKernelINS0_13ScanTileStateImLb1EEEEEvT_i
.visible .entry _ZN3cub18CUB_300001_SM_10006detail4scan20DeviceScanInitKernelINS0_13ScanTileStateImLb1EEEEEvT_i(
	.param .align 8 .b8 _ZN3cub18CUB_300001_SM_10006detail4scan20DeviceScanInitKernelINS0_13ScanTileStateImLb1EEEEEvT_i_param_0[8],
	.param .u32 _ZN3cub18CUB_300001_SM_10006detail4scan20DeviceScanInitKernelINS0_13ScanTileStateImLb1EEEEEvT_i_param_1
)
{
	.reg .pred 	%p<5>;
	.reg .b32 	%r<7>;
	.reg .b64 	%rd<10>;

	ld.param.u64 	%rd2, [_ZN3cub18CUB_300001_SM_10006detail4scan20DeviceScanInitKernelINS0_13ScanTileStateImLb1EEEEEvT_i_param_0];
	ld.param.u32 	%r4, [_ZN3cub18CUB_300001_SM_10006detail4scan20DeviceScanInitKernelINS0_13ScanTileStateImLb1EEEEEvT_i_param_1];
	cvta.to.global.u64 	%rd1, %rd2;
	mov.u32 	%r1, %ctaid.x;
	mov.u32 	%r5, %ntid.x;
	mov.u32 	%r2, %tid.x;
	mad.lo.s32 	%r3, %r1, %r5, %r2;
	setp.ge.s32 	%p1, %r3, %r4;
	@%p1 bra 	$L__BB103_2;
	mul.wide.s32 	%rd3, %r3, 16;
	add.s64 	%rd4, %rd1, %rd3;
	mov.b64 	%rd5, 0;
	mov.b64 	%rd6, 99;
	st.global.v2.u64 	[%rd4+512], {%rd6, %rd5};
$L__BB103_2:
	setp.ne.s32 	%p2, %r1, 0;
	setp.gt.u32 	%p3, %r2, 31;
	or.pred  	%p4, %p2, %p3;
	@%p4 bra 	$L__BB103_4;
	mul.wide.u32 	%rd7, %r2, 16;
	add.s64 	%rd8, %rd1, %rd7;
	mov.b64 	%rd9, 0;
	st.global.v2.u64 	[%rd8], {%rd9, %rd9};
$L__BB103_4:
	ret;

}
	// .globl	_ZN3cub18CUB_300001_SM_10006detail4scan16DeviceScanKernelINS2_10policy_hubImmmjN4cuda3std3__44plusIvEEE10Policy1000EPmSC_NS0_13ScanTileStateImLb1EEES9_NS1_10InputValueImSC_EEjmLb0EmEEvT0_T1_T2_iT3_T4_T5_
.visible .entry _ZN3cub18CUB_300001_SM_10006detail4scan16DeviceScanKernelINS2_10policy_hubImmmjN4cuda3std3__44plusIvEEE10Policy1000EPmSC_NS0_13ScanTileStateImLb1EEES9_NS1_10InputValueImSC_EEjmLb0EmEEvT0_T1_T2_iT3_T4_T5_(
	.param .u64 .ptr .align 1 _ZN3cub18CUB_300001_SM_10006detail4scan16DeviceScanKernelINS2_10policy_hubImmmjN4cuda3std3__44plusIvEEE10Policy1000EPmSC_NS0_13ScanTileStateImLb1EEES9_NS1_10InputValueImSC_EEjmLb0EmEEvT0_T1_T2_iT3_T4_T5__param_0,
	.param .u64 .ptr .align 1 _ZN3cub18CUB_300001_SM_10006detail4scan16DeviceScanKernelINS2_10policy_hubImmmjN4cuda3std3__44plusIvEEE10Policy1000EPmSC_NS0_13ScanTileStateImLb1EEES9_NS1_10InputValueImSC_EEjmLb0EmEEvT0_T1_T2_iT3_T4_T5__param_1,
	.param .align 8 .b8 _ZN3cub18CUB_300001_SM_10006detail4scan16DeviceScanKernelINS2_10policy_hubImmmjN4cuda3std3__44plusIvEEE10Policy1000EPmSC_NS0_13ScanTileStateImLb1EEES9_NS1_10InputValueImSC_EEjmLb0EmEEvT0_T1_T2_iT3_T4_T5__param_2[8],
	.param .u32 _ZN3cub18CUB_300001_SM_10006detail4scan16DeviceScanKernelINS2_10policy_hubImmmjN4cuda3std3__44plusIvEEE10Policy1000EPmSC_NS0_13ScanTileStateImLb1EEES9_NS1_10InputValueImSC_EEjmLb0EmEEvT0_T1_T2_iT3_T4_T5__param_3,
	.param .align 1 .b8 _ZN3cub18CUB_300001_SM_10006detail4scan16DeviceScanKernelINS2_10policy_hubImmmjN4cuda3std3__44plusIvEEE10Policy1000EPmSC_NS0_13ScanTileStateImLb1EEES9_NS1_10InputValueImSC_EEjmLb0EmEEvT0_T1_T2_iT3_T4_T5__param_4[1],
	.param .align 8 .b8 _ZN3cub18CUB_300001_SM_10006detail4scan16DeviceScanKernelINS2_10policy_hubImmmjN4cuda3std3__44plusIvEEE10Policy1000EPmSC_NS0_13ScanTileStateImLb1EEES9_NS1_10InputValueImSC_EEjmLb0EmEEvT0_T1_T2_iT3_T4_T5__param_5[16],
	.param .u32 _ZN3cub18CUB_300001_SM_10006detail4scan16DeviceScanKernelINS2_10policy_hubImmmjN4cuda3std3__44plusIvEEE10Policy1000EPmSC_NS0_13ScanTileStateImLb1EEES9_NS1_10InputValueImSC_EEjmLb0EmEEvT0_T1_T2_iT3_T4_T5__param_6
)
.maxntid 416
{
	.reg .pred 	%p<162>;
	.reg .b16 	%rs<3>;
	.reg .b32 	%r<679>;
	.reg .b64 	%rd<589>;
	// demoted variable
	.shared .align 16 .b8 _ZZN3cub18CUB_300001_SM_10006detail4scan16DeviceScanKernelINS2_10policy_hubImmmjN4cuda3std3__44plusIvEEE10Policy1000EPmSC_NS0_13ScanTileStateImLb1EEES9_NS1_10InputValueImSC_EEjmLb0EmEEvT0_T1_T2_iT3_T4_T5_E12temp_storage[36624];
	ld.param.u32 	%r49, [_ZN3cub18CUB_300001_SM_10006detail4scan16DeviceScanKernelINS2_10policy_hubImmmjN4cuda3std3__44plusIvEEE10Policy1000EPmSC_NS0_13ScanTileStateImLb1EEES9_NS1_10InputValueImSC_EEjmLb0EmEEvT0_T1_T2_iT3_T4_T5__param_5];
	bfe.u32 	%r50, %r49, 0, 8;
	cvt.u16.u32 	%rs1, %r50;
	and.b16  	%rs2, %rs1, 255;
	ld.param.u64 	%rd132, [_ZN3cub18CUB_300001_SM_10006detail4scan16DeviceScanKernelINS2_10policy_hubImmmjN4cuda3std3__44plusIvEEE10Policy1000EPmSC_NS0_13ScanTileStateImLb1EEES9_NS1_10InputValueImSC_EEjmLb0EmEEvT0_T1_T2_iT3_T4_T5__param_2];
	ld.param.u64 	%rd561, [_ZN3cub18CUB_300001_SM_10006detail4scan16DeviceScanKernelINS2_10policy_hubImmmjN4cuda3std3__44plusIvEEE10Policy1000EPmSC_NS0_13ScanTileStateImLb1EEES9_NS1_10InputValueImSC_EEjmLb0EmEEvT0_T1_T2_iT3_T4_T5__param_5+8];
	ld.param.u64 	%rd133, [_ZN3cub18CUB_300001_SM_10006detail4scan16DeviceScanKernelINS2_10policy_hubImmmjN4cuda3std3__44plusIvEEE10Policy1000EPmSC_NS0_13ScanTileStateImLb1EEES9_NS1_10InputValueImSC_EEjmLb0EmEEvT0_T1_T2_iT3_T4_T5__param_0];
	ld.param.u32 	%r48, [_ZN3cub18CUB_300001_SM_10006detail4scan16DeviceScanKernelINS2_10policy_hubImmmjN4cuda3std3__44plusIvEEE10Policy1000EPmSC_NS0_13ScanTileStateImLb1EEES9_NS1_10InputValueImSC_EEjmLb0EmEEvT0_T1_T2_iT3_T4_T5__param_6];
	cvta.to.global.u64 	%rd1, %rd133;
	setp.eq.s16 	%p1, %rs2, 0;
	@%p1 bra 	$L__BB104_2;
	cvta.to.global.u64 	%rd134, %rd561;
	ld.global.u64 	%rd561, [%rd134];
$L__BB104_2:
	ld.param.u32 	%r659, [_ZN3cub18CUB_300001_SM_10006detail4scan16DeviceScanKernelINS2_10policy_hubImmmjN4cuda3std3__44plusIvEEE10Policy1000EPmSC_NS0_13ScanTileStateImLb1EEES9_NS1_10InputValueImSC_EEjmLb0EmEEvT0_T1_T2_iT3_T4_T5__param_3];
	mov.u32 	%r51, %ctaid.x;
	add.s32 	%r665, %r659, %r51;
	mul.lo.s32 	%r2, %r665, 4576;
	sub.s32 	%r3, %r48, %r2;
	setp.lt.u32 	%p2, %r3, 4577;
	@%p2 bra 	$L__BB104_28;
	cvt.u64.u32 	%rd332, %r2;
	mov.u32 	%r4, %tid.x;
	and.b32  	%r394, %r4, 31;
	and.b32  	%r395, %r4, 992;
	mul.lo.s32 	%r396, %r395, 11;
	or.b32  	%r397, %r396, %r394;
	cvt.u64.u32 	%rd333, %r397;
	add.s64 	%rd334, %rd333, %rd332;
	shl.b64 	%rd335, %rd334, 3;
	add.s64 	%rd336, %rd1, %rd335;
	ld.global.u64 	%rd337, [%rd336];
	ld.global.u64 	%rd338, [%rd336+256];
	ld.global.u64 	%rd339, [%rd336+512];
	ld.global.u64 	%rd340, [%rd336+768];
	ld.global.u64 	%rd341, [%rd336+1024];
	ld.global.u64 	%rd342, [%rd336+1280];
	ld.global.u64 	%rd343, [%rd336+1536];
	ld.global.u64 	%rd344, [%rd336+1792];
	ld.global.u64 	%rd345, [%rd336+2048];
	ld.global.u64 	%rd346, [%rd336+2304];
	ld.global.u64 	%rd347, [%rd336+2560];
	// begin inline asm
	mov.u32 %r393, %laneid;
	// end inline asm
	shr.u32 	%r6, %r4, 5;
	mad.lo.s32 	%r398, %r6, 352, %r393;
	shl.b32 	%r399, %r398, 3;
	mov.u32 	%r400, _ZZN3cub18CUB_300001_SM_10006detail4scan16DeviceScanKernelINS2_10policy_hubImmmjN4cuda3std3__44plusIvEEE10Policy1000EPmSC_NS0_13ScanTileStateImLb1EEES9_NS1_10InputValueImSC_EEjmLb0EmEEvT0_T1_T2_iT3_T4_T5_E12temp_storage;
	add.s32 	%r7, %r400, %r399;
	st.shared.u64 	[%r7], %rd337;
	st.shared.u64 	[%r7+256], %rd338;
	st.shared.u64 	[%r7+512], %rd339;
	st.shared.u64 	[%r7+768], %rd340;
	st.shared.u64 	[%r7+1024], %rd341;
	st.shared.u64 	[%r7+1280], %rd342;
	st.shared.u64 	[%r7+1536], %rd343;
	st.shared.u64 	[%r7+1792], %rd344;
	st.shared.u64 	[%r7+2048], %rd345;
	st.shared.u64 	[%r7+2304], %rd346;
	st.shared.u64 	[%r7+2560], %rd347;
	bar.warp.sync 	-1;
	mad.lo.s32 	%r8, %r393, 80, %r7;
	ld.shared.u64 	%rd6, [%r8];
	ld.shared.u64 	%rd7, [%r8+8];
	ld.shared.u64 	%rd8, [%r8+16];
	ld.shared.u64 	%rd9, [%r8+24];
	ld.shared.u64 	%rd10, [%r8+32];
	ld.shared.u64 	%rd11, [%r8+40];
	ld.shared.u64 	%rd12, [%r8+48];
	ld.shared.u64 	%rd13, [%r8+56];
	ld.shared.u64 	%rd14, [%r8+64];
	ld.shared.u64 	%rd15, [%r8+72];
	ld.shared.u64 	%rd16, [%r8+80];
	bar.sync 	0;
	setp.ne.s32 	%p94, %r665, 0;
	@%p94 bra 	$L__BB104_8;
	add.s64 	%rd466, %rd7, %rd6;
	add.s64 	%rd467, %rd8, %rd466;
	add.s64 	%rd468, %rd9, %rd467;
	add.s64 	%rd469, %rd10, %rd468;
	add.s64 	%rd470, %rd11, %rd469;
	add.s64 	%rd471, %rd12, %rd470;
	add.s64 	%rd472, %rd13, %rd471;
	add.s64 	%rd473, %rd14, %rd472;
	add.s64 	%rd474, %rd15, %rd473;
	add.s64 	%rd17, %rd16, %rd474;
	mov.b64 	{%r599, %r604}, %rd17;
	mov.b32 	%r605, 1;
	mov.b32 	%r646, 0;
	mov.b32 	%r647, -1;
	// begin inline asm
	shfl.sync.up.b32 %r598, %r599, %r605, %r646, %r647;
	// end inline asm
	// begin inline asm
	shfl.sync.up.b32 %r603, %r604, %r605, %r646, %r647;
	// end inline asm
	mov.b64 	%rd475, {%r598, %r603};
	setp.lt.s32 	%p142, %r393, 1;
	selp.b64 	%rd476, 0, %rd475, %p142;
	add.s64 	%rd477, %rd476, %rd17;
	mov.b64 	{%r609, %r614}, %rd477;
	mov.b32 	%r615, 2;
	// begin inline asm
	shfl.sync.up.b32 %r608, %r609, %r615, %r646, %r647;
	// end inline asm
	// begin inline asm
	shfl.sync.up.b32 %r613, %r614, %r615, %r646, %r647;
	// end inline asm
	mov.b64 	%rd478, {%r608, %r613};
	setp.lt.s32 	%p143, %r393, 2;
	selp.b64 	%rd479, 0, %rd478, %p143;
	add.s64 	%rd480, %rd479, %rd477;
	mov.b64 	{%r619, %r624}, %rd480;
	mov.b32 	%r625, 4;
	// begin inline asm
	shfl.sync.up.b32 %r618, %r619, %r625, %r646, %r647;
	// end inline asm
	// begin inline asm
	shfl.sync.up.b32 %r623, %r624, %r625, %r646, %r647;
	// end inline asm
	mov.b64 	%rd481, {%r618, %r623};
	setp.lt.s32 	%p144, %r393, 4;
	selp.b64 	%rd482, 0, %rd481, %p144;
	add.s64 	%rd483, %rd482, %rd480;
	mov.b64 	{%r629, %r634}, %rd483;
	mov.b32 	%r635, 8;
	// begin inline asm
	shfl.sync.up.b32 %r628, %r629, %r635, %r646, %r647;
	// end inline asm
	// begin inline asm
	shfl.sync.up.b32 %r633, %r634, %r635, %r646, %r647;
	// end inline asm
	mov.b64 	%rd484, {%r628, %r633};
	setp.lt.s32 	%p145, %r393, 8;
	selp.b64 	%rd485, 0, %rd484, %p145;
	add.s64 	%rd486, %rd485, %rd483;
	mov.b64 	{%r639, %r644}, %rd486;
	mov.b32 	%r645, 16;
	// begin inline asm
	shfl.sync.up.b32 %r638, %r639, %r645, %r646, %r647;
	// end inline asm
	// begin inline asm
	shfl.sync.up.b32 %r643, %r644, %r645, %r646, %r647;
	// end inline asm
	mov.b64 	%rd487, {%r638, %r643};
	setp.lt.s32 	%p146, %r393, 16;
	selp.b64 	%rd488, 0, %rd487, %p146;
	add.s64 	%rd18, %rd488, %rd486;
	setp.ne.s32 	%p147, %r393, 31;
	@%p147 bra 	$L__BB104_6;
	shl.b32 	%r648, %r6, 3;
	mov.u32 	%r649, _ZZN3cub18CUB_300001_SM_10006detail4scan16DeviceScanKernelINS2_10policy_hubImmmjN4cuda3std3__44plusIvEEE10Policy1000EPmSC_NS0_13ScanTileStateImLb1EEES9_NS1_10InputValueImSC_EEjmLb0EmEEvT0_T1_T2_iT3_T4_T5_E12temp_storage;
	add.s32 	%r650, %r649, %r648;
	st.shared.u64 	[%r650+32], %rd18;
$L__BB104_6:
	bar.sync 	0;
	ld.shared.v2.u64 	{%rd489, %rd490}, [_ZZN3cub18CUB_300001_SM_10006detail4scan16DeviceScanKernelINS2_10policy_hubImmmjN4cuda3std3__44plusIvEEE10Policy1000EPmSC_NS0_13ScanTileStateImLb1EEES9_NS1_10InputValueImSC_EEjmLb0EmEEvT0_T1_T2_iT3_T4_T5_E12temp_storage+32];
	add.s64 	%rd491, %rd490, %rd489;
	setp.eq.s32 	%p148, %r6, 2;
	selp.b64 	%rd492, %rd491, %rd489, %p148;
	ld.shared.v2.u64 	{%rd493, %rd494}, [_ZZN3cub18CUB_300001_SM_10006detail4scan16DeviceScanKernelINS2_10policy_hubImmmjN4cuda3std3__44plusIvEEE10Policy1000EPmSC_NS0_13ScanTileStateImLb1EEES9_NS1_10InputValueImSC_EEjmLb0EmEEvT0_T1_T2_iT3_T4_T5_E12temp_storage+48];
	add.s64 	%rd495, %rd491, %rd493;
	setp.eq.s32 	%p149, %r6, 3;
	selp.b64 	%rd496, %rd495, %rd492, %p149;
	add.s64 	%rd497, %rd495, %rd494;
	setp.eq.s32 	%p150, %r6, 4;
	selp.b64 	%rd498, %rd497, %rd496, %p150;
	ld.shared.v2.u64 	{%rd499, %rd500}, [_ZZN3cub18CUB_300001_SM_10006detail4scan16DeviceScanKernelINS2_10policy_hubImmmjN4cuda3std3__44plusIvEEE10Policy1000EPmSC_NS0_13ScanTileStateImLb1EEES9_NS1_10InputValueImSC_EEjmLb0EmEEvT0_T1_T2_iT3_T4_T5_E12temp_storage+64];
	add.s64 	%rd501, %rd497, %rd499;
	setp.eq.s32 	%p151, %r6, 5;
	selp.b64 	%rd502, %rd501, %rd498, %p151;
	add.s64 	%rd503, %rd501, %rd500;
	setp.eq.s32 	%p152, %r6, 6;
	selp.b64 	%rd504, %rd503, %rd502, %p152;
	ld.shared.v2.u64 	{%rd505, %rd506}, [_ZZN3cub18CUB_300001_SM_10006detail4scan16DeviceScanKernelINS2_10policy_hubImmmjN4cuda3std3__44plusIvEEE10Policy1000EPmSC_NS0_13ScanTileStateImLb1EEES9_NS1_10InputValueImSC_EEjmLb0EmEEvT0_T1_T2_iT3_T4_T5_E12temp_storage+80];
	add.s64 	%rd507, %rd503, %rd505;
	setp.eq.s32 	%p153, %r6, 7;
	selp.b64 	%rd508, %rd507, %rd504, %p153;
	add.s64 	%rd509, %rd507, %rd506;
	setp.eq.s32 	%p154, %r6, 8;
	selp.b64 	%rd510, %rd509, %rd508, %p154;
	ld.shared.v2.u64 	{%rd511, %rd512}, [_ZZN3cub18CUB_300001_SM_10006detail4scan16DeviceScanKernelINS2_10policy_hubImmmjN4cuda3std3__44plusIvEEE10Policy1000EPmSC_NS0_13ScanTileStateImLb1EEES9_NS1_10InputValueImSC_EEjmLb0EmEEvT0_T1_T2_iT3_T4_T5_E12temp_storage+96];
	add.s64 	%rd513, %rd509, %rd511;
	setp.eq.s32 	%p155, %r6, 9;
	selp.b64 	%rd514, %rd513, %rd510, %p155;
	add.s64 	%rd515, %rd513, %rd512;
	setp.eq.s32 	%p156, %r6, 10;
	selp.b64 	%rd516, %rd515, %rd514, %p156;
	ld.shared.v2.u64 	{%rd517, %rd518}, [_ZZN3cub18CUB_300001_SM_10006detail4scan16DeviceScanKernelINS2_10policy_hubImmmjN4cuda3std3__44plusIvEEE10Policy1000EPmSC_NS0_13ScanTileStateImLb1EEES9_NS1_10InputValueImSC_EEjmLb0EmEEvT0_T1_T2_iT3_T4_T5_E12temp_storage+112];
	add.s64 	%rd519, %rd515, %rd517;
	setp.eq.s32 	%p157, %r6, 11;
	selp.b64 	%rd520, %rd519, %rd516, %p157;
	add.s64 	%rd521, %rd519, %rd518;
	setp.eq.s32 	%p158, %r6, 12;
	selp.b64 	%rd522, %rd521, %rd520, %p158;
	ld.shared.u64 	%rd523, [_ZZN3cub18CUB_300001_SM_10006detail4scan16DeviceScanKernelINS2_10policy_hubImmmjN4cuda3std3__44plusIvEEE10Policy1000EPmSC_NS0_13ScanTileStateImLb1EEES9_NS1_10InputValueImSC_EEjmLb0EmEEvT0_T1_T2_iT3_T4_T5_E12temp_storage+128];
	setp.lt.u32 	%p159, %r4, 32;
	selp.b64 	%rd524, 0, %rd522, %p159;
	setp.eq.s32 	%p160, %r393, 0;
	sub.s64 	%rd525, %rd18, %rd17;
	selp.b64 	%rd526, 0, %rd525, %p160;
	add.s64 	%rd527, %rd526, %rd561;
	add.s64 	%rd569, %rd527, %rd524;
	add.s64 	%rd528, %rd523, %rd561;
	add.s64 	%rd20, %rd528, %rd521;
	setp.ne.s32 	%p161, %r4, 0;
	@%p161 bra 	$L__BB104_27;
	add.s64 	%rd529, %rd132, 512;
	mov.b64 	%rd530, 101;
	// begin inline asm
	st.relaxed.gpu.v2.u64 [%rd529], {%rd530, %rd20};
	// end inline asm
	bra.uni 	$L__BB104_27;
$L__BB104_8:
	add.s64 	%rd348, %rd7, %rd6;
	add.s64 	%rd349, %rd8, %rd348;
	add.s64 	%rd350, %rd9, %rd349;
	add.s64 	%rd351, %rd10, %rd350;
	add.s64 	%rd352, %rd11, %rd351;
	add.s64 	%rd353, %rd12, %rd352;
	add.s64 	%rd354, %rd13, %rd353;
	add.s64 	%rd355, %rd14, %rd354;
	add.s64 	%rd356, %rd15, %rd355;
	add.s64 	%rd21, %rd16, %rd356;
	mov.b64 	{%r402, %r407}, %rd21;
	mov.b32 	%r408, 1;
	mov.b32 	%r449, 0;
	mov.b32 	%r450, -1;
	// begin inline asm
	shfl.sync.up.b32 %r401, %r402, %r408, %r449, %r450;
	// end inline asm
	// begin inline asm
	shfl.sync.up.b32 %r406, %r407, %r408, %r449, %r450;
	// end inline asm
	mov.b64 	%rd357, {%r401, %r406};
	setp.lt.s32 	%p95, %r393, 1;
	selp.b64 	%rd358, 0, %rd357, %p95;
	add.s64 	%rd359, %rd358, %rd21;
	mov.b64 	{%r412, %r417}, %rd359;
	mov.b32 	%r418, 2;
	// begin inline asm
	shfl.sync.up.b32 %r411, %r412, %r418, %r449, %r450;
	// end inline asm
	// begin inline asm
	shfl.sync.up.b32 %r416, %r417, %r418, %r449, %r450;
	// end inline asm
	mov.b64 	%rd360, {%r411, %r416};
	setp.lt.s32 	%p96, %r393, 2;
	selp.b64 	%rd361, 0, %rd360, %p96;
	add.s64 	%rd362, %rd361, %rd359;
	mov.b64 	{%r422, %r427}, %rd362;
	mov.b32 	%r428, 4;
	// begin inline asm
	shfl.sync.up.b32 %r421, %r422, %r428, %r449, %r450;
	// end inline asm
	// begin inline asm
	shfl.sync.up.b32 %r426, %r427, %r428, %r449, %r450;
	// end inline asm
	mov.b64 	%rd363, {%r421, %r426};
	setp.lt.s32 	%p97, %r393, 4;
	selp.b64 	%rd364, 0, %rd363, %p97;
	add.s64 	%rd365, %rd364, %rd362;
	mov.b64 	{%r432, %r437}, %rd365;
	mov.b32 	%r438, 8;
	// begin inline asm
	shfl.sync.up.b32 %r431, %r432, %r438, %r449, %r450;
	// end inline asm
	// begin inline asm
	shfl.sync.up.b32 %r436, %r437, %r438, %r449, %r450;
	// end inline asm
	mov.b64 	%rd366, {%r431, %r436};
	setp.lt.s32 	%p98, %r393, 8;
	selp.b64 	%rd367, 0, %rd366, %p98;
	add.s64 	%rd368, %rd367, %rd365;
	mov.b64 	{%r442, %r447}, %rd368;
	mov.b32 	%r448, 16;
	// begin inline asm
	shfl.sync.up.b32 %r441, %r442, %r448, %r449, %r450;
	// end inline asm
	// begin inline asm
	shfl.sync.up.b32 %r446, %r447, %r448, %r449, %r450;
	// end inline asm
	mov.b64 	%rd369, {%r441, %r446};
	setp.lt.s32 	%p99, %r393, 16;
	selp.b64 	%rd370, 0, %rd369, %p99;
	add.s64 	%rd22, %rd370, %rd368;
	setp.ne.s32 	%p100, %r393, 31;
	@%p100 bra 	$L__BB104_10;
	shl.b32 	%r451, %r6, 3;
	mov.u32 	%r452, _ZZN3cub18CUB_300001_SM_10006detail4scan16DeviceScanKernelINS2_10policy_hubImmmjN4cuda3std3__44plusIvEEE10Policy1000EPmSC_NS0_13ScanTileStateImLb1EEES9_NS1_10InputValueImSC_EEjmLb0EmEEvT0_T1_T2_iT3_T4_T5_E12temp_storage;
	add.s32 	%r453, %r452, %r451;
	st.shared.u64 	[%r453+32], %rd22;
$L__BB104_10:
	sub.s64 	%rd371, %rd22, %rd21;
	bar.sync 	0;
	ld.shared.v2.u64 	{%rd372, %rd373}, [_ZZN3cub18CUB_300001_SM_10006detail4scan16DeviceScanKernelINS2_10policy_hubImmmjN4cuda3std3__44plusIvEEE10Policy1000EPmSC_NS0_13ScanTileStateImLb1EEES9_NS1_10InputValueImSC_EEjmLb0EmEEvT0_T1_T2_iT3_T4_T5_E12temp_storage+32];
	add.s64 	%rd374, %rd373, %rd372;
	setp.eq.s32 	%p101, %r6, 2;
	selp.b64 	%rd375, %rd374, %rd372, %p101;
	ld.shared.v2.u64 	{%rd376, %rd377}, [_ZZN3cub18CUB_300001_SM_10006detail4scan16DeviceScanKernelINS2_10policy_hubImmmjN4cuda3std3__44plusIvEEE10Policy1000EPmSC_NS0_13ScanTileStateImLb1EEES9_NS1_10InputValueImSC_EEjmLb0EmEEvT0_T1_T2_iT3_T4_T5_E12temp_storage+48];
	add.s64 	%rd378, %rd374, %rd376;
	setp.eq.s32 	%p102, %r6, 3;
	selp.b64 	%rd379, %rd378, %rd375, %p102;
	add.s64 	%rd380, %rd378, %rd377;
	setp.eq.s32 	%p103, %r6, 4;
	selp.b64 	%rd381, %rd380, %rd379, %p103;
	ld.shared.v2.u64 	{%rd382, %rd383}, [_ZZN3cub18CUB_300001_SM_10006detail4scan16DeviceScanKernelINS2_10policy_hubImmmjN4cuda3std3__44plusIvEEE10Policy1000EPmSC_NS0_13ScanTileStateImLb1EEES9_NS1_10InputValueImSC_EEjmLb0EmEEvT0_T1_T2_iT3_T4_T5_E12temp_storage+64];
	add.s64 	%rd384, %rd380, %rd382;
	setp.eq.s32 	%p104, %r6, 5;
	selp.b64 	%rd385, %rd384, %rd381, %p104;
	add.s64 	%rd386, %rd384, %rd383;
	setp.eq.s32 	%p105, %r6, 6;
	selp.b64 	%rd387, %rd386, %rd385, %p105;
	ld.shared.v2.u64 	{%rd388, %rd389}, [_ZZN3cub18CUB_300001_SM_10006detail4scan16DeviceScanKernelINS2_10policy_hubImmmjN4cuda3std3__44plusIvEEE10Policy1000EPmSC_NS0_13ScanTileStateImLb1EEES9_NS1_10InputValueImSC_EEjmLb0EmEEvT0_T1_T2_iT3_T4_T5_E12temp_storage+80];
	add.s64 	%rd390, %rd386, %rd388;
	setp.eq.s32 	%p106, %r6, 7;
	selp.b64 	%rd391, %rd390, %rd387, %p106;
	add.s64 	%rd392, %rd390, %rd389;
	setp.eq.s32 	%p107, %r6, 8;
	selp.b64 	%rd393, %rd392, %rd391, %p107;
	ld.shared.v2.u64 	{%rd394, %rd395}, [_ZZN3cub18CUB_300001_SM_10006detail4scan16DeviceScanKernelINS2_10policy_hubImmmjN4cuda3std3__44plusIvEEE10Policy1000EPmSC_NS0_13ScanTileStateImLb1EEES9_NS1_10InputValueImSC_EEjmLb0EmEEvT0_T1_T2_iT3_T4_T5_E12temp_storage+96];
	add.s64 	%rd396, %rd392, %rd394;
	setp.eq.s32 	%p108, %r6, 9;
	selp.b64 	%rd397, %rd396, %rd393, %p108;
	add.s64 	%rd398, %rd396, %rd395;
	setp.eq.s32 	%p109, %r6, 10;
	selp.b64 	%rd399, %rd398, %rd397, %p109;
	ld.shared.v2.u64 	{%rd400, %rd401}, [_ZZN3cub18CUB_300001_SM_10006detail4scan16DeviceScanKernelINS2_10policy_hubImmmjN4cuda3std3__44plusIvEEE10Policy1000EPmSC_NS0_13ScanTileStateImLb1EEES9_NS1_10InputValueImSC_EEjmLb0EmEEvT0_T1_T2_iT3_T4_T5_E12temp_storage+112];
	add.s64 	%rd402, %rd398, %rd400;
	setp.eq.s32 	%p110, %r6, 11;
	selp.b64 	%rd403, %rd402, %rd399, %p110;
	add.s64 	%rd404, %rd402, %rd401;
	setp.eq.s32 	%p111, %r6, 12;
	selp.b64 	%rd405, %rd404, %rd403, %p111;
	ld.shared.u64 	%rd406, [_ZZN3cub18CUB_300001_SM_10006detail4scan16DeviceScanKernelINS2_10policy_hubImmmjN4cuda3std3__44plusIvEEE10Policy1000EPmSC_NS0_13ScanTileStateImLb1EEES9_NS1_10InputValueImSC_EEjmLb0EmEEvT0_T1_T2_iT3_T4_T5_E12temp_storage+128];
	add.s64 	%rd23, %rd404, %rd406;
	setp.gt.u32 	%p112, %r4, 31;
	setp.lt.u32 	%p113, %r4, 32;
	setp.eq.s32 	%p114, %r393, 0;
	selp.b64 	%rd407, 0, %rd371, %p114;
	add.s64 	%rd568, %rd405, %rd407;
	selp.b64 	%rd25, %rd371, %rd568, %p113;
	@%p112 bra 	$L__BB104_26;
	setp.ne.s32 	%p115, %r4, 0;
	mul.wide.s32 	%rd408, %r665, 16;
	add.s64 	%rd26, %rd132, %rd408;
	@%p115 bra 	$L__BB104_13;
	st.shared.u64 	[_ZZN3cub18CUB_300001_SM_10006detail4scan16DeviceScanKernelINS2_10policy_hubImmmjN4cuda3std3__44plusIvEEE10Policy1000EPmSC_NS0_13ScanTileStateImLb1EEES9_NS1_10InputValueImSC_EEjmLb0EmEEvT0_T1_T2_iT3_T4_T5_E12temp_storage+24], %rd23;
	add.s64 	%rd409, %rd26, 512;
	mov.b64 	%rd410, 100;
	// begin inline asm
	st.relaxed.gpu.v2.u64 [%rd409], {%rd410, %rd23};
	// end inline asm
$L__BB104_13:
	not.b32 	%r456, %r4;
	add.s32 	%r9, %r665, %r456;
	mov.b32 	%r454, 710;
	// begin inline asm
	nanosleep.u32 %r454;
	// end inline asm
	mul.wide.s32 	%rd415, %r9, 16;
	add.s64 	%rd416, %rd132, %rd415;
	add.s64 	%rd414, %rd416, 512;
	// begin inline asm
	ld.relaxed.gpu.v2.u64 {%rd566, %rd563}, [%rd414];
	// end inline asm
	mov.b32 	%r666, 386;
$L__BB104_14:
	setp.eq.s64 	%p116, %rd566, 99;
	mov.b32 	%r457, -1;
	vote.sync.any.pred 	%p117, %p116, %r457;
	not.pred 	%p118, %p117;
	@%p118 bra 	$L__BB104_16;
	shr.u32 	%r12, %r666, 1;
	mul.lo.s32 	%r594, %r665, 16807;
	and.b32  	%r665, %r594, 2147483647;
	sub.s32 	%r595, %r666, %r12;
	add.s32 	%r596, %r595, 1;
	rem.u32 	%r597, %r665, %r596;
	add.s32 	%r593, %r597, %r12;
	// begin inline asm
	nanosleep.u32 %r593;
	// end inline asm
	// begin inline asm
	ld.relaxed.gpu.v2.u64 {%rd566, %rd563}, [%rd414];
	// end inline asm
	mov.u32 	%r666, %r12;
	bra.uni 	$L__BB104_14;
$L__BB104_16:
	ld.param.u32 	%r663, [_ZN3cub18CUB_300001_SM_10006detail4scan16DeviceScanKernelINS2_10policy_hubImmmjN4cuda3std3__44plusIvEEE10Policy1000EPmSC_NS0_13ScanTileStateImLb1EEES9_NS1_10InputValueImSC_EEjmLb0EmEEvT0_T1_T2_iT3_T4_T5__param_3];
	mov.u32 	%r511, %ctaid.x;
	add.s32 	%r512, %r663, %r511;
	not.b32 	%r513, %r4;
	add.s32 	%r669, %r512, %r513;
	setp.eq.s64 	%p119, %rd566, 101;
	mov.b32 	%r509, -1;
	vote.sync.ballot.b32 	%r514, %p119, %r509;
	// begin inline asm
	mov.u32 %r459, %lanemask_ge;
	// end inline asm
	and.b32  	%r515, %r514, %r459;
	or.b32  	%r516, %r515, -2147483648;
	add.s32 	%r517, %r516, -1;
	not.b32 	%r518, %r516;
	and.b32  	%r519, %r518, %r517;
	popc.b32 	%r463, %r519;
	mov.b64 	{%r461, %r466}, %rd563;
	mov.b32 	%r467, 1;
	// begin inline asm
	shfl.sync.down.b32 %r460, %r461, %r467, %r463, %r509;
	// end inline asm
	// begin inline asm
	shfl.sync.down.b32 %r465, %r466, %r467, %r463, %r509;
	// end inline asm
	mov.b64 	%rd417, {%r460, %r465};
	setp.lt.s32 	%p121, %r393, %r463;
	selp.b64 	%rd418, %rd417, 0, %p121;
	add.s64 	%rd419, %rd418, %rd563;
	mov.b64 	{%r471, %r476}, %rd419;
	mov.b32 	%r477, 2;
	// begin inline asm
	shfl.sync.down.b32 %r470, %r471, %r477, %r463, %r509;
	// end inline asm
	// begin inline asm
	shfl.sync.down.b32 %r475, %r476, %r477, %r463, %r509;
	// end inline asm
	mov.b64 	%rd420, {%r470, %r475};
	add.s32 	%r520, %r393, 2;
	setp.gt.s32 	%p122, %r520, %r463;
	selp.b64 	%rd421, 0, %rd420, %p122;
	add.s64 	%rd422, %rd421, %rd419;
	mov.b64 	{%r481, %r486}, %rd422;
	mov.b32 	%r487, 4;
	// begin inline asm
	shfl.sync.down.b32 %r480, %r481, %r487, %r463, %r509;
	// end inline asm
	// begin inline asm
	shfl.sync.down.b32 %r485, %r486, %r487, %r463, %r509;
	// end inline asm
	mov.b64 	%rd423, {%r480, %r485};
	add.s32 	%r521, %r393, 4;
	setp.gt.s32 	%p123, %r521, %r463;
	selp.b64 	%rd424, 0, %rd423, %p123;
	add.s64 	%rd425, %rd424, %rd422;
	mov.b64 	{%r491, %r496}, %rd425;
	mov.b32 	%r497, 8;
	// begin inline asm
	shfl.sync.down.b32 %r490, %r491, %r497, %r463, %r509;
	// end inline asm
	// begin inline asm
	shfl.sync.down.b32 %r495, %r496, %r497, %r463, %r509;
	// end inline asm
	mov.b64 	%rd426, {%r490, %r495};
	add.s32 	%r522, %r393, 8;
	setp.gt.s32 	%p124, %r522, %r463;
	selp.b64 	%rd427, 0, %rd426, %p124;
	add.s64 	%rd428, %rd427, %rd425;
	mov.b64 	{%r501, %r506}, %rd428;
	mov.b32 	%r507, 16;
	// begin inline asm
	shfl.sync.down.b32 %r500, %r501, %r507, %r463, %r509;
	// end inline asm
	// begin inline asm
	shfl.sync.down.b32 %r505, %r506, %r507, %r463, %r509;
	// end inline asm
	mov.b64 	%rd429, {%r500, %r505};
	add.s32 	%r523, %r393, 16;
	setp.gt.s32 	%p125, %r523, %r463;
	selp.b64 	%rd430, 0, %rd429, %p125;
	add.s64 	%rd565, %rd430, %rd428;
	add.s64 	%rd36, %rd132, 512;
	mov.b32 	%r668, 386;
$L__BB104_17:
	setp.ne.s64 	%p126, %rd566, 101;
	mov.b32 	%r524, -1;
	vote.sync.all.pred 	%p127, %p126, %r524;
	not.pred 	%p128, %p127;
	@%p128 bra 	$L__BB104_22;
	shr.u32 	%r668, %r668, 1;
	mul.wide.s32 	%rd439, %r669, 16;
	add.s64 	%rd440, %rd36, %rd439;
	add.s64 	%rd438, %rd440, -512;
	// begin inline asm
	ld.relaxed.gpu.v2.u64 {%rd566, %rd567}, [%rd438];
	// end inline asm
	mov.u32 	%r671, %r668;
$L__BB104_19:
	setp.eq.s64 	%p132, %rd566, 99;
	mov.b32 	%r526, -1;
	vote.sync.any.pred 	%p133, %p132, %r526;
	not.pred 	%p134, %p133;
	@%p134 bra 	$L__BB104_21;
	shr.u32 	%r22, %r671, 1;
	mul.lo.s32 	%r589, %r665, 16807;
	and.b32  	%r665, %r589, 2147483647;
	sub.s32 	%r590, %r671, %r22;
	add.s32 	%r591, %r590, 1;
	rem.u32 	%r592, %r665, %r591;
	add.s32 	%r588, %r592, %r22;
	// begin inline asm
	nanosleep.u32 %r588;
	// end inline asm
	mul.wide.s32 	%rd459, %r669, 16;
	add.s64 	%rd460, %rd36, %rd459;
	add.s64 	%rd458, %rd460, -512;
	// begin inline asm
	ld.relaxed.gpu.v2.u64 {%rd566, %rd567}, [%rd458];
	// end inline asm
	mov.u32 	%r671, %r22;
	bra.uni 	$L__BB104_19;
$L__BB104_21:
	setp.eq.s64 	%p135, %rd566, 101;
	mov.b32 	%r577, -1;
	vote.sync.ballot.b32 	%r578, %p135, %r577;
	and.b32  	%r579, %r578, %r459;
	or.b32  	%r580, %r579, -2147483648;
	add.s32 	%r581, %r580, -1;
	not.b32 	%r582, %r580;
	and.b32  	%r583, %r582, %r581;
	popc.b32 	%r531, %r583;
	mov.b64 	{%r529, %r534}, %rd567;
	mov.b32 	%r535, 1;
	// begin inline asm
	shfl.sync.down.b32 %r528, %r529, %r535, %r531, %r577;
	// end inline asm
	// begin inline asm
	shfl.sync.down.b32 %r533, %r534, %r535, %r531, %r577;
	// end inline asm
	mov.b64 	%rd441, {%r528, %r533};
	setp.lt.s32 	%p137, %r393, %r531;
	selp.b64 	%rd442, %rd441, 0, %p137;
	add.s64 	%rd443, %rd442, %rd567;
	mov.b64 	{%r539, %r544}, %rd443;
	mov.b32 	%r545, 2;
	// begin inline asm
	shfl.sync.down.b32 %r538, %r539, %r545, %r531, %r577;
	// end inline asm
	// begin inline asm
	shfl.sync.down.b32 %r543, %r544, %r545, %r531, %r577;
	// end inline asm
	mov.b64 	%rd444, {%r538, %r543};
	add.s32 	%r584, %r393, 2;
	setp.gt.s32 	%p138, %r584, %r531;
	selp.b64 	%rd445, 0, %rd444, %p138;
	add.s64 	%rd446, %rd443, %rd445;
	mov.b64 	{%r549, %r554}, %rd446;
	mov.b32 	%r555, 4;
	// begin inline asm
	shfl.sync.down.b32 %r548, %r549, %r555, %r531, %r577;
	// end inline asm
	// begin inline asm
	shfl.sync.down.b32 %r553, %r554, %r555, %r531, %r577;
	// end inline asm
	mov.b64 	%rd447, {%r548, %r553};
	add.s32 	%r585, %r393, 4;
	setp.gt.s32 	%p139, %r585, %r531;
	selp.b64 	%rd448, 0, %rd447, %p139;
	add.s64 	%rd449, %rd448, %rd446;
	mov.b64 	{%r559, %r564}, %rd449;
	mov.b32 	%r565, 8;
	// begin inline asm
	shfl.sync.down.b32 %r558, %r559, %r565, %r531, %r577;
	// end inline asm
	// begin inline asm
	shfl.sync.down.b32 %r563, %r564, %r565, %r531, %r577;
	// end inline asm
	mov.b64 	%rd450, {%r558, %r563};
	add.s32 	%r586, %r393, 8;
	setp.gt.s32 	%p140, %r586, %r531;
	selp.b64 	%rd451, 0, %rd450, %p140;
	add.s64 	%rd452, %rd451, %rd449;
	mov.b64 	{%r569, %r574}, %rd452;
	mov.b32 	%r575, 16;
	// begin inline asm
	shfl.sync.down.b32 %r568, %r569, %r575, %r531, %r577;
	// end inline asm
	// begin inline asm
	shfl.sync.down.b32 %r573, %r574, %r575, %r531, %r577;
	// end inline asm
	mov.b64 	%rd453, {%r568, %r573};
	add.s32 	%r587, %r393, 16;
	setp.gt.s32 	%p141, %r587, %r531;
	selp.b64 	%rd454, 0, %rd453, %p141;
	add.s64 	%rd455, %rd452, %rd565;
	add.s64 	%rd565, %rd455, %rd454;
	add.s32 	%r669, %r669, -32;
	bra.uni 	$L__BB104_17;
$L__BB104_22:
	@%p115 bra 	$L__BB104_24;
	add.s64 	%rd433, %rd565, %rd23;
	add.s64 	%rd431, %rd26, 512;
	mov.b64 	%rd432, 101;
	// begin inline asm
	st.relaxed.gpu.v2.u64 [%rd431], {%rd432, %rd433};
	// end inline asm
	st.shared.u64 	[_ZZN3cub18CUB_300001_SM_10006detail4scan16DeviceScanKernelINS2_10policy_hubImmmjN4cuda3std3__44plusIvEEE10Policy1000EPmSC_NS0_13ScanTileStateImLb1EEES9_NS1_10InputValueImSC_EEjmLb0EmEEvT0_T1_T2_iT3_T4_T5_E12temp_storage+8], %rd565;
	st.shared.u64 	[_ZZN3cub18CUB_300001_SM_10006detail4scan16DeviceScanKernelINS2_10policy_hubImmmjN4cuda3std3__44plusIvEEE10Policy1000EPmSC_NS0_13ScanTileStateImLb1EEES9_NS1_10InputValueImSC_EEjmLb0EmEEvT0_T1_T2_iT3_T4_T5_E12temp_storage+16], %rd433;
$L__BB104_24:
	setp.ne.s32 	%p130, %r393, 0;
	mov.u64 	%rd568, %rd25;
	@%p130 bra 	$L__BB104_26;
	st.shared.u64 	[_ZZN3cub18CUB_300001_SM_10006detail4scan16DeviceScanKernelINS2_10policy_hubImmmjN4cuda3std3__44plusIvEEE10Policy1000EPmSC_NS0_13ScanTileStateImLb1EEES9_NS1_10InputValueImSC_EEjmLb0EmEEvT0_T1_T2_iT3_T4_T5_E12temp_storage+152], %rd565;
	mov.u64 	%rd568, %rd565;
$L__BB104_26:
	bar.sync 	0;
	setp.eq.s32 	%p131, %r4, 0;
	ld.shared.u64 	%rd434, [_ZZN3cub18CUB_300001_SM_10006detail4scan16DeviceScanKernelINS2_10policy_hubImmmjN4cuda3std3__44plusIvEEE10Policy1000EPmSC_NS0_13ScanTileStateImLb1EEES9_NS1_10InputValueImSC_EEjmLb0EmEEvT0_T1_T2_iT3_T4_T5_E12temp_storage+152];
	selp.b64 	%rd435, 0, %rd434, %p131;
	add.s64 	%rd569, %rd435, %rd568;
$L__BB104_27:
	ld.param.u32 	%r664, [_ZN3cub18CUB_300001_SM_10006detail4scan16DeviceScanKernelINS2_10policy_hubImmmjN4cuda3std3__44plusIvEEE10Policy1000EPmSC_NS0_13ScanTileStateImLb1EEES9_NS1_10InputValueImSC_EEjmLb0EmEEvT0_T1_T2_iT3_T4_T5__param_3];
	ld.param.u64 	%rd560, [_ZN3cub18CUB_300001_SM_10006detail4scan16DeviceScanKernelINS2_10policy_hubImmmjN4cuda3std3__44plusIvEEE10Policy1000EPmSC_NS0_13ScanTileStateImLb1EEES9_NS1_10InputValueImSC_EEjmLb0EmEEvT0_T1_T2_iT3_T4_T5__param_1];
	add.s64 	%rd532, %rd569, %rd6;
	add.s64 	%rd533, %rd7, %rd532;
	add.s64 	%rd534, %rd8, %rd533;
	add.s64 	%rd535, %rd9, %rd534;
	add.s64 	%rd536, %rd10, %rd535;
	add.s64 	%rd537, %rd11, %rd536;
	add.s64 	%rd538, %rd12, %rd537;
	add.s64 	%rd539, %rd13, %rd538;
	add.s64 	%rd540, %rd14, %rd539;
	add.s64 	%rd541, %rd15, %rd540;
	bar.sync 	0;
	st.shared.u64 	[%r8], %rd569;
	st.shared.u64 	[%r8+8], %rd532;
	st.shared.u64 	[%r8+16], %rd533;
	st.shared.u64 	[%r8+24], %rd534;
	st.shared.u64 	[%r8+32], %rd535;
	st.shared.u64 	[%r8+40], %rd536;
	st.shared.u64 	[%r8+48], %rd537;
	st.shared.u64 	[%r8+56], %rd538;
	st.shared.u64 	[%r8+64], %rd539;
	st.shared.u64 	[%r8+72], %rd540;
	st.shared.u64 	[%r8+80], %rd541;
	bar.warp.sync 	-1;
	ld.shared.u64 	%rd542, [%r7];
	ld.shared.u64 	%rd543, [%r7+256];
	ld.shared.u64 	%rd544, [%r7+512];
	ld.shared.u64 	%rd545, [%r7+768];
	ld.shared.u64 	%rd546, [%r7+1024];
	ld.shared.u64 	%rd547, [%r7+1280];
	ld.shared.u64 	%rd548, [%r7+1536];
	ld.shared.u64 	%rd549, [%r7+1792];
	ld.shared.u64 	%rd550, [%r7+2048];
	ld.shared.u64 	%rd551, [%r7+2304];
	ld.shared.u64 	%rd552, [%r7+2560];
	cvta.to.global.u64 	%rd553, %rd560;
	mov.u32 	%r651, %tid.x;
	and.b32  	%r652, %r651, 992;
	mul.lo.s32 	%r653, %r652, 11;
	and.b32  	%r654, %r651, 31;
	or.b32  	%r655, %r653, %r654;
	cvt.u64.u32 	%rd554, %r655;
	mov.u32 	%r656, %ctaid.x;
	add.s32 	%r657, %r664, %r656;
	mul.lo.s32 	%r658, %r657, 4576;
	cvt.u64.u32 	%rd555, %r658;
	add.s64 	%rd556, %rd554, %rd555;
	shl.b64 	%rd557, %rd556, 3;
	add.s64 	%rd558, %rd553, %rd557;
	st.global.u64 	[%rd558], %rd542;
	st.global.u64 	[%rd558+256], %rd543;
	st.global.u64 	[%rd558+512], %rd544;
	st.global.u64 	[%rd558+768], %rd545;
	st.global.u64 	[%rd558+1024], %rd546;
	st.global.u64 	[%rd558+1280], %rd547;
	st.global.u64 	[%rd558+1536], %rd548;
	st.global.u64 	[%rd558+1792], %rd549;
	st.global.u64 	[%rd558+2048], %rd550;
	st.global.u64 	[%rd558+2304], %rd551;
	st.global.u64 	[%rd558+2560], %rd552;
	bra.uni 	$L__BB104_98;
$L__BB104_28:
	setp.eq.s32 	%p3, %r3, 0;
	@%p3 bra 	$L__BB104_98;
	mul.wide.u32 	%rd135, %r2, 8;
	add.s64 	%rd136, %rd1, %rd135;
	mov.u32 	%r25, %tid.x;
	ld.global.u64 	%rd580, [%rd136];
	and.b32  	%r52, %r25, 31;
	and.b32  	%r53, %r25, 992;
	mul.lo.s32 	%r54, %r53, 11;
	or.b32  	%r26, %r54, %r52;
	setp.ge.u32 	%p4, %r26, %r3;
	shl.b32 	%r55, %r26, 3;
	cvt.u64.u32 	%rd137, %r55;
	add.s64 	%rd52, %rd136, %rd137;
	mov.u64 	%rd570, %rd580;
	@%p4 bra 	$L__BB104_31;
	ld.global.u64 	%rd570, [%rd52];
$L__BB104_31:
	add.s32 	%r56, %r26, 32;
	setp.ge.u32 	%p5, %r56, %r3;
	mov.u64 	%rd571, %rd580;
	@%p5 bra 	$L__BB104_33;
	ld.global.u64 	%rd571, [%rd52+256];
$L__BB104_33:
	add.s32 	%r57, %r26, 64;
	setp.ge.u32 	%p6, %r57, %r3;
	mov.u64 	%rd572, %rd580;
	@%p6 bra 	$L__BB104_35;
	ld.global.u64 	%rd572, [%rd52+512];
$L__BB104_35:
	add.s32 	%r58, %r26, 96;
	setp.ge.u32 	%p7, %r58, %r3;
	mov.u64 	%rd573, %rd580;
	@%p7 bra 	$L__BB104_37;
	ld.global.u64 	%rd573, [%rd52+768];
$L__BB104_37:
	add.s32 	%r59, %r26, 128;
	setp.ge.u32 	%p8, %r59, %r3;
	mov.u64 	%rd574, %rd580;
	@%p8 bra 	$L__BB104_39;
	ld.global.u64 	%rd574, [%rd52+1024];
$L__BB104_39:
	add.s32 	%r60, %r26, 160;
	setp.ge.u32 	%p9, %r60, %r3;
	mov.u64 	%rd575, %rd580;
	@%p9 bra 	$L__BB104_41;
	ld.global.u64 	%rd575, [%rd52+1280];
$L__BB104_41:
	add.s32 	%r61, %r26, 192;
	setp.ge.u32 	%p10, %r61, %r3;
	mov.u64 	%rd576, %rd580;
	@%p10 bra 	$L__BB104_43;
	ld.global.u64 	%rd576, [%rd52+1536];
$L__BB104_43:
	add.s32 	%r62, %r26, 224;
	setp.ge.u32 	%p11, %r62, %r3;
	mov.u64 	%rd577, %rd580;
	@%p11 bra 	$L__BB104_45;
	ld.global.u64 	%rd577, [%rd52+1792];
$L__BB104_45:
	add.s32 	%r63, %r26, 256;
	setp.ge.u32 	%p12, %r63, %r3;
	mov.u64 	%rd578, %rd580;
	@%p12 bra 	$L__BB104_47;
	ld.global.u64 	%rd578, [%rd52+2048];
$L__BB104_47:
	add.s32 	%r64, %r26, 288;
	setp.ge.u32 	%p13, %r64, %r3;
	mov.u64 	%rd579, %rd580;
	@%p13 bra 	$L__BB104_49;
	ld.global.u64 	%rd579, [%rd52+2304];
$L__BB104_49:
	add.s32 	%r65, %r26, 320;
	setp.ge.u32 	%p14, %r65, %r3;
	@%p14 bra 	$L__BB104_51;
	ld.global.u64 	%rd580, [%rd52+2560];
$L__BB104_51:
	// begin inline asm
	mov.u32 %r66, %laneid;
	// end inline asm
	shr.u32 	%r28, %r25, 5;
	mad.lo.s32 	%r67, %r28, 352, %r66;
	shl.b32 	%r68, %r67, 3;
	mov.u32 	%r69, _ZZN3cub18CUB_300001_SM_10006detail4scan16DeviceScanKernelINS2_10policy_hubImmmjN4cuda3std3__44plusIvEEE10Policy1000EPmSC_NS0_13ScanTileStateImLb1EEES9_NS1_10InputValueImSC_EEjmLb0EmEEvT0_T1_T2_iT3_T4_T5_E12temp_storage;
	add.s32 	%r29, %r69, %r68;
	st.shared.u64 	[%r29], %rd570;
	st.shared.u64 	[%r29+256], %rd571;
	st.shared.u64 	[%r29+512], %rd572;
	st.shared.u64 	[%r29+768], %rd573;
	st.shared.u64 	[%r29+1024], %rd574;
	st.shared.u64 	[%r29+1280], %rd575;
	st.shared.u64 	[%r29+1536], %rd576;
	st.shared.u64 	[%r29+1792], %rd577;
	st.shared.u64 	[%r29+2048], %rd578;
	st.shared.u64 	[%r29+2304], %rd579;
	st.shared.u64 	[%r29+2560], %rd580;
	bar.warp.sync 	-1;
	mad.lo.s32 	%r30, %r66, 80, %r29;
	ld.shared.u64 	%rd75, [%r30];
	ld.shared.u64 	%rd76, [%r30+8];
	ld.shared.u64 	%rd77, [%r30+16];
	ld.shared.u64 	%rd78, [%r30+24];
	ld.shared.u64 	%rd79, [%r30+32];
	ld.shared.u64 	%rd80, [%r30+40];
	ld.shared.u64 	%rd81, [%r30+48];
	ld.shared.u64 	%rd82, [%r30+56];
	ld.shared.u64 	%rd83, [%r30+64];
	ld.shared.u64 	%rd84, [%r30+72];
	ld.shared.u64 	%rd85, [%r30+80];
	bar.sync 	0;
	setp.ne.s32 	%p15, %r665, 0;
	@%p15 bra 	$L__BB104_55;
	add.s64 	%rd256, %rd76, %rd75;
	add.s64 	%rd257, %rd77, %rd256;
	add.s64 	%rd258, %rd78, %rd257;
	add.s64 	%rd259, %rd79, %rd258;
	add.s64 	%rd260, %rd80, %rd259;
	add.s64 	%rd261, %rd81, %rd260;
	add.s64 	%rd262, %rd82, %rd261;
	add.s64 	%rd263, %rd83, %rd262;
	add.s64 	%rd264, %rd84, %rd263;
	add.s64 	%rd86, %rd85, %rd264;
	mov.b64 	{%r277, %r282}, %rd86;
	mov.b32 	%r283, 1;
	mov.b32 	%r324, 0;
	mov.b32 	%r325, -1;
	// begin inline asm
	shfl.sync.up.b32 %r276, %r277, %r283, %r324, %r325;
	// end inline asm
	// begin inline asm
	shfl.sync.up.b32 %r281, %r282, %r283, %r324, %r325;
	// end inline asm
	mov.b64 	%rd265, {%r276, %r281};
	setp.lt.s32 	%p63, %r66, 1;
	selp.b64 	%rd266, 0, %rd265, %p63;
	add.s64 	%rd267, %rd266, %rd86;
	mov.b64 	{%r287, %r292}, %rd267;
	mov.b32 	%r293, 2;
	// begin inline asm
	shfl.sync.up.b32 %r286, %r287, %r293, %r324, %r325;
	// end inline asm
	// begin inline asm
	shfl.sync.up.b32 %r291, %r292, %r293, %r324, %r325;
	// end inline asm
	mov.b64 	%rd268, {%r286, %r291};
	setp.lt.s32 	%p64, %r66, 2;
	selp.b64 	%rd269, 0, %rd268, %p64;
	add.s64 	%rd270, %rd269, %rd267;
	mov.b64 	{%r297, %r302}, %rd270;
	mov.b32 	%r303, 4;
	// begin inline asm
	shfl.sync.up.b32 %r296, %r297, %r303, %r324, %r325;
	// end inline asm
	// begin inline asm
	shfl.sync.up.b32 %r301, %r302, %r303, %r324, %r325;
	// end inline asm
	mov.b64 	%rd271, {%r296, %r301};
	setp.lt.s32 	%p65, %r66, 4;
	selp.b64 	%rd272, 0, %rd271, %p65;
	add.s64 	%rd273, %rd272, %rd270;
	mov.b64 	{%r307, %r312}, %rd273;
	mov.b32 	%r313, 8;
	// begin inline asm
	shfl.sync.up.b32 %r306, %r307, %r313, %r324, %r325;
	// end inline asm
	// begin inline asm
	shfl.sync.up.b32 %r311, %r312, %r313, %r324, %r325;
	// end inline asm
	mov.b64 	%rd274, {%r306, %r311};
	setp.lt.s32 	%p66, %r66, 8;
	selp.b64 	%rd275, 0, %rd274, %p66;
	add.s64 	%rd276, %rd275, %rd273;
	mov.b64 	{%r317, %r322}, %rd276;
	mov.b32 	%r323, 16;
	// begin inline asm
	shfl.sync.up.b32 %r316, %r317, %r323, %r324, %r325;
	// end inline asm
	// begin inline asm
	shfl.sync.up.b32 %r321, %r322, %r323, %r324, %r325;
	// end inline asm
	mov.b64 	%rd277, {%r316, %r321};
	setp.lt.s32 	%p67, %r66, 16;
	selp.b64 	%rd278, 0, %rd277, %p67;
	add.s64 	%rd87, %rd278, %rd276;
	setp.ne.s32 	%p68, %r66, 31;
	@%p68 bra 	$L__BB104_54;
	shl.b32 	%r326, %r28, 3;
	mov.u32 	%r327, _ZZN3cub18CUB_300001_SM_10006detail4scan16DeviceScanKernelINS2_10policy_hubImmmjN4cuda3std3__44plusIvEEE10Policy1000EPmSC_NS0_13ScanTileStateImLb1EEES9_NS1_10InputValueImSC_EEjmLb0EmEEvT0_T1_T2_iT3_T4_T5_E12temp_storage;
	add.s32 	%r328, %r327, %r326;
	st.shared.u64 	[%r328+32], %rd87;
$L__BB104_54:
	bar.sync 	0;
	ld.shared.v2.u64 	{%rd279, %rd280}, [_ZZN3cub18CUB_300001_SM_10006detail4scan16DeviceScanKernelINS2_10policy_hubImmmjN4cuda3std3__44plusIvEEE10Policy1000EPmSC_NS0_13ScanTileStateImLb1EEES9_NS1_10InputValueImSC_EEjmLb0EmEEvT0_T1_T2_iT3_T4_T5_E12temp_storage+32];
	add.s64 	%rd281, %rd280, %rd279;
	setp.eq.s32 	%p69, %r28, 2;
	selp.b64 	%rd282, %rd281, %rd279, %p69;
	ld.shared.v2.u64 	{%rd283, %rd284}, [_ZZN3cub18CUB_300001_SM_10006detail4scan16DeviceScanKernelINS2_10policy_hubImmmjN4cuda3std3__44plusIvEEE10Policy1000EPmSC_NS0_13ScanTileStateImLb1EEES9_NS1_10InputValueImSC_EEjmLb0EmEEvT0_T1_T2_iT3_T4_T5_E12temp_storage+48];
	add.s64 	%rd285, %rd281, %rd283;
	setp.eq.s32 	%p70, %r28, 3;
	selp.b64 	%rd286, %rd285, %rd282, %p70;
	add.s64 	%rd287, %rd285, %rd284;
	setp.eq.s32 	%p71, %r28, 4;
	selp.b64 	%rd288, %rd287, %rd286, %p71;
	ld.shared.v2.u64 	{%rd289, %rd290}, [_ZZN3cub18CUB_300001_SM_10006detail4scan16DeviceScanKernelINS2_10policy_hubImmmjN4cuda3std3__44plusIvEEE10Policy1000EPmSC_NS0_13ScanTileStateImLb1EEES9_NS1_10InputValueImSC_EEjmLb0EmEEvT0_T1_T2_iT3_T4_T5_E12temp_storage+64];
	add.s64 	%rd291, %rd287, %rd289;
	setp.eq.s32 	%p72, %r28, 5;
	selp.b64 	%rd292, %rd291, %rd288, %p72;
	add.s64 	%rd293, %rd291, %rd290;
	setp.eq.s32 	%p73, %r28, 6;
	selp.b64 	%rd294, %rd293, %rd292, %p73;
	ld.shared.v2.u64 	{%rd295, %rd296}, [_ZZN3cub18CUB_300001_SM_10006detail4scan16DeviceScanKernelINS2_10policy_hubImmmjN4cuda3std3__44plusIvEEE10Policy1000EPmSC_NS0_13ScanTileStateImLb1EEES9_NS1_10InputValueImSC_EEjmLb0EmEEvT0_T1_T2_iT3_T4_T5_E12temp_storage+80];
	add.s64 	%rd297, %rd293, %rd295;
	setp.eq.s32 	%p74, %r28, 7;
	selp.b64 	%rd298, %rd297, %rd294, %p74;
	add.s64 	%rd299, %rd297, %rd296;
	setp.eq.s32 	%p75, %r28, 8;
	selp.b64 	%rd300, %rd299, %rd298, %p75;
	ld.shared.v2.u64 	{%rd301, %rd302}, [_ZZN3cub18CUB_300001_SM_10006detail4scan16DeviceScanKernelINS2_10policy_hubImmmjN4cuda3std3__44plusIvEEE10Policy1000EPmSC_NS0_13ScanTileStateImLb1EEES9_NS1_10InputValueImSC_EEjmLb0EmEEvT0_T1_T2_iT3_T4_T5_E12temp_storage+96];
	add.s64 	%rd303, %rd299, %rd301;
	setp.eq.s32 	%p76, %r28, 9;
	selp.b64 	%rd304, %rd303, %rd300, %p76;
	add.s64 	%rd305, %rd303, %rd302;
	setp.eq.s32 	%p77, %r28, 10;
	selp.b64 	%rd306, %rd305, %rd304, %p77;
	ld.shared.v2.u64 	{%rd307, %rd308}, [_ZZN3cub18CUB_300001_SM_10006detail4scan16DeviceScanKernelINS2_10policy_hubImmmjN4cuda3std3__44plusIvEEE10Policy1000EPmSC_NS0_13ScanTileStateImLb1EEES9_NS1_10InputValueImSC_EEjmLb0EmEEvT0_T1_T2_iT3_T4_T5_E12temp_storage+112];
	add.s64 	%rd309, %rd305, %rd307;
	setp.eq.s32 	%p78, %r28, 11;
	selp.b64 	%rd310, %rd309, %rd306, %p78;
	add.s64 	%rd311, %rd309, %rd308;
	setp.eq.s32 	%p79, %r28, 12;
	selp.b64 	%rd312, %rd311, %rd310, %p79;
	setp.lt.u32 	%p80, %r25, 32;
	selp.b64 	%rd313, 0, %rd312, %p80;
	setp.eq.s32 	%p81, %r66, 0;
	sub.s64 	%rd314, %rd87, %rd86;
	selp.b64 	%rd315, 0, %rd314, %p81;
	add.s64 	%rd316, %rd315, %rd561;
	add.s64 	%rd588, %rd316, %rd313;
	bra.uni 	$L__BB104_74;
$L__BB104_55:
	add.s64 	%rd138, %rd76, %rd75;
	add.s64 	%rd139, %rd77, %rd138;
	add.s64 	%rd140, %rd78, %rd139;
	add.s64 	%rd141, %rd79, %rd140;
	add.s64 	%rd142, %rd80, %rd141;
	add.s64 	%rd143, %rd81, %rd142;
	add.s64 	%rd144, %rd82, %rd143;
	add.s64 	%rd145, %rd83, %rd144;
	add.s64 	%rd146, %rd84, %rd145;
	add.s64 	%rd89, %rd85, %rd146;
	mov.b64 	{%r71, %r76}, %rd89;
	mov.b32 	%r77, 1;
	mov.b32 	%r118, 0;
	mov.b32 	%r119, -1;
	// begin inline asm
	shfl.sync.up.b32 %r70, %r71, %r77, %r118, %r119;
	// end inline asm
	// begin inline asm
	shfl.sync.up.b32 %r75, %r76, %r77, %r118, %r119;
	// end inline asm
	mov.b64 	%rd147, {%r70, %r75};
	setp.lt.s32 	%p16, %r66, 1;
	selp.b64 	%rd148, 0, %rd147, %p16;
	add.s64 	%rd149, %rd148, %rd89;
	mov.b64 	{%r81, %r86}, %rd149;
	mov.b32 	%r87, 2;
	// begin inline asm
	shfl.sync.up.b32 %r80, %r81, %r87, %r118, %r119;
	// end inline asm
	// begin inline asm
	shfl.sync.up.b32 %r85, %r86, %r87, %r118, %r119;
	// end inline asm
	mov.b64 	%rd150, {%r80, %r85};
	setp.lt.s32 	%p17, %r66, 2;
	selp.b64 	%rd151, 0, %rd150, %p17;
	add.s64 	%rd152, %rd151, %rd149;
	mov.b64 	{%r91, %r96}, %rd152;
	mov.b32 	%r97, 4;
	// begin inline asm
	shfl.sync.up.b32 %r90, %r91, %r97, %r118, %r119;
	// end inline asm
	// begin inline asm
	shfl.sync.up.b32 %r95, %r96, %r97, %r118, %r119;
	// end inline asm
	mov.b64 	%rd153, {%r90, %r95};
	setp.lt.s32 	%p18, %r66, 4;
	selp.b64 	%rd154, 0, %rd153, %p18;
	add.s64 	%rd155, %rd154, %rd152;
	mov.b64 	{%r101, %r106}, %rd155;
	mov.b32 	%r107, 8;
	// begin inline asm
	shfl.sync.up.b32 %r100, %r101, %r107, %r118, %r119;
	// end inline asm
	// begin inline asm
	shfl.sync.up.b32 %r105, %r106, %r107, %r118, %r119;
	// end inline asm
	mov.b64 	%rd156, {%r100, %r105};
	setp.lt.s32 	%p19, %r66, 8;
	selp.b64 	%rd157, 0, %rd156, %p19;
	add.s64 	%rd158, %rd157, %rd155;
	mov.b64 	{%r111, %r116}, %rd158;
	mov.b32 	%r117, 16;
	// begin inline asm
	shfl.sync.up.b32 %r110, %r111, %r117, %r118, %r119;
	// end inline asm
	// begin inline asm
	shfl.sync.up.b32 %r115, %r116, %r117, %r118, %r119;
	// end inline asm
	mov.b64 	%rd159, {%r110, %r115};
	setp.lt.s32 	%p20, %r66, 16;
	selp.b64 	%rd160, 0, %rd159, %p20;
	add.s64 	%rd90, %rd160, %rd158;
	setp.ne.s32 	%p21, %r66, 31;
	@%p21 bra 	$L__BB104_57;
	shl.b32 	%r120, %r28, 3;
	mov.u32 	%r121, _ZZN3cub18CUB_300001_SM_10006detail4scan16DeviceScanKernelINS2_10policy_hubImmmjN4cuda3std3__44plusIvEEE10Policy1000EPmSC_NS0_13ScanTileStateImLb1EEES9_NS1_10InputValueImSC_EEjmLb0EmEEvT0_T1_T2_iT3_T4_T5_E12temp_storage;
	add.s32 	%r122, %r121, %r120;
	st.shared.u64 	[%r122+32], %rd90;
$L__BB104_57:
	sub.s64 	%rd161, %rd90, %rd89;
	bar.sync 	0;
	ld.shared.v2.u64 	{%rd162, %rd163}, [_ZZN3cub18CUB_300001_SM_10006detail4scan16DeviceScanKernelINS2_10policy_hubImmmjN4cuda3std3__44plusIvEEE10Policy1000EPmSC_NS0_13ScanTileStateImLb1EEES9_NS1_10InputValueImSC_EEjmLb0EmEEvT0_T1_T2_iT3_T4_T5_E12temp_storage+32];
	add.s64 	%rd164, %rd163, %rd162;
	setp.eq.s32 	%p22, %r28, 2;
	selp.b64 	%rd165, %rd164, %rd162, %p22;
	ld.shared.v2.u64 	{%rd166, %rd167}, [_ZZN3cub18CUB_300001_SM_10006detail4scan16DeviceScanKernelINS2_10policy_hubImmmjN4cuda3std3__44plusIvEEE10Policy1000EPmSC_NS0_13ScanTileStateImLb1EEES9_NS1_10InputValueImSC_EEjmLb0EmEEvT0_T1_T2_iT3_T4_T5_E12temp_storage+48];
	add.s64 	%rd168, %rd164, %rd166;
	setp.eq.s32 	%p23, %r28, 3;
	selp.b64 	%rd169, %rd168, %rd165, %p23;
	add.s64 	%rd170, %rd168, %rd167;
	setp.eq.s32 	%p24, %r28, 4;
	selp.b64 	%rd171, %rd170, %rd169, %p24;
	ld.shared.v2.u64 	{%rd172, %rd173}, [_ZZN3cub18CUB_300001_SM_10006detail4scan16DeviceScanKernelINS2_10policy_hubImmmjN4cuda3std3__44plusIvEEE10Policy1000EPmSC_NS0_13ScanTileStateImLb1EEES9_NS1_10InputValueImSC_EEjmLb0EmEEvT0_T1_T2_iT3_T4_T5_E12temp_storage+64];
	add.s64 	%rd174, %rd170, %rd172;
	setp.eq.s32 	%p25, %r28, 5;
	selp.b64 	%rd175, %rd174, %rd171, %p25;
	add.s64 	%rd176, %rd174, %rd173;
	setp.eq.s32 	%p26, %r28, 6;
	selp.b64 	%rd177, %rd176, %rd175, %p26;
	ld.shared.v2.u64 	{%rd178, %rd179}, [_ZZN3cub18CUB_300001_SM_10006detail4scan16DeviceScanKernelINS2_10policy_hubImmmjN4cuda3std3__44plusIvEEE10Policy1000EPmSC_NS0_13ScanTileStateImLb1EEES9_NS1_10InputValueImSC_EEjmLb0EmEEvT0_T1_T2_iT3_T4_T5_E12temp_storage+80];
	add.s64 	%rd180, %rd176, %rd178;
	setp.eq.s32 	%p27, %r28, 7;
	selp.b64 	%rd181, %rd180, %rd177, %p27;
	add.s64 	%rd182, %rd180, %rd179;
	setp.eq.s32 	%p28, %r28, 8;
	selp.b64 	%rd183, %rd182, %rd181, %p28;
	ld.shared.v2.u64 	{%rd184, %rd185}, [_ZZN3cub18CUB_300001_SM_10006detail4scan16DeviceScanKernelINS2_10policy_hubImmmjN4cuda3std3__44plusIvEEE10Policy1000EPmSC_NS0_13ScanTileStateImLb1EEES9_NS1_10InputValueImSC_EEjmLb0EmEEvT0_T1_T2_iT3_T4_T5_E12temp_storage+96];
	add.s64 	%rd186, %rd182, %rd184;
	setp.eq.s32 	%p29, %r28, 9;
	selp.b64 	%rd187, %rd186, %rd183, %p29;
	add.s64 	%rd188, %rd186, %rd185;
	setp.eq.s32 	%p30, %r28, 10;
	selp.b64 	%rd189, %rd188, %rd187, %p30;
	ld.shared.v2.u64 	{%rd190, %rd191}, [_ZZN3cub18CUB_300001_SM_10006detail4scan16DeviceScanKernelINS2_10policy_hubImmmjN4cuda3std3__44plusIvEEE10Policy1000EPmSC_NS0_13ScanTileStateImLb1EEES9_NS1_10InputValueImSC_EEjmLb0EmEEvT0_T1_T2_iT3_T4_T5_E12temp_storage+112];
	add.s64 	%rd192, %rd188, %rd190;
	setp.eq.s32 	%p31, %r28, 11;
	selp.b64 	%rd193, %rd192, %rd189, %p31;
	add.s64 	%rd194, %rd192, %rd191;
	setp.eq.s32 	%p32, %r28, 12;
	selp.b64 	%rd195, %rd194, %rd193, %p32;
	ld.shared.u64 	%rd196, [_ZZN3cub18CUB_300001_SM_10006detail4scan16DeviceScanKernelINS2_10policy_hubImmmjN4cuda3std3__44plusIvEEE10Policy1000EPmSC_NS0_13ScanTileStateImLb1EEES9_NS1_10InputValueImSC_EEjmLb0EmEEvT0_T1_T2_iT3_T4_T5_E12temp_storage+128];
	add.s64 	%rd91, %rd194, %rd196;
	setp.gt.u32 	%p33, %r25, 31;
	setp.lt.u32 	%p34, %r25, 32;
	setp.eq.s32 	%p35, %r66, 0;
	selp.b64 	%rd197, 0, %rd161, %p35;
	add.s64 	%rd587, %rd195, %rd197;
	selp.b64 	%rd93, %rd161, %rd587, %p34;
	@%p33 bra 	$L__BB104_73;
	setp.ne.s32 	%p36, %r25, 0;
	mul.wide.s32 	%rd198, %r665, 16;
	add.s64 	%rd94, %rd132, %rd198;
	@%p36 bra 	$L__BB104_60;
	st.shared.u64 	[_ZZN3cub18CUB_300001_SM_10006detail4scan16DeviceScanKernelINS2_10policy_hubImmmjN4cuda3std3__44plusIvEEE10Policy1000EPmSC_NS0_13ScanTileStateImLb1EEES9_NS1_10InputValueImSC_EEjmLb0EmEEvT0_T1_T2_iT3_T4_T5_E12temp_storage+24], %rd91;
	add.s64 	%rd199, %rd94, 512;
	mov.b64 	%rd200, 100;
	// begin inline asm
	st.relaxed.gpu.v2.u64 [%rd199], {%rd200, %rd91};
	// end inline asm
$L__BB104_60:
	not.b32 	%r125, %r25;
	add.s32 	%r126, %r665, %r125;
	mov.b32 	%r123, 710;
	// begin inline asm
	nanosleep.u32 %r123;
	// end inline asm
	mul.wide.s32 	%rd205, %r126, 16;
	add.s64 	%rd206, %rd132, %rd205;
	add.s64 	%rd204, %rd206, 512;
	// begin inline asm
	ld.relaxed.gpu.v2.u64 {%rd585, %rd582}, [%rd204];
	// end inline asm
	mov.b32 	%r673, 386;
$L__BB104_61:
	setp.eq.s64 	%p37, %rd585, 99;
	mov.b32 	%r127, -1;
	vote.sync.any.pred 	%p38, %p37, %r127;
	not.pred 	%p39, %p38;
	@%p39 bra 	$L__BB104_63;
	ld.param.u32 	%r661, [_ZN3cub18CUB_300001_SM_10006detail4scan16DeviceScanKernelINS2_10policy_hubImmmjN4cuda3std3__44plusIvEEE10Policy1000EPmSC_NS0_13ScanTileStateImLb1EEES9_NS1_10InputValueImSC_EEjmLb0EmEEvT0_T1_T2_iT3_T4_T5__param_3];
	shr.u32 	%r33, %r673, 1;
	mul.lo.s32 	%r267, %r665, 16807;
	and.b32  	%r665, %r267, 2147483647;
	sub.s32 	%r268, %r673, %r33;
	add.s32 	%r269, %r268, 1;
	rem.u32 	%r270, %r665, %r269;
	add.s32 	%r266, %r270, %r33;
	// begin inline asm
	nanosleep.u32 %r266;
	// end inline asm
	mov.u32 	%r271, %ctaid.x;
	add.s32 	%r272, %r661, %r271;
	mov.u32 	%r273, %tid.x;
	not.b32 	%r274, %r273;
	add.s32 	%r275, %r272, %r274;
	mul.wide.s32 	%rd254, %r275, 16;
	add.s64 	%rd255, %rd132, %rd254;
	add.s64 	%rd253, %rd255, 512;
	// begin inline asm
	ld.relaxed.gpu.v2.u64 {%rd585, %rd582}, [%rd253];
	// end inline asm
	mov.u32 	%r673, %r33;
	bra.uni 	$L__BB104_61;
$L__BB104_63:
	ld.param.u32 	%r660, [_ZN3cub18CUB_300001_SM_10006detail4scan16DeviceScanKernelINS2_10policy_hubImmmjN4cuda3std3__44plusIvEEE10Policy1000EPmSC_NS0_13ScanTileStateImLb1EEES9_NS1_10InputValueImSC_EEjmLb0EmEEvT0_T1_T2_iT3_T4_T5__param_3];
	mov.u32 	%r181, %ctaid.x;
	add.s32 	%r182, %r660, %r181;
	mov.u32 	%r183, %tid.x;
	not.b32 	%r184, %r183;
	add.s32 	%r676, %r182, %r184;
	setp.eq.s64 	%p40, %rd585, 101;
	mov.b32 	%r179, -1;
	vote.sync.ballot.b32 	%r185, %p40, %r179;
	// begin inline asm
	mov.u32 %r129, %lanemask_ge;
	// end inline asm
	and.b32  	%r186, %r185, %r129;
	or.b32  	%r187, %r186, -2147483648;
	add.s32 	%r188, %r187, -1;
	not.b32 	%r189, %r187;
	and.b32  	%r190, %r189, %r188;
	popc.b32 	%r133, %r190;
	mov.b64 	{%r131, %r136}, %rd582;
	mov.b32 	%r137, 1;
	// begin inline asm
	shfl.sync.down.b32 %r130, %r131, %r137, %r133, %r179;
	// end inline asm
	// begin inline asm
	shfl.sync.down.b32 %r135, %r136, %r137, %r133, %r179;
	// end inline asm
	mov.b64 	%rd207, {%r130, %r135};
	setp.lt.s32 	%p42, %r66, %r133;
	selp.b64 	%rd208, %rd207, 0, %p42;
	add.s64 	%rd209, %rd208, %rd582;
	mov.b64 	{%r141, %r146}, %rd209;
	mov.b32 	%r147, 2;
	// begin inline asm
	shfl.sync.down.b32 %r140, %r141, %r147, %r133, %r179;
	// end inline asm
	// begin inline asm
	shfl.sync.down.b32 %r145, %r146, %r147, %r133, %r179;
	// end inline asm
	mov.b64 	%rd210, {%r140, %r145};
	add.s32 	%r191, %r66, 2;
	setp.gt.s32 	%p43, %r191, %r133;
	selp.b64 	%rd211, 0, %rd210, %p43;
	add.s64 	%rd212, %rd211, %rd209;
	mov.b64 	{%r151, %r156}, %rd212;
	mov.b32 	%r157, 4;
	// begin inline asm
	shfl.sync.down.b32 %r150, %r151, %r157, %r133, %r179;
	// end inline asm
	// begin inline asm
	shfl.sync.down.b32 %r155, %r156, %r157, %r133, %r179;
	// end inline asm
	mov.b64 	%rd213, {%r150, %r155};
	add.s32 	%r192, %r66, 4;
	setp.gt.s32 	%p44, %r192, %r133;
	selp.b64 	%rd214, 0, %rd213, %p44;
	add.s64 	%rd215, %rd214, %rd212;
	mov.b64 	{%r161, %r166}, %rd215;
	mov.b32 	%r167, 8;
	// begin inline asm
	shfl.sync.down.b32 %r160, %r161, %r167, %r133, %r179;
	// end inline asm
	// begin inline asm
	shfl.sync.down.b32 %r165, %r166, %r167, %r133, %r179;
	// end inline asm
	mov.b64 	%rd216, {%r160, %r165};
	add.s32 	%r193, %r66, 8;
	setp.gt.s32 	%p45, %r193, %r133;
	selp.b64 	%rd217, 0, %rd216, %p45;
	add.s64 	%rd218, %rd217, %rd215;
	mov.b64 	{%r171, %r176}, %rd218;
	mov.b32 	%r177, 16;
	// begin inline asm
	shfl.sync.down.b32 %r170, %r171, %r177, %r133, %r179;
	// end inline asm
	// begin inline asm
	shfl.sync.down.b32 %r175, %r176, %r177, %r133, %r179;
	// end inline asm
	mov.b64 	%rd219, {%r170, %r175};
	add.s32 	%r194, %r66, 16;
	setp.gt.s32 	%p46, %r194, %r133;
	selp.b64 	%rd220, 0, %rd219, %p46;
	add.s64 	%rd583, %rd220, %rd218;
	add.s64 	%rd104, %rd132, 512;
	mov.b32 	%r675, 386;
$L__BB104_64:
	setp.ne.s64 	%p47, %rd585, 101;
	mov.b32 	%r195, -1;
	vote.sync.all.pred 	%p48, %p47, %r195;
	not.pred 	%p49, %p48;
	@%p49 bra 	$L__BB104_69;
	shr.u32 	%r675, %r675, 1;
	mul.wide.s32 	%rd229, %r676, 16;
	add.s64 	%rd230, %rd104, %rd229;
	add.s64 	%rd228, %rd230, -512;
	// begin inline asm
	ld.relaxed.gpu.v2.u64 {%rd585, %rd586}, [%rd228];
	// end inline asm
	mov.u32 	%r678, %r675;
$L__BB104_66:
	setp.eq.s64 	%p53, %rd585, 99;
	mov.b32 	%r199, -1;
	vote.sync.any.pred 	%p54, %p53, %r199;
	not.pred 	%p55, %p54;
	@%p55 bra 	$L__BB104_68;
	shr.u32 	%r43, %r678, 1;
	mul.lo.s32 	%r262, %r665, 16807;
	and.b32  	%r665, %r262, 2147483647;
	sub.s32 	%r263, %r678, %r43;
	add.s32 	%r264, %r263, 1;
	rem.u32 	%r265, %r665, %r264;
	add.s32 	%r261, %r265, %r43;
	// begin inline asm
	nanosleep.u32 %r261;
	// end inline asm
	mul.wide.s32 	%rd249, %r676, 16;
	add.s64 	%rd250, %rd104, %rd249;
	add.s64 	%rd248, %rd250, -512;
	// begin inline asm
	ld.relaxed.gpu.v2.u64 {%rd585, %rd586}, [%rd248];
	// end inline asm
	mov.u32 	%r678, %r43;
	bra.uni 	$L__BB104_66;
$L__BB104_68:
	setp.eq.s64 	%p56, %rd585, 101;
	mov.b32 	%r250, -1;
	vote.sync.ballot.b32 	%r251, %p56, %r250;
	and.b32  	%r252, %r251, %r129;
	or.b32  	%r253, %r252, -2147483648;
	add.s32 	%r254, %r253, -1;
	not.b32 	%r255, %r253;
	and.b32  	%r256, %r255, %r254;
	popc.b32 	%r204, %r256;
	mov.b64 	{%r202, %r207}, %rd586;
	mov.b32 	%r208, 1;
	// begin inline asm
	shfl.sync.down.b32 %r201, %r202, %r208, %r204, %r250;
	// end inline asm
	// begin inline asm
	shfl.sync.down.b32 %r206, %r207, %r208, %r204, %r250;
	// end inline asm
	mov.b64 	%rd231, {%r201, %r206};
	setp.lt.s32 	%p58, %r66, %r204;
	selp.b64 	%rd232, %rd231, 0, %p58;
	add.s64 	%rd233, %rd232, %rd586;
	mov.b64 	{%r212, %r217}, %rd233;
	mov.b32 	%r218, 2;
	// begin inline asm
	shfl.sync.down.b32 %r211, %r212, %r218, %r204, %r250;
	// end inline asm
	// begin inline asm
	shfl.sync.down.b32 %r216, %r217, %r218, %r204, %r250;
	// end inline asm
	mov.b64 	%rd234, {%r211, %r216};
	add.s32 	%r257, %r66, 2;
	setp.gt.s32 	%p59, %r257, %r204;
	selp.b64 	%rd235, 0, %rd234, %p59;
	add.s64 	%rd236, %rd233, %rd235;
	mov.b64 	{%r222, %r227}, %rd236;
	mov.b32 	%r228, 4;
	// begin inline asm
	shfl.sync.down.b32 %r221, %r222, %r228, %r204, %r250;
	// end inline asm
	// begin inline asm
	shfl.sync.down.b32 %r226, %r227, %r228, %r204, %r250;
	// end inline asm
	mov.b64 	%rd237, {%r221, %r226};
	add.s32 	%r258, %r66, 4;
	setp.gt.s32 	%p60, %r258, %r204;
	selp.b64 	%rd238, 0, %rd237, %p60;
	add.s64 	%rd239, %rd238, %rd236;
	mov.b64 	{%r232, %r237}, %rd239;
	mov.b32 	%r238, 8;
	// begin inline asm
	shfl.sync.down.b32 %r231, %r232, %r238, %r204, %r250;
	// end inline asm
	// begin inline asm
	shfl.sync.down.b32 %r236, %r237, %r238, %r204, %r250;
	// end inline asm
	mov.b64 	%rd240, {%r231, %r236};
	add.s32 	%r259, %r66, 8;
	setp.gt.s32 	%p61, %r259, %r204;
	selp.b64 	%rd241, 0, %rd240, %p61;
	add.s64 	%rd242, %rd241, %rd239;
	mov.b64 	{%r242, %r247}, %rd242;
	mov.b32 	%r248, 16;
	// begin inline asm
	shfl.sync.down.b32 %r241, %r242, %r248, %r204, %r250;
	// end inline asm
	// begin inline asm
	shfl.sync.down.b32 %r246, %r247, %r248, %r204, %r250;
	// end inline asm
	mov.b64 	%rd243, {%r241, %r246};
	add.s32 	%r260, %r66, 16;
	setp.gt.s32 	%p62, %r260, %r204;
	selp.b64 	%rd244, 0, %rd243, %p62;
	add.s64 	%rd245, %rd242, %rd583;
	add.s64 	%rd583, %rd245, %rd244;
	add.s32 	%r676, %r676, -32;
	bra.uni 	$L__BB104_64;
$L__BB104_69:
	mov.u32 	%r197, %tid.x;
	setp.ne.s32 	%p50, %r197, 0;
	@%p50 bra 	$L__BB104_71;
	add.s64 	%rd223, %rd583, %rd91;
	add.s64 	%rd221, %rd94, 512;
	mov.b64 	%rd222, 101;
	// begin inline asm
	st.relaxed.gpu.v2.u64 [%rd221], {%rd222, %rd223};
	// end inline asm
	st.shared.u64 	[_ZZN3cub18CUB_300001_SM_10006detail4scan16DeviceScanKernelINS2_10policy_hubImmmjN4cuda3std3__44plusIvEEE10Policy1000EPmSC_NS0_13ScanTileStateImLb1EEES9_NS1_10InputValueImSC_EEjmLb0EmEEvT0_T1_T2_iT3_T4_T5_E12temp_storage+8], %rd583;
	st.shared.u64 	[_ZZN3cub18CUB_300001_SM_10006detail4scan16DeviceScanKernelINS2_10policy_hubImmmjN4cuda3std3__44plusIvEEE10Policy1000EPmSC_NS0_13ScanTileStateImLb1EEES9_NS1_10InputValueImSC_EEjmLb0EmEEvT0_T1_T2_iT3_T4_T5_E12temp_storage+16], %rd223;
$L__BB104_71:
	setp.ne.s32 	%p51, %r66, 0;
	mov.u64 	%rd587, %rd93;
	@%p51 bra 	$L__BB104_73;
	st.shared.u64 	[_ZZN3cub18CUB_300001_SM_10006detail4scan16DeviceScanKernelINS2_10policy_hubImmmjN4cuda3std3__44plusIvEEE10Policy1000EPmSC_NS0_13ScanTileStateImLb1EEES9_NS1_10InputValueImSC_EEjmLb0EmEEvT0_T1_T2_iT3_T4_T5_E12temp_storage+152], %rd583;
	mov.u64 	%rd587, %rd583;
$L__BB104_73:
	bar.sync 	0;
	mov.u32 	%r198, %tid.x;
	setp.eq.s32 	%p52, %r198, 0;
	ld.shared.u64 	%rd224, [_ZZN3cub18CUB_300001_SM_10006detail4scan16DeviceScanKernelINS2_10policy_hubImmmjN4cuda3std3__44plusIvEEE10Policy1000EPmSC_NS0_13ScanTileStateImLb1EEES9_NS1_10InputValueImSC_EEjmLb0EmEEvT0_T1_T2_iT3_T4_T5_E12temp_storage+152];
	selp.b64 	%rd225, 0, %rd224, %p52;
	add.s64 	%rd588, %rd225, %rd587;
$L__BB104_74:
	add.s64 	%rd317, %rd588, %rd75;
	add.s64 	%rd318, %rd76, %rd317;
	add.s64 	%rd319, %rd77, %rd318;
	add.s64 	%rd320, %rd78, %rd319;
	add.s64 	%rd321, %rd79, %rd320;
	add.s64 	%rd322, %rd80, %rd321;
	add.s64 	%rd323, %rd81, %rd322;
	add.s64 	%rd324, %rd82, %rd323;
	add.s64 	%rd325, %rd83, %rd324;
	add.s64 	%rd326, %rd84, %rd325;
	bar.sync 	0;
	st.shared.u64 	[%r30], %rd588;
	st.shared.u64 	[%r30+8], %rd317;
	st.shared.u64 	[%r30+16], %rd318;
	st.shared.u64 	[%r30+24], %rd319;
	st.shared.u64 	[%r30+32], %rd320;
	st.shared.u64 	[%r30+40], %rd321;
	st.shared.u64 	[%r30+48], %rd322;
	st.shared.u64 	[%r30+56], %rd323;
	st.shared.u64 	[%r30+64], %rd324;
	st.shared.u64 	[%r30+72], %rd325;
	st.shared.u64 	[%r30+80], %rd326;
	bar.warp.sync 	-1;
	ld.shared.u64 	%rd119, [%r29];
	ld.shared.u64 	%rd120, [%r29+256];
	ld.shared.u64 	%rd121, [%r29+512];
	ld.shared.u64 	%rd122, [%r29+768];
	ld.shared.u64 	%rd123, [%r29+1024];
	ld.shared.u64 	%rd124, [%r29+1280];
	ld.shared.u64 	%rd125, [%r29+1536];
	ld.shared.u64 	%rd126, [%r29+1792];
	ld.shared.u64 	%rd127, [%r29+2048];
	ld.shared.u64 	%rd128, [%r29+2304];
	ld.shared.u64 	%rd129, [%r29+2560];
	mov.u32 	%r329, %tid.x;
	setp.ne.s32 	%p82, %r329, 0;
	@%p82 bra 	$L__BB104_76;
	st.volatile.shared.u32 	[_ZZN3cub18CUB_300001_SM_10006detail4scan16DeviceScanKernelINS2_10policy_hubImmmjN4cuda3std3__44plusIvEEE10Policy1000EPmSC_NS0_13ScanTileStateImLb1EEES9_NS1_10InputValueImSC_EEjmLb0EmEEvT0_T1_T2_iT3_T4_T5_E12temp_storage+36608], %r3;
$L__BB104_76:
	ld.param.u32 	%r662, [_ZN3cub18CUB_300001_SM_10006detail4scan16DeviceScanKernelINS2_10policy_hubImmmjN4cuda3std3__44plusIvEEE10Policy1000EPmSC_NS0_13ScanTileStateImLb1EEES9_NS1_10InputValueImSC_EEjmLb0EmEEvT0_T1_T2_iT3_T4_T5__param_3];
	ld.param.u64 	%rd559, [_ZN3cub18CUB_300001_SM_10006detail4scan16DeviceScanKernelINS2_10policy_hubImmmjN4cuda3std3__44plusIvEEE10Policy1000EPmSC_NS0_13ScanTileStateImLb1EEES9_NS1_10InputValueImSC_EEjmLb0EmEEvT0_T1_T2_iT3_T4_T5__param_1];
	bar.sync 	0;
	ld.volatile.shared.u32 	%r46, [_ZZN3cub18CUB_300001_SM_10006detail4scan16DeviceScanKernelINS2_10policy_hubImmmjN4cuda3std3__44plusIvEEE10Policy1000EPmSC_NS0_13ScanTileStateImLb1EEES9_NS1_10InputValueImSC_EEjmLb0EmEEvT0_T1_T2_iT3_T4_T5_E12temp_storage+36608];
	setp.ge.s32 	%p83, %r26, %r46;
	cvt.u64.u32 	%rd327, %r26;
	mov.u32 	%r330, %ctaid.x;
	add.s32 	%r331, %r662, %r330;
	mul.lo.s32 	%r332, %r331, 4576;
	cvt.u64.u32 	%rd328, %r332;
	add.s64 	%rd329, %rd327, %rd328;
	cvta.to.global.u64 	%rd330, %rd559;
	shl.b64 	%rd331, %rd329, 3;
	add.s64 	%rd130, %rd330, %rd331;
	@%p83 bra 	$L__BB104_78;
	st.global.u64 	[%rd130], %rd119;
$L__BB104_78:
	and.b32  	%r334, %r329, 992;
	mul.lo.s32 	%r335, %r334, 11;
	and.b32  	%r336, %r329, 31;
	or.b32  	%r337, %r335, %r336;
	add.s32 	%r338, %r337, 32;
	setp.ge.s32 	%p84, %r338, %r46;
	@%p84 bra 	$L__BB104_80;
	st.global.u64 	[%rd130+256], %rd120;
$L__BB104_80:
	add.s32 	%r344, %r337, 64;
	setp.ge.s32 	%p85, %r344, %r46;
	@%p85 bra 	$L__BB104_82;
	st.global.u64 	[%rd130+512], %rd121;
$L__BB104_82:
	add.s32 	%r350, %r337, 96;
	setp.ge.s32 	%p86, %r350, %r46;
	@%p86 bra 	$L__BB104_84;
	st.global.u64 	[%rd130+768], %rd122;
$L__BB104_84:
	add.s32 	%r356, %r337, 128;
	setp.ge.s32 	%p87, %r356, %r46;
	@%p87 bra 	$L__BB104_86;
	st.global.u64 	[%rd130+1024], %rd123;
$L__BB104_86:
	add.s32 	%r362, %r337, 160;
	setp.ge.s32 	%p88, %r362, %r46;
	@%p88 bra 	$L__BB104_88;
	st.global.u64 	[%rd130+1280], %rd124;
$L__BB104_88:
	add.s32 	%r368, %r337, 192;
	setp.ge.s32 	%p89, %r368, %r46;
	@%p89 bra 	$L__BB104_90;
	st.global.u64 	[%rd130+1536], %rd125;
$L__BB104_90:
	add.s32 	%r374, %r337, 224;
	setp.ge.s32 	%p90, %r374, %r46;
	@%p90 bra 	$L__BB104_92;
	st.global.u64 	[%rd130+1792], %rd126;
$L__BB104_92:
	add.s32 	%r380, %r337, 256;
	setp.ge.s32 	%p91, %r380, %r46;
	@%p91 bra 	$L__BB104_94;
	st.global.u64 	[%rd130+2048], %rd127;
$L__BB104_94:
	add.s32 	%r386, %r337, 288;
	setp.ge.s32 	%p92, %r386, %r46;
	@%p92 bra 	$L__BB104_96;
	st.global.u64 	[%rd130+2304], %rd128;
$L__BB104_96:
	add.s32 	%r392, %r337, 320;
	setp.ge.s32 	%p93, %r392, %r46;
	@%p93 bra 	$L__BB104_98;
	st.global.u64 	[%rd130+2560], %rd129;
$L__BB104_98:
	ret;

}
	// .globl	_ZN3cub18CUB_300001_SM_10006detail4scan16DeviceScanKernelINS2_10policy_hubImmmmN4cuda3std3__44plusIvEEE10Policy1000EPmSC_NS0_13ScanTileStateImLb1EEES9_NS1_10InputValueImSC_EEmmLb0EmEEvT0_T1_T2_iT3_T4_T5_
.visible .entry _ZN3cub18CUB_300001_SM_10006detail4scan16DeviceScanKernelINS2_10policy_hubImmmmN4cuda3std3__44plusIvEEE10Policy1000EPmSC_NS0_13ScanTileStateImLb1EEES9_NS1_10InputValueImSC_EEmmLb0EmEEvT0_T1_T2_iT3_T4_T5_(
	.param .u64 .ptr .align 1 _ZN3cub18CUB_300001_SM_10006detail4scan16DeviceScanKernelINS2_10policy_hubImmmmN4cuda3std3__44plusIvEEE10Policy1000EPmSC_NS0_13ScanTileStateImLb1EEES9_NS1_10InputValueImSC_EEmmLb0EmEEvT0_T1_T2_iT3_T4_T5__param_0,
	.param .u64 .ptr .align 1 _ZN3cub18CUB_300001_SM_10006detail4scan16DeviceScanKernelINS2_10policy_hubImmmmN4cuda3std3__44plusIvEEE10Policy1000EPmSC_NS0_13ScanTileStateImLb1EEES9_NS1_10InputValueImSC_EEmmLb0EmEEvT0_T1_T2_iT3_T4_T5__param_1,
	.param .align 8 .b8 _ZN3cub18CUB_300001_SM_10006detail4scan16DeviceScanKernelINS2_10policy_hubImmmmN4cuda3std3__44plusIvEEE10Policy1000EPmSC_NS0_13ScanTileStateImLb1EEES9_NS1_10InputValueImSC_EEmmLb0EmEEvT0_T1_T2_iT3_T4_T5__param_2[8],
	.param .u32 _ZN3cub18CUB_300001_SM_10006detail4scan16DeviceScanKernelINS2_10policy_hubImmmmN4cuda3std3__44plusIvEEE10Policy1000EPmSC_NS0_13ScanTileStateImLb1EEES9_NS1_10InputValueImSC_EEmmLb0EmEEvT0_T1_T2_iT3_T4_T5__param_3,
	.param .align 1 .b8 _ZN3cub18CUB_300001_SM_10006detail4scan16DeviceScanKernelINS2_10policy_hubImmmmN4cuda3std3__44plusIvEEE10Policy1000EPmSC_NS0_13ScanTileStateImLb1EEES9_NS1_10InputValueImSC_EEmmLb0EmEEvT0_T1_T2_iT3_T4_T5__param_4[1],
	.param .align 8 .b8 _ZN3cub18CUB_300001_SM_10006detail4scan16DeviceScanKernelINS2_10policy_hubImmmmN4cuda3std3__44plusIvEEE10Policy1000EPmSC_NS0_13ScanTileStateImLb1EEES9_NS1_10InputValueImSC_EEmmLb0EmEEvT0_T1_T2_iT3_T4_T5__param_5[16],
	.param .u64 _ZN3cub18CUB_300001_SM_10006detail4scan16DeviceScanKernelINS2_10policy_hubImmmmN4cuda3std3__44plusIvEEE10Policy1000EPmSC_NS0_13ScanTileStateImLb1EEES9_NS1_10InputValueImSC_EEmmLb0EmEEvT0_T1_T2_iT3_T4_T5__param_6
)
.maxntid 320
{
	.reg .pred 	%p<150>;
	.reg .b16 	%rs<3>;
	.reg .b32 	%r<538>;
	.reg .b64 	%rd<554>;
	// demoted variable
	.shared .align 16 .b8 _ZZN3cub18CUB_300001_SM_10006detail4scan16DeviceScanKernelINS2_10policy_hubImmmmN4cuda3std3__44plusIvEEE10Policy1000EPmSC_NS0_13ScanTileStateImLb1EEES9_NS1_10InputValueImSC_EEmmLb0EmEEvT0_T1_T2_iT3_T4_T5_E12temp_storage[28176];
	ld.param.u32 	%r49, [_ZN3cub18CUB_300001_SM_10006detail4scan16DeviceScanKernelINS2_10policy_hubImmmmN4cuda3std3__44plusIvEEE10Policy1000EPmSC_NS0_13ScanTileStateImLb1EEES9_NS1_10InputValueImSC_EEmmLb0EmEEvT0_T1_T2_iT3_T4_T5__param_5];
	bfe.u32 	%r50, %r49, 0, 8;
	cvt.u16.u32 	%rs1, %r50;
	and.b16  	%rs2, %rs1, 255;
	ld.param.u64 	%rd148, [_ZN3cub18CUB_300001_SM_10006detail4scan16DeviceScanKernelINS2_10policy_hubImmmmN4cuda3std3__44plusIvEEE10Policy1000EPmSC_NS0_13ScanTileStateImLb1EEES9_NS1_10InputValueImSC_EEmmLb0EmEEvT0_T1_T2_iT3_T4_T5__param_2];
	ld.param.u64 	%rd522, [_ZN3cub18CUB_300001_SM_10006detail4scan16DeviceScanKernelINS2_10policy_hubImmmmN4cuda3std3__44plusIvEEE10Policy1000EPmSC_NS0_13ScanTileStateImLb1EEES9_NS1_10InputValueImSC_EEmmLb0EmEEvT0_T1_T2_iT3_T4_T5__param_5+8];
	ld.param.u64 	%rd150, [_ZN3cub18CUB_300001_SM_10006detail4scan16DeviceScanKernelINS2_10policy_hubImmmmN4cuda3std3__44plusIvEEE10Policy1000EPmSC_NS0_13ScanTileStateImLb1EEES9_NS1_10InputValueImSC_EEmmLb0EmEEvT0_T1_T2_iT3_T4_T5__param_0];
	ld.param.u64 	%rd147, [_ZN3cub18CUB_300001_SM_10006detail4scan16DeviceScanKernelINS2_10policy_hubImmmmN4cuda3std3__44plusIvEEE10Policy1000EPmSC_NS0_13ScanTileStateImLb1EEES9_NS1_10InputValueImSC_EEmmLb0EmEEvT0_T1_T2_iT3_T4_T5__param_1];
	ld.param.u32 	%r48, [_ZN3cub18CUB_300001_SM_10006detail4scan16DeviceScanKernelINS2_10policy_hubImmmmN4cuda3std3__44plusIvEEE10Policy1000EPmSC_NS0_13ScanTileStateImLb1EEES9_NS1_10InputValueImSC_EEmmLb0EmEEvT0_T1_T2_iT3_T4_T5__param_3];
	ld.param.u64 	%rd149, [_ZN3cub18CUB_300001_SM_10006detail4scan16DeviceScanKernelINS2_10policy_hubImmmmN4cuda3std3__44plusIvEEE10Policy1000EPmSC_NS0_13ScanTileStateImLb1EEES9_NS1_10InputValueImSC_EEmmLb0EmEEvT0_T1_T2_iT3_T4_T5__param_6];
	cvta.to.global.u64 	%rd1, %rd147;
	cvta.to.global.u64 	%rd2, %rd150;
	setp.eq.s16 	%p1, %rs2, 0;
	@%p1 bra 	$L__BB105_2;
	cvta.to.global.u64 	%rd151, %rd522;
	ld.global.u64 	%rd522, [%rd151];
$L__BB105_2:
	mov.u32 	%r51, %ctaid.x;
	add.s32 	%r1, %r48, %r51;
	mul.wide.s32 	%rd7, %r1, 3520;
	sub.s64 	%rd8, %rd149, %rd7;
	setp.lt.u64 	%p2, %rd8, 3521;
	@%p2 bra 	$L__BB105_30;
	mov.u32 	%r2, %tid.x;
	and.b32  	%r294, %r2, 31;
	and.b32  	%r295, %r2, 992;
	mul.lo.s32 	%r296, %r295, 11;
	or.b32  	%r297, %r296, %r294;
	cvt.u64.u32 	%rd324, %r297;
	add.s64 	%rd9, %rd7, %rd324;
	shl.b64 	%rd325, %rd9, 3;
	add.s64 	%rd326, %rd2, %rd325;
	ld.global.u64 	%rd327, [%rd326];
	ld.global.u64 	%rd328, [%rd326+256];
	ld.global.u64 	%rd329, [%rd326+512];
	ld.global.u64 	%rd330, [%rd326+768];
	ld.global.u64 	%rd331, [%rd326+1024];
	ld.global.u64 	%rd332, [%rd326+1280];
	ld.global.u64 	%rd333, [%rd326+1536];
	ld.global.u64 	%rd334, [%rd326+1792];
	ld.global.u64 	%rd335, [%rd326+2048];
	ld.global.u64 	%rd336, [%rd326+2304];
	ld.global.u64 	%rd337, [%rd326+2560];
	// begin inline asm
	mov.u32 %r293, %laneid;
	// end inline asm
	shr.u32 	%r4, %r2, 5;
	mad.lo.s32 	%r298, %r4, 352, %r293;
	shl.b32 	%r299, %r298, 3;
	mov.u32 	%r300, _ZZN3cub18CUB_300001_SM_10006detail4scan16DeviceScanKernelINS2_10policy_hubImmmmN4cuda3std3__44plusIvEEE10Policy1000EPmSC_NS0_13ScanTileStateImLb1EEES9_NS1_10InputValueImSC_EEmmLb0EmEEvT0_T1_T2_iT3_T4_T5_E12temp_storage;
	add.s32 	%r5, %r300, %r299;
	st.shared.u64 	[%r5], %rd327;
	st.shared.u64 	[%r5+256], %rd328;
	st.shared.u64 	[%r5+512], %rd329;
	st.shared.u64 	[%r5+768], %rd330;
	st.shared.u64 	[%r5+1024], %rd331;
	st.shared.u64 	[%r5+1280], %rd332;
	st.shared.u64 	[%r5+1536], %rd333;
	st.shared.u64 	[%r5+1792], %rd334;
	st.shared.u64 	[%r5+2048], %rd335;
	st.shared.u64 	[%r5+2304], %rd336;
	st.shared.u64 	[%r5+2560], %rd337;
	bar.warp.sync 	-1;
	mad.lo.s32 	%r6, %r293, 80, %r5;
	ld.shared.u64 	%rd10, [%r6];
	ld.shared.u64 	%rd11, [%r6+8];
	ld.shared.u64 	%rd12, [%r6+16];
	ld.shared.u64 	%rd13, [%r6+24];
	ld.shared.u64 	%rd14, [%r6+32];
	ld.shared.u64 	%rd15, [%r6+40];
	ld.shared.u64 	%rd16, [%r6+48];
	ld.shared.u64 	%rd17, [%r6+56];
	ld.shared.u64 	%rd18, [%r6+64];
	ld.shared.u64 	%rd19, [%r6+72];
	ld.shared.u64 	%rd20, [%r6+80];
	bar.sync 	0;
	setp.ne.s32 	%p88, %r1, 0;
	@%p88 bra 	$L__BB105_8;
	add.s64 	%rd442, %rd11, %rd10;
	add.s64 	%rd443, %rd12, %rd442;
	add.s64 	%rd444, %rd13, %rd443;
	add.s64 	%rd445, %rd14, %rd444;
	add.s64 	%rd446, %rd15, %rd445;
	add.s64 	%rd447, %rd16, %rd446;
	add.s64 	%rd448, %rd17, %rd447;
	add.s64 	%rd449, %rd18, %rd448;
	add.s64 	%rd450, %rd19, %rd449;
	add.s64 	%rd21, %rd20, %rd450;
	mov.b64 	{%r480, %r485}, %rd21;
	mov.b32 	%r486, 1;
	mov.b32 	%r527, 0;
	mov.b32 	%r528, -1;
	// begin inline asm
	shfl.sync.up.b32 %r479, %r480, %r486, %r527, %r528;
	// end inline asm
	// begin inline asm
	shfl.sync.up.b32 %r484, %r485, %r486, %r527, %r528;
	// end inline asm
	mov.b64 	%rd451, {%r479, %r484};
	setp.lt.s32 	%p133, %r293, 1;
	selp.b64 	%rd452, 0, %rd451, %p133;
	add.s64 	%rd453, %rd452, %rd21;
	mov.b64 	{%r490, %r495}, %rd453;
	mov.b32 	%r496, 2;
	// begin inline asm
	shfl.sync.up.b32 %r489, %r490, %r496, %r527, %r528;
	// end inline asm
	// begin inline asm
	shfl.sync.up.b32 %r494, %r495, %r496, %r527, %r528;
	// end inline asm
	mov.b64 	%rd454, {%r489, %r494};
	setp.lt.s32 	%p134, %r293, 2;
	selp.b64 	%rd455, 0, %rd454, %p134;
	add.s64 	%rd456, %rd455, %rd453;
	mov.b64 	{%r500, %r505}, %rd456;
	mov.b32 	%r506, 4;
	// begin inline asm
	shfl.sync.up.b32 %r499, %r500, %r506, %r527, %r528;
	// end inline asm
	// begin inline asm
	shfl.sync.up.b32 %r504, %r505, %r506, %r527, %r528;
	// end inline asm
	mov.b64 	%rd457, {%r499, %r504};
	setp.lt.s32 	%p135, %r293, 4;
	selp.b64 	%rd458, 0, %rd457, %p135;
	add.s64 	%rd459, %rd458, %rd456;
	mov.b64 	{%r510, %r515}, %rd459;
	mov.b32 	%r516, 8;
	// begin inline asm
	shfl.sync.up.b32 %r509, %r510, %r516, %r527, %r528;
	// end inline asm
	// begin inline asm
	shfl.sync.up.b32 %r514, %r515, %r516, %r527, %r528;
	// end inline asm
	mov.b64 	%rd460, {%r509, %r514};
	setp.lt.s32 	%p136, %r293, 8;
	selp.b64 	%rd461, 0, %rd460, %p136;
	add.s64 	%rd462, %rd461, %rd459;
	mov.b64 	{%r520, %r525}, %rd462;
	mov.b32 	%r526, 16;
	// begin inline asm
	shfl.sync.up.b32 %r519, %r520, %r526, %r527, %r528;
	// end inline asm
	// begin inline asm
	shfl.sync.up.b32 %r524, %r525, %r526, %r527, %r528;
	// end inline asm
	mov.b64 	%rd463, {%r519, %r524};
	setp.lt.s32 	%p137, %r293, 16;
	selp.b64 	%rd464, 0, %rd463, %p137;
	add.s64 	%rd22, %rd464, %rd462;
	setp.ne.s32 	%p138, %r293, 31;
	@%p138 bra 	$L__BB105_6;
	shl.b32 	%r529, %r4, 3;
	add.s32 	%r531, %r300, %r529;
	st.shared.u64 	[%r531+32], %rd22;
$L__BB105_6:
	bar.sync 	0;
	ld.shared.v2.u64 	{%rd465, %rd466}, [_ZZN3cub18CUB_300001_SM_10006detail4scan16DeviceScanKernelINS2_10policy_hubImmmmN4cuda3std3__44plusIvEEE10Policy1000EPmSC_NS0_13ScanTileStateImLb1EEES9_NS1_10InputValueImSC_EEmmLb0EmEEvT0_T1_T2_iT3_T4_T5_E12temp_storage+32];
	add.s64 	%rd467, %rd466, %rd465;
	setp.eq.s32 	%p139, %r4, 2;
	selp.b64 	%rd468, %rd467, %rd465, %p139;
	ld.shared.v2.u64 	{%rd469, %rd470}, [_ZZN3cub18CUB_300001_SM_10006detail4scan16DeviceScanKernelINS2_10policy_hubImmmmN4cuda3std3__44plusIvEEE10Policy1000EPmSC_NS0_13ScanTileStateImLb1EEES9_NS1_10InputValueImSC_EEmmLb0EmEEvT0_T1_T2_iT3_T4_T5_E12temp_storage+48];
	add.s64 	%rd471, %rd467, %rd469;
	setp.eq.s32 	%p140, %r4, 3;
	selp.b64 	%rd472, %rd471, %rd468, %p140;
	add.s64 	%rd473, %rd471, %rd470;
	setp.eq.s32 	%p141, %r4, 4;
	selp.b64 	%rd474, %rd473, %rd472, %p141;
	ld.shared.v2.u64 	{%rd475, %rd476}, [_ZZN3cub18CUB_300001_SM_10006detail4scan16DeviceScanKernelINS2_10policy_hubImmmmN4cuda3std3__44plusIvEEE10Policy1000EPmSC_NS0_13ScanTileStateImLb1EEES9_NS1_10InputValueImSC_EEmmLb0EmEEvT0_T1_T2_iT3_T4_T5_E12temp_storage+64];
	add.s64 	%rd477, %rd473, %rd475;
	setp.eq.s32 	%p142, %r4, 5;
	selp.b64 	%rd478, %rd477, %rd474, %p142;
	add.s64 	%rd479, %rd477, %rd476;
	setp.eq.s32 	%p143, %r4, 6;
	selp.b64 	%rd480, %rd479, %rd478, %p143;
	ld.shared.v2.u64 	{%rd481, %rd482}, [_ZZN3cub18CUB_300001_SM_10006detail4scan16DeviceScanKernelINS2_10policy_hubImmmmN4cuda3std3__44plusIvEEE10Policy1000EPmSC_NS0_13ScanTileStateImLb1EEES9_NS1_10InputValueImSC_EEmmLb0EmEEvT0_T1_T2_iT3_T4_T5_E12temp_storage+80];
	add.s64 	%rd483, %rd479, %rd481;
	setp.eq.s32 	%p144, %r4, 7;
	selp.b64 	%rd484, %rd483, %rd480, %p144;
	add.s64 	%rd485, %rd483, %rd482;
	setp.eq.s32 	%p145, %r4, 8;
	selp.b64 	%rd486, %rd485, %rd484, %p145;
	ld.shared.v2.u64 	{%rd487, %rd488}, [_ZZN3cub18CUB_300001_SM_10006detail4scan16DeviceScanKernelINS2_10policy_hubImmmmN4cuda3std3__44plusIvEEE10Policy1000EPmSC_NS0_13ScanTileStateImLb1EEES9_NS1_10InputValueImSC_EEmmLb0EmEEvT0_T1_T2_iT3_T4_T5_E12temp_storage+96];
	add.s64 	%rd489, %rd485, %rd487;
	setp.eq.s32 	%p146, %r4, 9;
	selp.b64 	%rd490, %rd489, %rd486, %p146;
	setp.lt.u32 	%p147, %r2, 32;
	selp.b64 	%rd491, 0, %rd490, %p147;
	setp.eq.s32 	%p148, %r293, 0;
	sub.s64 	%rd492, %rd22, %rd21;
	selp.b64 	%rd493, 0, %rd492, %p148;
	add.s64 	%rd494, %rd493, %rd522;
	add.s64 	%rd529, %rd494, %rd491;
	add.s64 	%rd531, %rd529, %rd10;
	add.s64 	%rd495, %rd488, %rd522;
	add.s64 	%rd25, %rd495, %rd489;
	setp.ne.s32 	%p149, %r2, 0;
	@%p149 bra 	$L__BB105_29;
	add.s64 	%rd496, %rd148, 512;
	mov.b64 	%rd497, 101;
	// begin inline asm
	st.relaxed.gpu.v2.u64 [%rd496], {%rd497, %rd25};
	// end inline asm
	bra.uni 	$L__BB105_29;
$L__BB105_8:
	add.s64 	%rd338, %rd11, %rd10;
	add.s64 	%rd339, %rd12, %rd338;
	add.s64 	%rd340, %rd13, %rd339;
	add.s64 	%rd341, %rd14, %rd340;
	add.s64 	%rd342, %rd15, %rd341;
	add.s64 	%rd343, %rd16, %rd342;
	add.s64 	%rd344, %rd17, %rd343;
	add.s64 	%rd345, %rd18, %rd344;
	add.s64 	%rd346, %rd19, %rd345;
	add.s64 	%rd26, %rd20, %rd346;
	mov.b64 	{%r302, %r307}, %rd26;
	mov.b32 	%r308, 1;
	mov.b32 	%r349, 0;
	mov.b32 	%r350, -1;
	// begin inline asm
	shfl.sync.up.b32 %r301, %r302, %r308, %r349, %r350;
	// end inline asm
	// begin inline asm
	shfl.sync.up.b32 %r306, %r307, %r308, %r349, %r350;
	// end inline asm
	mov.b64 	%rd347, {%r301, %r306};
	setp.lt.s32 	%p89, %r293, 1;
	selp.b64 	%rd348, 0, %rd347, %p89;
	add.s64 	%rd349, %rd348, %rd26;
	mov.b64 	{%r312, %r317}, %rd349;
	mov.b32 	%r318, 2;
	// begin inline asm
	shfl.sync.up.b32 %r311, %r312, %r318, %r349, %r350;
	// end inline asm
	// begin inline asm
	shfl.sync.up.b32 %r316, %r317, %r318, %r349, %r350;
	// end inline asm
	mov.b64 	%rd350, {%r311, %r316};
	setp.lt.s32 	%p90, %r293, 2;
	selp.b64 	%rd351, 0, %rd350, %p90;
	add.s64 	%rd352, %rd351, %rd349;
	mov.b64 	{%r322, %r327}, %rd352;
	mov.b32 	%r328, 4;
	// begin inline asm
	shfl.sync.up.b32 %r321, %r322, %r328, %r349, %r350;
	// end inline asm
	// begin inline asm
	shfl.sync.up.b32 %r326, %r327, %r328, %r349, %r350;
	// end inline asm
	mov.b64 	%rd353, {%r321, %r326};
	setp.lt.s32 	%p91, %r293, 4;
	selp.b64 	%rd354, 0, %rd353, %p91;
	add.s64 	%rd355, %rd354, %rd352;
	mov.b64 	{%r332, %r337}, %rd355;
	mov.b32 	%r338, 8;
	// begin inline asm
	shfl.sync.up.b32 %r331, %r332, %r338, %r349, %r350;
	// end inline asm
	// begin inline asm
	shfl.sync.up.b32 %r336, %r337, %r338, %r349, %r350;
	// end inline asm
	mov.b64 	%rd356, {%r331, %r336};
	setp.lt.s32 	%p92, %r293, 8;
	selp.b64 	%rd357, 0, %rd356, %p92;
	add.s64 	%rd358, %rd357, %rd355;
	mov.b64 	{%r342, %r347}, %rd358;
	mov.b32 	%r348, 16;
	// begin inline asm
	shfl.sync.up.b32 %r341, %r342, %r348, %r349, %r350;
	// end inline asm
	// begin inline asm
	shfl.sync.up.b32 %r346, %r347, %r348, %r349, %r350;
	// end inline asm
	mov.b64 	%rd359, {%r341, %r346};
	setp.lt.s32 	%p93, %r293, 16;
	selp.b64 	%rd360, 0, %rd359, %p93;
	add.s64 	%rd27, %rd360, %rd358;
	setp.ne.s32 	%p94, %r293, 31;
	@%p94 bra 	$L__BB105_10;
	shl.b32 	%r351, %r4, 3;
	add.s32 	%r353, %r300, %r351;
	st.shared.u64 	[%r353+32], %rd27;
$L__BB105_10:
	sub.s64 	%rd361, %rd27, %rd26;
	bar.sync 	0;
	ld.shared.v2.u64 	{%rd362, %rd363}, [_ZZN3cub18CUB_300001_SM_10006detail4scan16DeviceScanKernelINS2_10policy_hubImmmmN4cuda3std3__44plusIvEEE10Policy1000EPmSC_NS0_13ScanTileStateImLb1EEES9_NS1_10InputValueImSC_EEmmLb0EmEEvT0_T1_T2_iT3_T4_T5_E12temp_storage+32];
	add.s64 	%rd364, %rd363, %rd362;
	setp.eq.s32 	%p95, %r4, 2;
	selp.b64 	%rd365, %rd364, %rd362, %p95;
	ld.shared.v2.u64 	{%rd366, %rd367}, [_ZZN3cub18CUB_300001_SM_10006detail4scan16DeviceScanKernelINS2_10policy_hubImmmmN4cuda3std3__44plusIvEEE10Policy1000EPmSC_NS0_13ScanTileStateImLb1EEES9_NS1_10InputValueImSC_EEmmLb0EmEEvT0_T1_T2_iT3_T4_T5_E12temp_storage+48];
	add.s64 	%rd368, %rd364, %rd366;
	setp.eq.s32 	%p96, %r4, 3;
	selp.b64 	%rd369, %rd368, %rd365, %p96;
	add.s64 	%rd370, %rd368, %rd367;
	setp.eq.s32 	%p97, %r4, 4;
	selp.b64 	%rd371, %rd370, %rd369, %p97;
	ld.shared.v2.u64 	{%rd372, %rd373}, [_ZZN3cub18CUB_300001_SM_10006detail4scan16DeviceScanKernelINS2_10policy_hubImmmmN4cuda3std3__44plusIvEEE10Policy1000EPmSC_NS0_13ScanTileStateImLb1EEES9_NS1_10InputValueImSC_EEmmLb0EmEEvT0_T1_T2_iT3_T4_T5_E12temp_storage+64];
	add.s64 	%rd374, %rd370, %rd372;
	setp.eq.s32 	%p98, %r4, 5;
	selp.b64 	%rd375, %rd374, %rd371, %p98;
	add.s64 	%rd376, %rd374, %rd373;
	setp.eq.s32 	%p99, %r4, 6;
	selp.b64 	%rd377, %rd376, %rd375, %p99;
	ld.shared.v2.u64 	{%rd378, %rd379}, [_ZZN3cub18CUB_300001_SM_10006detail4scan16DeviceScanKernelINS2_10policy_hubImmmmN4cuda3std3__44plusIvEEE10Policy1000EPmSC_NS0_13ScanTileStateImLb1EEES9_NS1_10InputValueImSC_EEmmLb0EmEEvT0_T1_T2_iT3_T4_T5_E12temp_storage+80];
	add.s64 	%rd380, %rd376, %rd378;
	setp.eq.s32 	%p100, %r4, 7;
	selp.b64 	%rd381, %rd380, %rd377, %p100;
	add.s64 	%rd382, %rd380, %rd379;
	setp.eq.s32 	%p101, %r4, 8;
	selp.b64 	%rd383, %rd382, %rd381, %p101;
	ld.shared.v2.u64 	{%rd384, %rd385}, [_ZZN3cub18CUB_300001_SM_10006detail4scan16DeviceScanKernelINS2_10policy_hubImmmmN4cuda3std3__44plusIvEEE10Policy1000EPmSC_NS0_13ScanTileStateImLb1EEES9_NS1_10InputValueImSC_EEmmLb0EmEEvT0_T1_T2_iT3_T4_T5_E12temp_storage+96];
	add.s64 	%rd386, %rd382, %rd384;
	setp.eq.s32 	%p102, %r4, 9;
	selp.b64 	%rd387, %rd386, %rd383, %p102;
	add.s64 	%rd28, %rd386, %rd385;
	setp.gt.u32 	%p103, %r2, 31;
	setp.lt.u32 	%p104, %r2, 32;
	setp.eq.s32 	%p105, %r293, 0;
	selp.b64 	%rd388, 0, %rd361, %p105;
	add.s64 	%rd529, %rd387, %rd388;
	selp.b64 	%rd30, %rd361, %rd529, %p104;
	@%p103 bra 	$L__BB105_26;
	setp.ne.s32 	%p106, %r2, 0;
	mul.wide.s32 	%rd389, %r1, 16;
	add.s64 	%rd31, %rd148, %rd389;
	@%p106 bra 	$L__BB105_13;
	st.shared.u64 	[_ZZN3cub18CUB_300001_SM_10006detail4scan16DeviceScanKernelINS2_10policy_hubImmmmN4cuda3std3__44plusIvEEE10Policy1000EPmSC_NS0_13ScanTileStateImLb1EEES9_NS1_10InputValueImSC_EEmmLb0EmEEvT0_T1_T2_iT3_T4_T5_E12temp_storage+24], %rd28;
	add.s64 	%rd390, %rd31, 512;
	mov.b64 	%rd391, 100;
	// begin inline asm
	st.relaxed.gpu.v2.u64 [%rd390], {%rd391, %rd28};
	// end inline asm
$L__BB105_13:
	not.b32 	%r356, %r2;
	add.s32 	%r533, %r1, %r356;
	mov.b32 	%r354, 965;
	// begin inline asm
	nanosleep.u32 %r354;
	// end inline asm
	mul.wide.s32 	%rd396, %r533, 16;
	add.s64 	%rd397, %rd148, %rd396;
	add.s64 	%rd395, %rd397, 512;
	// begin inline asm
	ld.relaxed.gpu.v2.u64 {%rd527, %rd524}, [%rd395];
	// end inline asm
	mov.b32 	%r532, 328;
$L__BB105_14:
	setp.eq.s64 	%p107, %rd527, 99;
	mov.b32 	%r357, -1;
	vote.sync.any.pred 	%p108, %p107, %r357;
	not.pred 	%p109, %p108;
	@%p109 bra 	$L__BB105_16;
	// begin inline asm
	nanosleep.u32 %r532;
	// end inline asm
	shl.b32 	%r532, %r532, 1;
	// begin inline asm
	ld.relaxed.gpu.v2.u64 {%rd527, %rd524}, [%rd395];
	// end inline asm
	bra.uni 	$L__BB105_14;
$L__BB105_16:
	setp.eq.s64 	%p110, %rd527, 101;
	mov.b32 	%r409, -1;
	vote.sync.ballot.b32 	%r410, %p110, %r409;
	// begin inline asm
	mov.u32 %r359, %lanemask_ge;
	// end inline asm
	and.b32  	%r411, %r410, %r359;
	or.b32  	%r412, %r411, -2147483648;
	add.s32 	%r413, %r412, -1;
	not.b32 	%r414, %r412;
	and.b32  	%r415, %r414, %r413;
	popc.b32 	%r363, %r415;
	mov.b64 	{%r361, %r366}, %rd524;
	mov.b32 	%r367, 1;
	// begin inline asm
	shfl.sync.down.b32 %r360, %r361, %r367, %r363, %r409;
	// end inline asm
	// begin inline asm
	shfl.sync.down.b32 %r365, %r366, %r367, %r363, %r409;
	// end inline asm
	mov.b64 	%rd398, {%r360, %r365};
	setp.lt.s32 	%p112, %r293, %r363;
	selp.b64 	%rd399, %rd398, 0, %p112;
	add.s64 	%rd400, %rd399, %rd524;
	mov.b64 	{%r371, %r376}, %rd400;
	mov.b32 	%r377, 2;
	// begin inline asm
	shfl.sync.down.b32 %r370, %r371, %r377, %r363, %r409;
	// end inline asm
	// begin inline asm
	shfl.sync.down.b32 %r375, %r376, %r377, %r363, %r409;
	// end inline asm
	mov.b64 	%rd401, {%r370, %r375};
	add.s32 	%r11, %r293, 2;
	setp.gt.s32 	%p113, %r11, %r363;
	selp.b64 	%rd402, 0, %rd401, %p113;
	add.s64 	%rd403, %rd402, %rd400;
	mov.b64 	{%r381, %r386}, %rd403;
	mov.b32 	%r387, 4;
	// begin inline asm
	shfl.sync.down.b32 %r380, %r381, %r387, %r363, %r409;
	// end inline asm
	// begin inline asm
	shfl.sync.down.b32 %r385, %r386, %r387, %r363, %r409;
	// end inline asm
	mov.b64 	%rd404, {%r380, %r385};
	add.s32 	%r12, %r293, 4;
	setp.gt.s32 	%p114, %r12, %r363;
	selp.b64 	%rd405, 0, %rd404, %p114;
	add.s64 	%rd406, %rd405, %rd403;
	mov.b64 	{%r391, %r396}, %rd406;
	mov.b32 	%r397, 8;
	// begin inline asm
	shfl.sync.down.b32 %r390, %r391, %r397, %r363, %r409;
	// end inline asm
	// begin inline asm
	shfl.sync.down.b32 %r395, %r396, %r397, %r363, %r409;
	// end inline asm
	mov.b64 	%rd407, {%r390, %r395};
	add.s32 	%r13, %r293, 8;
	setp.gt.s32 	%p115, %r13, %r363;
	selp.b64 	%rd408, 0, %rd407, %p115;
	add.s64 	%rd409, %rd408, %rd406;
	mov.b64 	{%r401, %r406}, %rd409;
	mov.b32 	%r407, 16;
	// begin inline asm
	shfl.sync.down.b32 %r400, %r401, %r407, %r363, %r409;
	// end inline asm
	// begin inline asm
	shfl.sync.down.b32 %r405, %r406, %r407, %r363, %r409;
	// end inline asm
	mov.b64 	%rd410, {%r400, %r405};
	add.s32 	%r14, %r293, 16;
	setp.gt.s32 	%p116, %r14, %r363;
	selp.b64 	%rd411, 0, %rd410, %p116;
	add.s64 	%rd526, %rd411, %rd409;
	add.s64 	%rd42, %rd148, 512;
$L__BB105_17:
	setp.ne.s64 	%p117, %rd527, 101;
	mov.b32 	%r416, -1;
	vote.sync.all.pred 	%p118, %p117, %r416;
	not.pred 	%p119, %p118;
	@%p119 bra 	$L__BB105_22;
	mul.wide.s32 	%rd419, %r533, 16;
	add.s64 	%rd420, %rd42, %rd419;
	add.s64 	%rd418, %rd420, -512;
	// begin inline asm
	ld.relaxed.gpu.v2.u64 {%rd527, %rd528}, [%rd418];
	// end inline asm
	mov.b32 	%r534, 328;
$L__BB105_19:
	setp.eq.s64 	%p123, %rd527, 99;
	mov.b32 	%r419, -1;
	vote.sync.any.pred 	%p124, %p123, %r419;
	not.pred 	%p125, %p124;
	@%p125 bra 	$L__BB105_21;
	// begin inline asm
	nanosleep.u32 %r534;
	// end inline asm
	shl.b32 	%r534, %r534, 1;
	// begin inline asm
	ld.relaxed.gpu.v2.u64 {%rd527, %rd528}, [%rd418];
	// end inline asm
	bra.uni 	$L__BB105_19;
$L__BB105_21:
	setp.eq.s64 	%p126, %rd527, 101;
	mov.b32 	%r470, -1;
	vote.sync.ballot.b32 	%r471, %p126, %r470;
	and.b32  	%r472, %r471, %r359;
	or.b32  	%r473, %r472, -2147483648;
	add.s32 	%r474, %r473, -1;
	not.b32 	%r475, %r473;
	and.b32  	%r476, %r475, %r474;
	popc.b32 	%r424, %r476;
	mov.b64 	{%r422, %r427}, %rd528;
	mov.b32 	%r428, 1;
	// begin inline asm
	shfl.sync.down.b32 %r421, %r422, %r428, %r424, %r470;
	// end inline asm
	// begin inline asm
	shfl.sync.down.b32 %r426, %r427, %r428, %r424, %r470;
	// end inline asm
	mov.b64 	%rd421, {%r421, %r426};
	setp.lt.s32 	%p128, %r293, %r424;
	selp.b64 	%rd422, %rd421, 0, %p128;
	add.s64 	%rd423, %rd422, %rd528;
	mov.b64 	{%r432, %r437}, %rd423;
	mov.b32 	%r438, 2;
	// begin inline asm
	shfl.sync.down.b32 %r431, %r432, %r438, %r424, %r470;
	// end inline asm
	// begin inline asm
	shfl.sync.down.b32 %r436, %r437, %r438, %r424, %r470;
	// end inline asm
	mov.b64 	%rd424, {%r431, %r436};
	setp.gt.s32 	%p129, %r11, %r424;
	selp.b64 	%rd425, 0, %rd424, %p129;
	add.s64 	%rd426, %rd423, %rd425;
	mov.b64 	{%r442, %r447}, %rd426;
	mov.b32 	%r448, 4;
	// begin inline asm
	shfl.sync.down.b32 %r441, %r442, %r448, %r424, %r470;
	// end inline asm
	// begin inline asm
	shfl.sync.down.b32 %r446, %r447, %r448, %r424, %r470;
	// end inline asm
	mov.b64 	%rd427, {%r441, %r446};
	setp.gt.s32 	%p130, %r12, %r424;
	selp.b64 	%rd428, 0, %rd427, %p130;
	add.s64 	%rd429, %rd428, %rd426;
	mov.b64 	{%r452, %r457}, %rd429;
	mov.b32 	%r458, 8;
	// begin inline asm
	shfl.sync.down.b32 %r451, %r452, %r458, %r424, %r470;
	// end inline asm
	// begin inline asm
	shfl.sync.down.b32 %r456, %r457, %r458, %r424, %r470;
	// end inline asm
	mov.b64 	%rd430, {%r451, %r456};
	setp.gt.s32 	%p131, %r13, %r424;
	selp.b64 	%rd431, 0, %rd430, %p131;
	add.s64 	%rd432, %rd431, %rd429;
	mov.b64 	{%r462, %r467}, %rd432;
	mov.b32 	%r468, 16;
	// begin inline asm
	shfl.sync.down.b32 %r461, %r462, %r468, %r424, %r470;
	// end inline asm
	// begin inline asm
	shfl.sync.down.b32 %r466, %r467, %r468, %r424, %r470;
	// end inline asm
	mov.b64 	%rd433, {%r461, %r466};
	setp.gt.s32 	%p132, %r14, %r424;
	selp.b64 	%rd434, 0, %rd433, %p132;
	add.s64 	%rd435, %rd432, %rd526;
	add.s64 	%rd526, %rd435, %rd434;
	add.s32 	%r533, %r533, -32;
	bra.uni 	$L__BB105_17;
$L__BB105_22:
	setp.ne.s32 	%p120, %r2, 0;
	@%p120 bra 	$L__BB105_24;
	add.s64 	%rd414, %rd526, %rd28;
	add.s64 	%rd412, %rd31, 512;
	mov.b64 	%rd413, 101;
	// begin inline asm
	st.relaxed.gpu.v2.u64 [%rd412], {%rd413, %rd414};
	// end inline asm
	st.shared.u64 	[_ZZN3cub18CUB_300001_SM_10006detail4scan16DeviceScanKernelINS2_10policy_hubImmmmN4cuda3std3__44plusIvEEE10Policy1000EPmSC_NS0_13ScanTileStateImLb1EEES9_NS1_10InputValueImSC_EEmmLb0EmEEvT0_T1_T2_iT3_T4_T5_E12temp_storage+8], %rd526;
	st.shared.u64 	[_ZZN3cub18CUB_300001_SM_10006detail4scan16DeviceScanKernelINS2_10policy_hubImmmmN4cuda3std3__44plusIvEEE10Policy1000EPmSC_NS0_13ScanTileStateImLb1EEES9_NS1_10InputValueImSC_EEmmLb0EmEEvT0_T1_T2_iT3_T4_T5_E12temp_storage+16], %rd414;
$L__BB105_24:
	setp.ne.s32 	%p121, %r293, 0;
	mov.u64 	%rd529, %rd30;
	@%p121 bra 	$L__BB105_26;
	st.shared.u64 	[_ZZN3cub18CUB_300001_SM_10006detail4scan16DeviceScanKernelINS2_10policy_hubImmmmN4cuda3std3__44plusIvEEE10Policy1000EPmSC_NS0_13ScanTileStateImLb1EEES9_NS1_10InputValueImSC_EEmmLb0EmEEvT0_T1_T2_iT3_T4_T5_E12temp_storage+128], %rd526;
	mov.u64 	%rd529, %rd526;
$L__BB105_26:
	bar.sync 	0;
	setp.eq.s32 	%p122, %r2, 0;
	@%p122 bra 	$L__BB105_28;
	ld.shared.u64 	%rd415, [_ZZN3cub18CUB_300001_SM_10006detail4scan16DeviceScanKernelINS2_10policy_hubImmmmN4cuda3std3__44plusIvEEE10Policy1000EPmSC_NS0_13ScanTileStateImLb1EEES9_NS1_10InputValueImSC_EEmmLb0EmEEvT0_T1_T2_iT3_T4_T5_E12temp_storage+128];
	add.s64 	%rd529, %rd415, %rd529;
$L__BB105_28:
	add.s64 	%rd531, %rd10, %rd529;
$L__BB105_29:
	add.s64 	%rd499, %rd11, %rd531;
	add.s64 	%rd500, %rd12, %rd499;
	add.s64 	%rd501, %rd13, %rd500;
	add.s64 	%rd502, %rd14, %rd501;
	add.s64 	%rd503, %rd15, %rd502;
	add.s64 	%rd504, %rd16, %rd503;
	add.s64 	%rd505, %rd17, %rd504;
	add.s64 	%rd506, %rd18, %rd505;
	add.s64 	%rd507, %rd19, %rd506;
	bar.sync 	0;
	st.shared.u64 	[%r6], %rd529;
	st.shared.u64 	[%r6+8], %rd531;
	st.shared.u64 	[%r6+16], %rd499;
	st.shared.u64 	[%r6+24], %rd500;
	st.shared.u64 	[%r6+32], %rd501;
	st.shared.u64 	[%r6+40], %rd502;
	st.shared.u64 	[%r6+48], %rd503;
	st.shared.u64 	[%r6+56], %rd504;
	st.shared.u64 	[%r6+64], %rd505;
	st.shared.u64 	[%r6+72], %rd506;
	st.shared.u64 	[%r6+80], %rd507;
	bar.warp.sync 	-1;
	ld.shared.u64 	%rd508, [%r5];
	ld.shared.u64 	%rd509, [%r5+256];
	ld.shared.u64 	%rd510, [%r5+512];
	ld.shared.u64 	%rd511, [%r5+768];
	ld.shared.u64 	%rd512, [%r5+1024];
	ld.shared.u64 	%rd513, [%r5+1280];
	ld.shared.u64 	%rd514, [%r5+1536];
	ld.shared.u64 	%rd515, [%r5+1792];
	ld.shared.u64 	%rd516, [%r5+2048];
	ld.shared.u64 	%rd517, [%r5+2304];
	ld.shared.u64 	%rd518, [%r5+2560];
	add.s64 	%rd520, %rd1, %rd325;
	st.global.u64 	[%rd520], %rd508;
	st.global.u64 	[%rd520+256], %rd509;
	st.global.u64 	[%rd520+512], %rd510;
	st.global.u64 	[%rd520+768], %rd511;
	st.global.u64 	[%rd520+1024], %rd512;
	st.global.u64 	[%rd520+1280], %rd513;
	st.global.u64 	[%rd520+1536], %rd514;
	st.global.u64 	[%rd520+1792], %rd515;
	st.global.u64 	[%rd520+2048], %rd516;
	st.global.u64 	[%rd520+2304], %rd517;
	st.global.u64 	[%rd520+2560], %rd518;
	bra.uni 	$L__BB105_102;
$L__BB105_30:
	setp.eq.s64 	%p3, %rd8, 0;
	@%p3 bra 	$L__BB105_102;
	cvt.u32.u64 	%r19, %rd8;
	shl.b64 	%rd152, %rd7, 3;
	add.s64 	%rd153, %rd2, %rd152;
	mov.u32 	%r20, %tid.x;
	ld.global.u64 	%rd543, [%rd153];
	and.b32  	%r52, %r20, 31;
	and.b32  	%r53, %r20, 992;
	mul.lo.s32 	%r54, %r53, 11;
	or.b32  	%r21, %r54, %r52;
	setp.ge.u32 	%p4, %r21, %r19;
	shl.b32 	%r55, %r21, 3;
	cvt.u64.u32 	%rd154, %r55;
	add.s64 	%rd62, %rd153, %rd154;
	mov.u64 	%rd533, %rd543;
	@%p4 bra 	$L__BB105_33;
	ld.global.u64 	%rd533, [%rd62];
$L__BB105_33:
	add.s32 	%r22, %r21, 32;
	setp.ge.u32 	%p5, %r22, %r19;
	mov.u64 	%rd534, %rd543;
	@%p5 bra 	$L__BB105_35;
	ld.global.u64 	%rd534, [%rd62+256];
$L__BB105_35:
	add.s32 	%r23, %r21, 64;
	setp.ge.u32 	%p6, %r23, %r19;
	mov.u64 	%rd535, %rd543;
	@%p6 bra 	$L__BB105_37;
	ld.global.u64 	%rd535, [%rd62+512];
$L__BB105_37:
	add.s32 	%r24, %r21, 96;
	setp.ge.u32 	%p7, %r24, %r19;
	mov.u64 	%rd536, %rd543;
	@%p7 bra 	$L__BB105_39;
	ld.global.u64 	%rd536, [%rd62+768];
$L__BB105_39:
	add.s32 	%r25, %r21, 128;
	setp.ge.u32 	%p8, %r25, %r19;
	mov.u64 	%rd537, %rd543;
	@%p8 bra 	$L__BB105_41;
	ld.global.u64 	%rd537, [%rd62+1024];
$L__BB105_41:
	add.s32 	%r26, %r21, 160;
	setp.ge.u32 	%p9, %r26, %r19;
	mov.u64 	%rd538, %rd543;
	@%p9 bra 	$L__BB105_43;
	ld.global.u64 	%rd538, [%rd62+1280];
$L__BB105_43:
	add.s32 	%r27, %r21, 192;
	setp.ge.u32 	%p10, %r27, %r19;
	mov.u64 	%rd539, %rd543;
	@%p10 bra 	$L__BB105_45;
	ld.global.u64 	%rd539, [%rd62+1536];
$L__BB105_45:
	add.s32 	%r28, %r21, 224;
	setp.ge.u32 	%p11, %r28, %r19;
	mov.u64 	%rd540, %rd543;
	@%p11 bra 	$L__BB105_47;
	ld.global.u64 	%rd540, [%rd62+1792];
$L__BB105_47:
	add.s32 	%r29, %r21, 256;
	setp.ge.u32 	%p12, %r29, %r19;
	mov.u64 	%rd541, %rd543;
	@%p12 bra 	$L__BB105_49;
	ld.global.u64 	%rd541, [%rd62+2048];
$L__BB105_49:
	add.s32 	%r30, %r21, 288;
	setp.ge.u32 	%p13, %r30, %r19;
	mov.u64 	%rd542, %rd543;
	@%p13 bra 	$L__BB105_51;
	ld.global.u64 	%rd542, [%rd62+2304];
$L__BB105_51:
	add.s32 	%r31, %r21, 320;
	setp.ge.u32 	%p14, %r31, %r19;
	@%p14 bra 	$L__BB105_53;
	ld.global.u64 	%rd543, [%rd62+2560];
$L__BB105_53:
	// begin inline asm
	mov.u32 %r56, %laneid;
	// end inline asm
	shr.u32 	%r33, %r20, 5;
	mad.lo.s32 	%r57, %r33, 352, %r56;
	shl.b32 	%r58, %r57, 3;
	mov.u32 	%r59, _ZZN3cub18CUB_300001_SM_10006detail4scan16DeviceScanKernelINS2_10policy_hubImmmmN4cuda3std3__44plusIvEEE10Policy1000EPmSC_NS0_13ScanTileStateImLb1EEES9_NS1_10InputValueImSC_EEmmLb0EmEEvT0_T1_T2_iT3_T4_T5_E12temp_storage;
	add.s32 	%r34, %r59, %r58;
	st.shared.u64 	[%r34], %rd533;
	st.shared.u64 	[%r34+256], %rd534;
	st.shared.u64 	[%r34+512], %rd535;
	st.shared.u64 	[%r34+768], %rd536;
	st.shared.u64 	[%r34+1024], %rd537;
	st.shared.u64 	[%r34+1280], %rd538;
	st.shared.u64 	[%r34+1536], %rd539;
	st.shared.u64 	[%r34+1792], %rd540;
	st.shared.u64 	[%r34+2048], %rd541;
	st.shared.u64 	[%r34+2304], %rd542;
	st.shared.u64 	[%r34+2560], %rd543;
	bar.warp.sync 	-1;
	mad.lo.s32 	%r35, %r56, 80, %r34;
	ld.shared.u64 	%rd85, [%r35];
	ld.shared.u64 	%rd86, [%r35+8];
	ld.shared.u64 	%rd87, [%r35+16];
	ld.shared.u64 	%rd88, [%r35+24];
	ld.shared.u64 	%rd89, [%r35+32];
	ld.shared.u64 	%rd90, [%r35+40];
	ld.shared.u64 	%rd91, [%r35+48];
	ld.shared.u64 	%rd92, [%r35+56];
	ld.shared.u64 	%rd93, [%r35+64];
	ld.shared.u64 	%rd94, [%r35+72];
	ld.shared.u64 	%rd95, [%r35+80];
	bar.sync 	0;
	setp.ne.s32 	%p15, %r1, 0;
	@%p15 bra 	$L__BB105_57;
	add.s64 	%rd259, %rd86, %rd85;
	add.s64 	%rd260, %rd87, %rd259;
	add.s64 	%rd261, %rd88, %rd260;
	add.s64 	%rd262, %rd89, %rd261;
	add.s64 	%rd263, %rd90, %rd262;
	add.s64 	%rd264, %rd91, %rd263;
	add.s64 	%rd265, %rd92, %rd264;
	add.s64 	%rd266, %rd93, %rd265;
	add.s64 	%rd267, %rd94, %rd266;
	add.s64 	%rd96, %rd95, %rd267;
	mov.b64 	{%r241, %r246}, %rd96;
	mov.b32 	%r247, 1;
	mov.b32 	%r288, 0;
	mov.b32 	%r289, -1;
	// begin inline asm
	shfl.sync.up.b32 %r240, %r241, %r247, %r288, %r289;
	// end inline asm
	// begin inline asm
	shfl.sync.up.b32 %r245, %r246, %r247, %r288, %r289;
	// end inline asm
	mov.b64 	%rd268, {%r240, %r245};
	setp.lt.s32 	%p60, %r56, 1;
	selp.b64 	%rd269, 0, %rd268, %p60;
	add.s64 	%rd270, %rd269, %rd96;
	mov.b64 	{%r251, %r256}, %rd270;
	mov.b32 	%r257, 2;
	// begin inline asm
	shfl.sync.up.b32 %r250, %r251, %r257, %r288, %r289;
	// end inline asm
	// begin inline asm
	shfl.sync.up.b32 %r255, %r256, %r257, %r288, %r289;
	// end inline asm
	mov.b64 	%rd271, {%r250, %r255};
	setp.lt.s32 	%p61, %r56, 2;
	selp.b64 	%rd272, 0, %rd271, %p61;
	add.s64 	%rd273, %rd272, %rd270;
	mov.b64 	{%r261, %r266}, %rd273;
	mov.b32 	%r267, 4;
	// begin inline asm
	shfl.sync.up.b32 %r260, %r261, %r267, %r288, %r289;
	// end inline asm
	// begin inline asm
	shfl.sync.up.b32 %r265, %r266, %r267, %r288, %r289;
	// end inline asm
	mov.b64 	%rd274, {%r260, %r265};
	setp.lt.s32 	%p62, %r56, 4;
	selp.b64 	%rd275, 0, %rd274, %p62;
	add.s64 	%rd276, %rd275, %rd273;
	mov.b64 	{%r271, %r276}, %rd276;
	mov.b32 	%r277, 8;
	// begin inline asm
	shfl.sync.up.b32 %r270, %r271, %r277, %r288, %r289;
	// end inline asm
	// begin inline asm
	shfl.sync.up.b32 %r275, %r276, %r277, %r288, %r289;
	// end inline asm
	mov.b64 	%rd277, {%r270, %r275};
	setp.lt.s32 	%p63, %r56, 8;
	selp.b64 	%rd278, 0, %rd277, %p63;
	add.s64 	%rd279, %rd278, %rd276;
	mov.b64 	{%r281, %r286}, %rd279;
	mov.b32 	%r287, 16;
	// begin inline asm
	shfl.sync.up.b32 %r280, %r281, %r287, %r288, %r289;
	// end inline asm
	// begin inline asm
	shfl.sync.up.b32 %r285, %r286, %r287, %r288, %r289;
	// end inline asm
	mov.b64 	%rd280, {%r280, %r285};
	setp.lt.s32 	%p64, %r56, 16;
	selp.b64 	%rd281, 0, %rd280, %p64;
	add.s64 	%rd97, %rd281, %rd279;
	setp.ne.s32 	%p65, %r56, 31;
	@%p65 bra 	$L__BB105_56;
	shl.b32 	%r290, %r33, 3;
	mov.u32 	%r291, _ZZN3cub18CUB_300001_SM_10006detail4scan16DeviceScanKernelINS2_10policy_hubImmmmN4cuda3std3__44plusIvEEE10Policy1000EPmSC_NS0_13ScanTileStateImLb1EEES9_NS1_10InputValueImSC_EEmmLb0EmEEvT0_T1_T2_iT3_T4_T5_E12temp_storage;
	add.s32 	%r292, %r291, %r290;
	st.shared.u64 	[%r292+32], %rd97;
$L__BB105_56:
	bar.sync 	0;
	ld.shared.v2.u64 	{%rd282, %rd283}, [_ZZN3cub18CUB_300001_SM_10006detail4scan16DeviceScanKernelINS2_10policy_hubImmmmN4cuda3std3__44plusIvEEE10Policy1000EPmSC_NS0_13ScanTileStateImLb1EEES9_NS1_10InputValueImSC_EEmmLb0EmEEvT0_T1_T2_iT3_T4_T5_E12temp_storage+32];
	add.s64 	%rd284, %rd283, %rd282;
	setp.eq.s32 	%p66, %r33, 2;
	selp.b64 	%rd285, %rd284, %rd282, %p66;
	ld.shared.v2.u64 	{%rd286, %rd287}, [_ZZN3cub18CUB_300001_SM_10006detail4scan16DeviceScanKernelINS2_10policy_hubImmmmN4cuda3std3__44plusIvEEE10Policy1000EPmSC_NS0_13ScanTileStateImLb1EEES9_NS1_10InputValueImSC_EEmmLb0EmEEvT0_T1_T2_iT3_T4_T5_E12temp_storage+48];
	add.s64 	%rd288, %rd284, %rd286;
	setp.eq.s32 	%p67, %r33, 3;
	selp.b64 	%rd289, %rd288, %rd285, %p67;
	add.s64 	%rd290, %rd288, %rd287;
	setp.eq.s32 	%p68, %r33, 4;
	selp.b64 	%rd291, %rd290, %rd289, %p68;
	ld.shared.v2.u64 	{%rd292, %rd293}, [_ZZN3cub18CUB_300001_SM_10006detail4scan16DeviceScanKernelINS2_10policy_hubImmmmN4cuda3std3__44plusIvEEE10Policy1000EPmSC_NS0_13ScanTileStateImLb1EEES9_NS1_10InputValueImSC_EEmmLb0EmEEvT0_T1_T2_iT3_T4_T5_E12temp_storage+64];
	add.s64 	%rd294, %rd290, %rd292;
	setp.eq.s32 	%p69, %r33, 5;
	selp.b64 	%rd295, %rd294, %rd291, %p69;
	add.s64 	%rd296, %rd294, %rd293;
	setp.eq.s32 	%p70, %r33, 6;
	selp.b64 	%rd297, %rd296, %rd295, %p70;
	ld.shared.v2.u64 	{%rd298, %rd299}, [_ZZN3cub18CUB_300001_SM_10006detail4scan16DeviceScanKernelINS2_10policy_hubImmmmN4cuda3std3__44plusIvEEE10Policy1000EPmSC_NS0_13ScanTileStateImLb1EEES9_NS1_10InputValueImSC_EEmmLb0EmEEvT0_T1_T2_iT3_T4_T5_E12temp_storage+80];
	add.s64 	%rd300, %rd296, %rd298;
	setp.eq.s32 	%p71, %r33, 7;
	selp.b64 	%rd301, %rd300, %rd297, %p71;
	add.s64 	%rd302, %rd300, %rd299;
	setp.eq.s32 	%p72, %r33, 8;
	selp.b64 	%rd303, %rd302, %rd301, %p72;
	ld.shared.u64 	%rd304, [_ZZN3cub18CUB_300001_SM_10006detail4scan16DeviceScanKernelINS2_10policy_hubImmmmN4cuda3std3__44plusIvEEE10Policy1000EPmSC_NS0_13ScanTileStateImLb1EEES9_NS1_10InputValueImSC_EEmmLb0EmEEvT0_T1_T2_iT3_T4_T5_E12temp_storage+96];
	add.s64 	%rd305, %rd302, %rd304;
	setp.eq.s32 	%p73, %r33, 9;
	selp.b64 	%rd306, %rd305, %rd303, %p73;
	setp.lt.u32 	%p74, %r20, 32;
	selp.b64 	%rd307, 0, %rd306, %p74;
	setp.eq.s32 	%p75, %r56, 0;
	sub.s64 	%rd308, %rd97, %rd96;
	selp.b64 	%rd309, 0, %rd308, %p75;
	add.s64 	%rd310, %rd309, %rd522;
	add.s64 	%rd550, %rd310, %rd307;
	add.s64 	%rd552, %rd550, %rd85;
	bra.uni 	$L__BB105_78;
$L__BB105_57:
	add.s64 	%rd155, %rd86, %rd85;
	add.s64 	%rd156, %rd87, %rd155;
	add.s64 	%rd157, %rd88, %rd156;
	add.s64 	%rd158, %rd89, %rd157;
	add.s64 	%rd159, %rd90, %rd158;
	add.s64 	%rd160, %rd91, %rd159;
	add.s64 	%rd161, %rd92, %rd160;
	add.s64 	%rd162, %rd93, %rd161;
	add.s64 	%rd163, %rd94, %rd162;
	add.s64 	%rd100, %rd95, %rd163;
	mov.b64 	{%r61, %r66}, %rd100;
	mov.b32 	%r67, 1;
	mov.b32 	%r108, 0;
	mov.b32 	%r109, -1;
	// begin inline asm
	shfl.sync.up.b32 %r60, %r61, %r67, %r108, %r109;
	// end inline asm
	// begin inline asm
	shfl.sync.up.b32 %r65, %r66, %r67, %r108, %r109;
	// end inline asm
	mov.b64 	%rd164, {%r60, %r65};
	setp.lt.s32 	%p16, %r56, 1;
	selp.b64 	%rd165, 0, %rd164, %p16;
	add.s64 	%rd166, %rd165, %rd100;
	mov.b64 	{%r71, %r76}, %rd166;
	mov.b32 	%r77, 2;
	// begin inline asm
	shfl.sync.up.b32 %r70, %r71, %r77, %r108, %r109;
	// end inline asm
	// begin inline asm
	shfl.sync.up.b32 %r75, %r76, %r77, %r108, %r109;
	// end inline asm
	mov.b64 	%rd167, {%r70, %r75};
	setp.lt.s32 	%p17, %r56, 2;
	selp.b64 	%rd168, 0, %rd167, %p17;
	add.s64 	%rd169, %rd168, %rd166;
	mov.b64 	{%r81, %r86}, %rd169;
	mov.b32 	%r87, 4;
	// begin inline asm
	shfl.sync.up.b32 %r80, %r81, %r87, %r108, %r109;
	// end inline asm
	// begin inline asm
	shfl.sync.up.b32 %r85, %r86, %r87, %r108, %r109;
	// end inline asm
	mov.b64 	%rd170, {%r80, %r85};
	setp.lt.s32 	%p18, %r56, 4;
	selp.b64 	%rd171, 0, %rd170, %p18;
	add.s64 	%rd172, %rd171, %rd169;
	mov.b64 	{%r91, %r96}, %rd172;
	mov.b32 	%r97, 8;
	// begin inline asm
	shfl.sync.up.b32 %r90, %r91, %r97, %r108, %r109;
	// end inline asm
	// begin inline asm
	shfl.sync.up.b32 %r95, %r96, %r97, %r108, %r109;
	// end inline asm
	mov.b64 	%rd173, {%r90, %r95};
	setp.lt.s32 	%p19, %r56, 8;
	selp.b64 	%rd174, 0, %rd173, %p19;
	add.s64 	%rd175, %rd174, %rd172;
	mov.b64 	{%r101, %r106}, %rd175;
	mov.b32 	%r107, 16;
	// begin inline asm
	shfl.sync.up.b32 %r100, %r101, %r107, %r108, %r109;
	// end inline asm
	// begin inline asm
	shfl.sync.up.b32 %r105, %r106, %r107, %r108, %r109;
	// end inline asm
	mov.b64 	%rd176, {%r100, %r105};
	setp.lt.s32 	%p20, %r56, 16;
	selp.b64 	%rd177, 0, %rd176, %p20;
	add.s64 	%rd101, %rd177, %rd175;
	setp.ne.s32 	%p21, %r56, 31;
	@%p21 bra 	$L__BB105_59;
	shl.b32 	%r110, %r33, 3;
	mov.u32 	%r111, _ZZN3cub18CUB_300001_SM_10006detail4scan16DeviceScanKernelINS2_10policy_hubImmmmN4cuda3std3__44plusIvEEE10Policy1000EPmSC_NS0_13ScanTileStateImLb1EEES9_NS1_10InputValueImSC_EEmmLb0EmEEvT0_T1_T2_iT3_T4_T5_E12temp_storage;
	add.s32 	%r112, %r111, %r110;
	st.shared.u64 	[%r112+32], %rd101;
$L__BB105_59:
	sub.s64 	%rd178, %rd101, %rd100;
	bar.sync 	0;
	ld.shared.v2.u64 	{%rd179, %rd180}, [_ZZN3cub18CUB_300001_SM_10006detail4scan16DeviceScanKernelINS2_10policy_hubImmmmN4cuda3std3__44plusIvEEE10Policy1000EPmSC_NS0_13ScanTileStateImLb1EEES9_NS1_10InputValueImSC_EEmmLb0EmEEvT0_T1_T2_iT3_T4_T5_E12temp_storage+32];
	add.s64 	%rd181, %rd180, %rd179;
	setp.eq.s32 	%p22, %r33, 2;
	selp.b64 	%rd182, %rd181, %rd179, %p22;
	ld.shared.v2.u64 	{%rd183, %rd184}, [_ZZN3cub18CUB_300001_SM_10006detail4scan16DeviceScanKernelINS2_10policy_hubImmmmN4cuda3std3__44plusIvEEE10Policy1000EPmSC_NS0_13ScanTileStateImLb1EEES9_NS1_10InputValueImSC_EEmmLb0EmEEvT0_T1_T2_iT3_T4_T5_E12temp_storage+48];
	add.s64 	%rd185, %rd181, %rd183;
	setp.eq.s32 	%p23, %r33, 3;
	selp.b64 	%rd186, %rd185, %rd182, %p23;
	add.s64 	%rd187, %rd185, %rd184;
	setp.eq.s32 	%p24, %r33, 4;
	selp.b64 	%rd188, %rd187, %rd186, %p24;
	ld.shared.v2.u64 	{%rd189, %rd190}, [_ZZN3cub18CUB_300001_SM_10006detail4scan16DeviceScanKernelINS2_10policy_hubImmmmN4cuda3std3__44plusIvEEE10Policy1000EPmSC_NS0_13ScanTileStateImLb1EEES9_NS1_10InputValueImSC_EEmmLb0EmEEvT0_T1_T2_iT3_T4_T5_E12temp_storage+64];
	add.s64 	%rd191, %rd187, %rd189;
	setp.eq.s32 	%p25, %r33, 5;
	selp.b64 	%rd192, %rd191, %rd188, %p25;
	add.s64 	%rd193, %rd191, %rd190;
	setp.eq.s32 	%p26, %r33, 6;
	selp.b64 	%rd194, %rd193, %rd192, %p26;
	ld.shared.v2.u64 	{%rd195, %rd196}, [_ZZN3cub18CUB_300001_SM_10006detail4scan16DeviceScanKernelINS2_10policy_hubImmmmN4cuda3std3__44plusIvEEE10Policy1000EPmSC_NS0_13ScanTileStateImLb1EEES9_NS1_10InputValueImSC_EEmmLb0EmEEvT0_T1_T2_iT3_T4_T5_E12temp_storage+80];
	add.s64 	%rd197, %rd193, %rd195;
	setp.eq.s32 	%p27, %r33, 7;
	selp.b64 	%rd198, %rd197, %rd194, %p27;
	add.s64 	%rd199, %rd197, %rd196;
	setp.eq.s32 	%p28, %r33, 8;
	selp.b64 	%rd200, %rd199, %rd198, %p28;
	ld.shared.v2.u64 	{%rd201, %rd202}, [_ZZN3cub18CUB_300001_SM_10006detail4scan16DeviceScanKernelINS2_10policy_hubImmmmN4cuda3std3__44plusIvEEE10Policy1000EPmSC_NS0_13ScanTileStateImLb1EEES9_NS1_10InputValueImSC_EEmmLb0EmEEvT0_T1_T2_iT3_T4_T5_E12temp_storage+96];
	add.s64 	%rd203, %rd199, %rd201;
	setp.eq.s32 	%p29, %r33, 9;
	selp.b64 	%rd204, %rd203, %rd200, %p29;
	add.s64 	%rd102, %rd203, %rd202;
	setp.gt.u32 	%p30, %r20, 31;
	setp.lt.u32 	%p31, %r20, 32;
	setp.eq.s32 	%p32, %r56, 0;
	selp.b64 	%rd205, 0, %rd178, %p32;
	add.s64 	%rd550, %rd204, %rd205;
	selp.b64 	%rd104, %rd178, %rd550, %p31;
	@%p30 bra 	$L__BB105_75;
	setp.ne.s32 	%p33, %r20, 0;
	mul.wide.s32 	%rd206, %r1, 16;
	add.s64 	%rd105, %rd148, %rd206;
	@%p33 bra 	$L__BB105_62;
	st.shared.u64 	[_ZZN3cub18CUB_300001_SM_10006detail4scan16DeviceScanKernelINS2_10policy_hubImmmmN4cuda3std3__44plusIvEEE10Policy1000EPmSC_NS0_13ScanTileStateImLb1EEES9_NS1_10InputValueImSC_EEmmLb0EmEEvT0_T1_T2_iT3_T4_T5_E12temp_storage+24], %rd102;
	add.s64 	%rd207, %rd105, 512;
	mov.b64 	%rd208, 100;
	// begin inline asm
	st.relaxed.gpu.v2.u64 [%rd207], {%rd208, %rd102};
	// end inline asm
$L__BB105_62:
	not.b32 	%r115, %r20;
	add.s32 	%r536, %r1, %r115;
	mov.b32 	%r113, 965;
	// begin inline asm
	nanosleep.u32 %r113;
	// end inline asm
	mul.wide.s32 	%rd213, %r536, 16;
	add.s64 	%rd214, %rd148, %rd213;
	add.s64 	%rd212, %rd214, 512;
	// begin inline asm
	ld.relaxed.gpu.v2.u64 {%rd548, %rd545}, [%rd212];
	// end inline asm
	mov.b32 	%r535, 328;
$L__BB105_63:
	setp.eq.s64 	%p34, %rd548, 99;
	mov.b32 	%r116, -1;
	vote.sync.any.pred 	%p35, %p34, %r116;
	not.pred 	%p36, %p35;
	@%p36 bra 	$L__BB105_65;
	// begin inline asm
	nanosleep.u32 %r535;
	// end inline asm
	shl.b32 	%r535, %r535, 1;
	// begin inline asm
	ld.relaxed.gpu.v2.u64 {%rd548, %rd545}, [%rd212];
	// end inline asm
	bra.uni 	$L__BB105_63;
$L__BB105_65:
	setp.eq.s64 	%p37, %rd548, 101;
	mov.b32 	%r168, -1;
	vote.sync.ballot.b32 	%r169, %p37, %r168;
	// begin inline asm
	mov.u32 %r118, %lanemask_ge;
	// end inline asm
	and.b32  	%r170, %r169, %r118;
	or.b32  	%r171, %r170, -2147483648;
	add.s32 	%r172, %r171, -1;
	not.b32 	%r173, %r171;
	and.b32  	%r174, %r173, %r172;
	popc.b32 	%r122, %r174;
	mov.b64 	{%r120, %r125}, %rd545;
	mov.b32 	%r126, 1;
	// begin inline asm
	shfl.sync.down.b32 %r119, %r120, %r126, %r122, %r168;
	// end inline asm
	// begin inline asm
	shfl.sync.down.b32 %r124, %r125, %r126, %r122, %r168;
	// end inline asm
	mov.b64 	%rd215, {%r119, %r124};
	setp.lt.s32 	%p39, %r56, %r122;
	selp.b64 	%rd216, %rd215, 0, %p39;
	add.s64 	%rd217, %rd216, %rd545;
	mov.b64 	{%r130, %r135}, %rd217;
	mov.b32 	%r136, 2;
	// begin inline asm
	shfl.sync.down.b32 %r129, %r130, %r136, %r122, %r168;
	// end inline asm
	// begin inline asm
	shfl.sync.down.b32 %r134, %r135, %r136, %r122, %r168;
	// end inline asm
	mov.b64 	%rd218, {%r129, %r134};
	add.s32 	%r40, %r56, 2;
	setp.gt.s32 	%p40, %r40, %r122;
	selp.b64 	%rd219, 0, %rd218, %p40;
	add.s64 	%rd220, %rd219, %rd217;
	mov.b64 	{%r140, %r145}, %rd220;
	mov.b32 	%r146, 4;
	// begin inline asm
	shfl.sync.down.b32 %r139, %r140, %r146, %r122, %r168;
	// end inline asm
	// begin inline asm
	shfl.sync.down.b32 %r144, %r145, %r146, %r122, %r168;
	// end inline asm
	mov.b64 	%rd221, {%r139, %r144};
	add.s32 	%r41, %r56, 4;
	setp.gt.s32 	%p41, %r41, %r122;
	selp.b64 	%rd222, 0, %rd221, %p41;
	add.s64 	%rd223, %rd222, %rd220;
	mov.b64 	{%r150, %r155}, %rd223;
	mov.b32 	%r156, 8;
	// begin inline asm
	shfl.sync.down.b32 %r149, %r150, %r156, %r122, %r168;
	// end inline asm
	// begin inline asm
	shfl.sync.down.b32 %r154, %r155, %r156, %r122, %r168;
	// end inline asm
	mov.b64 	%rd224, {%r149, %r154};
	add.s32 	%r175, %r56, 8;
	setp.gt.s32 	%p42, %r175, %r122;
	selp.b64 	%rd225, 0, %rd224, %p42;
	add.s64 	%rd226, %rd225, %rd223;
	mov.b64 	{%r160, %r165}, %rd226;
	mov.b32 	%r166, 16;
	// begin inline asm
	shfl.sync.down.b32 %r159, %r160, %r166, %r122, %r168;
	// end inline asm
	// begin inline asm
	shfl.sync.down.b32 %r164, %r165, %r166, %r122, %r168;
	// end inline asm
	mov.b64 	%rd227, {%r159, %r164};
	add.s32 	%r42, %r56, 16;
	setp.gt.s32 	%p43, %r42, %r122;
	selp.b64 	%rd228, 0, %rd227, %p43;
	add.s64 	%rd546, %rd228, %rd226;
	add.s64 	%rd116, %rd148, 512;
$L__BB105_66:
	setp.ne.s64 	%p44, %rd548, 101;
	mov.b32 	%r176, -1;
	vote.sync.all.pred 	%p45, %p44, %r176;
	not.pred 	%p46, %p45;
	@%p46 bra 	$L__BB105_71;
	mul.wide.s32 	%rd236, %r536, 16;
	add.s64 	%rd237, %rd116, %rd236;
	add.s64 	%rd235, %rd237, -512;
	// begin inline asm
	ld.relaxed.gpu.v2.u64 {%rd548, %rd549}, [%rd235];
	// end inline asm
	mov.b32 	%r537, 328;
$L__BB105_68:
	setp.eq.s64 	%p50, %rd548, 99;
	mov.b32 	%r179, -1;
	vote.sync.any.pred 	%p51, %p50, %r179;
	not.pred 	%p52, %p51;
	@%p52 bra 	$L__BB105_70;
	// begin inline asm
	nanosleep.u32 %r537;
	// end inline asm
	shl.b32 	%r537, %r537, 1;
	// begin inline asm
	ld.relaxed.gpu.v2.u64 {%rd548, %rd549}, [%rd235];
	// end inline asm
	bra.uni 	$L__BB105_68;
$L__BB105_70:
	setp.eq.s64 	%p53, %rd548, 101;
	mov.b32 	%r230, -1;
	vote.sync.ballot.b32 	%r231, %p53, %r230;
	and.b32  	%r232, %r231, %r118;
	or.b32  	%r233, %r232, -2147483648;
	add.s32 	%r234, %r233, -1;
	not.b32 	%r235, %r233;
	and.b32  	%r236, %r235, %r234;
	popc.b32 	%r184, %r236;
	mov.b64 	{%r182, %r187}, %rd549;
	mov.b32 	%r188, 1;
	// begin inline asm
	shfl.sync.down.b32 %r181, %r182, %r188, %r184, %r230;
	// end inline asm
	// begin inline asm
	shfl.sync.down.b32 %r186, %r187, %r188, %r184, %r230;
	// end inline asm
	mov.b64 	%rd238, {%r181, %r186};
	setp.lt.s32 	%p55, %r56, %r184;
	selp.b64 	%rd239, %rd238, 0, %p55;
	add.s64 	%rd240, %rd239, %rd549;
	mov.b64 	{%r192, %r197}, %rd240;
	mov.b32 	%r198, 2;
	// begin inline asm
	shfl.sync.down.b32 %r191, %r192, %r198, %r184, %r230;
	// end inline asm
	// begin inline asm
	shfl.sync.down.b32 %r196, %r197, %r198, %r184, %r230;
	// end inline asm
	mov.b64 	%rd241, {%r191, %r196};
	setp.gt.s32 	%p56, %r40, %r184;
	selp.b64 	%rd242, 0, %rd241, %p56;
	add.s64 	%rd243, %rd240, %rd242;
	mov.b64 	{%r202, %r207}, %rd243;
	mov.b32 	%r208, 4;
	// begin inline asm
	shfl.sync.down.b32 %r201, %r202, %r208, %r184, %r230;
	// end inline asm
	// begin inline asm
	shfl.sync.down.b32 %r206, %r207, %r208, %r184, %r230;
	// end inline asm
	mov.b64 	%rd244, {%r201, %r206};
	setp.gt.s32 	%p57, %r41, %r184;
	selp.b64 	%rd245, 0, %rd244, %p57;
	add.s64 	%rd246, %rd245, %rd243;
	mov.b64 	{%r212, %r217}, %rd246;
	mov.b32 	%r218, 8;
	// begin inline asm
	shfl.sync.down.b32 %r211, %r212, %r218, %r184, %r230;
	// end inline asm
	// begin inline asm
	shfl.sync.down.b32 %r216, %r217, %r218, %r184, %r230;
	// end inline asm
	mov.b64 	%rd247, {%r211, %r216};
	add.s32 	%r237, %r56, 8;
	setp.gt.s32 	%p58, %r237, %r184;
	selp.b64 	%rd248, 0, %rd247, %p58;
	add.s64 	%rd249, %rd248, %rd246;
	mov.b64 	{%r222, %r227}, %rd249;
	mov.b32 	%r228, 16;
	// begin inline asm
	shfl.sync.down.b32 %r221, %r222, %r228, %r184, %r230;
	// end inline asm
	// begin inline asm
	shfl.sync.down.b32 %r226, %r227, %r228, %r184, %r230;
	// end inline asm
	mov.b64 	%rd250, {%r221, %r226};
	setp.gt.s32 	%p59, %r42, %r184;
	selp.b64 	%rd251, 0, %rd250, %p59;
	add.s64 	%rd252, %rd249, %rd546;
	add.s64 	%rd546, %rd252, %rd251;
	add.s32 	%r536, %r536, -32;
	bra.uni 	$L__BB105_66;
$L__BB105_71:
	@%p33 bra 	$L__BB105_73;
	add.s64 	%rd231, %rd546, %rd102;
	add.s64 	%rd229, %rd105, 512;
	mov.b64 	%rd230, 101;
	// begin inline asm
	st.relaxed.gpu.v2.u64 [%rd229], {%rd230, %rd231};
	// end inline asm
	st.shared.u64 	[_ZZN3cub18CUB_300001_SM_10006detail4scan16DeviceScanKernelINS2_10policy_hubImmmmN4cuda3std3__44plusIvEEE10Policy1000EPmSC_NS0_13ScanTileStateImLb1EEES9_NS1_10InputValueImSC_EEmmLb0EmEEvT0_T1_T2_iT3_T4_T5_E12temp_storage+8], %rd546;
	st.shared.u64 	[_ZZN3cub18CUB_300001_SM_10006detail4scan16DeviceScanKernelINS2_10policy_hubImmmmN4cuda3std3__44plusIvEEE10Policy1000EPmSC_NS0_13ScanTileStateImLb1EEES9_NS1_10InputValueImSC_EEmmLb0EmEEvT0_T1_T2_iT3_T4_T5_E12temp_storage+16], %rd231;
$L__BB105_73:
	setp.ne.s32 	%p48, %r56, 0;
	mov.u64 	%rd550, %rd104;
	@%p48 bra 	$L__BB105_75;
	st.shared.u64 	[_ZZN3cub18CUB_300001_SM_10006detail4scan16DeviceScanKernelINS2_10policy_hubImmmmN4cuda3std3__44plusIvEEE10Policy1000EPmSC_NS0_13ScanTileStateImLb1EEES9_NS1_10InputValueImSC_EEmmLb0EmEEvT0_T1_T2_iT3_T4_T5_E12temp_storage+128], %rd546;
	mov.u64 	%rd550, %rd546;
$L__BB105_75:
	bar.sync 	0;
	setp.eq.s32 	%p49, %r20, 0;
	@%p49 bra 	$L__BB105_77;
	ld.shared.u64 	%rd232, [_ZZN3cub18CUB_300001_SM_10006detail4scan16DeviceScanKernelINS2_10policy_hubImmmmN4cuda3std3__44plusIvEEE10Policy1000EPmSC_NS0_13ScanTileStateImLb1EEES9_NS1_10InputValueImSC_EEmmLb0EmEEvT0_T1_T2_iT3_T4_T5_E12temp_storage+128];
	add.s64 	%rd550, %rd232, %rd550;
$L__BB105_77:
	add.s64 	%rd552, %rd85, %rd550;
$L__BB105_78:
	add.s64 	%rd311, %rd86, %rd552;
	add.s64 	%rd312, %rd87, %rd311;
	add.s64 	%rd313, %rd88, %rd312;
	add.s64 	%rd314, %rd89, %rd313;
	add.s64 	%rd315, %rd90, %rd314;
	add.s64 	%rd316, %rd91, %rd315;
	add.s64 	%rd317, %rd92, %rd316;
	add.s64 	%rd318, %rd93, %rd317;
	add.s64 	%rd319, %rd94, %rd318;
	bar.sync 	0;
	st.shared.u64 	[%r35], %rd550;
	st.shared.u64 	[%r35+8], %rd552;
	st.shared.u64 	[%r35+16], %rd311;
	st.shared.u64 	[%r35+24], %rd312;
	st.shared.u64 	[%r35+32], %rd313;
	st.shared.u64 	[%r35+40], %rd314;
	st.shared.u64 	[%r35+48], %rd315;
	st.shared.u64 	[%r35+56], %rd316;
	st.shared.u64 	[%r35+64], %rd317;
	st.shared.u64 	[%r35+72], %rd318;
	st.shared.u64 	[%r35+80], %rd319;
	bar.warp.sync 	-1;
	ld.shared.u64 	%rd135, [%r34];
	ld.shared.u64 	%rd136, [%r34+256];
	ld.shared.u64 	%rd137, [%r34+512];
	ld.shared.u64 	%rd138, [%r34+768];
	ld.shared.u64 	%rd139, [%r34+1024];
	ld.shared.u64 	%rd140, [%r34+1280];
	ld.shared.u64 	%rd141, [%r34+1536];
	ld.shared.u64 	%rd142, [%r34+1792];
	ld.shared.u64 	%rd143, [%r34+2048];
	ld.shared.u64 	%rd144, [%r34+2304];
	ld.shared.u64 	%rd145, [%r34+2560];
	setp.ne.s32 	%p76, %r20, 0;
	@%p76 bra 	$L__BB105_80;
	st.volatile.shared.u32 	[_ZZN3cub18CUB_300001_SM_10006detail4scan16DeviceScanKernelINS2_10policy_hubImmmmN4cuda3std3__44plusIvEEE10Policy1000EPmSC_NS0_13ScanTileStateImLb1EEES9_NS1_10InputValueImSC_EEmmLb0EmEEvT0_T1_T2_iT3_T4_T5_E12temp_storage+28160], %r19;
$L__BB105_80:
	ld.param.u64 	%rd521, [_ZN3cub18CUB_300001_SM_10006detail4scan16DeviceScanKernelINS2_10policy_hubImmmmN4cuda3std3__44plusIvEEE10Policy1000EPmSC_NS0_13ScanTileStateImLb1EEES9_NS1_10InputValueImSC_EEmmLb0EmEEvT0_T1_T2_iT3_T4_T5__param_1];
	bar.sync 	0;
	ld.volatile.shared.u32 	%r47, [_ZZN3cub18CUB_300001_SM_10006detail4scan16DeviceScanKernelINS2_10policy_hubImmmmN4cuda3std3__44plusIvEEE10Policy1000EPmSC_NS0_13ScanTileStateImLb1EEES9_NS1_10InputValueImSC_EEmmLb0EmEEvT0_T1_T2_iT3_T4_T5_E12temp_storage+28160];
	setp.ge.s32 	%p77, %r21, %r47;
	cvt.u64.u32 	%rd320, %r21;
	add.s64 	%rd321, %rd7, %rd320;
	cvta.to.global.u64 	%rd322, %rd521;
	shl.b64 	%rd323, %rd321, 3;
	add.s64 	%rd146, %rd322, %rd323;
	@%p77 bra 	$L__BB105_82;
	st.global.u64 	[%rd146], %rd135;
$L__BB105_82:
	setp.ge.s32 	%p78, %r22, %r47;
	@%p78 bra 	$L__BB105_84;
	st.global.u64 	[%rd146+256], %rd136;
$L__BB105_84:
	setp.ge.s32 	%p79, %r23, %r47;
	@%p79 bra 	$L__BB105_86;
	st.global.u64 	[%rd146+512], %rd137;
$L__BB105_86:
	setp.ge.s32 	%p80, %r24, %r47;
	@%p80 bra 	$L__BB105_88;
	st.global.u64 	[%rd146+768], %rd138;
$L__BB105_88:
	setp.ge.s32 	%p81, %r25, %r47;
	@%p81 bra 	$L__BB105_90;
	st.global.u64 	[%rd146+1024], %rd139;
$L__BB105_90:
	setp.ge.s32 	%p82, %r26, %r47;
	@%p82 bra 	$L__BB105_92;
	st.global.u64 	[%rd146+1280], %rd140;
$L__BB105_92:
	setp.ge.s32 	%p83, %r27, %r47;
	@%p83 bra 	$L__BB105_94;
	st.global.u64 	[%rd146+1536], %rd141;
$L__BB105_94:
	setp.ge.s32 	%p84, %r28, %r47;
	@%p84 bra 	$L__BB105_96;
	st.global.u64 	[%rd146+1792], %rd142;
$L__BB105_96:
	setp.ge.s32 	%p85, %r29, %r47;
	@%p85 bra 	$L__BB105_98;
	st.global.u64 	[%rd146+2048], %rd143;
$L__BB105_98:
	setp.ge.s32 	%p86, %r30, %r47;
	@%p86 bra 	$L__BB105_100;
	st.global.u64 	[%rd146+2304], %rd144;
$L__BB105_100:
	setp.ge.s32 	%p87, %r31, %r47;
	@%p87 bra 	$L__BB105_102;
	st.global.u64 	[%rd146+2560], %rd145;
$L__BB105_102:
	ret;

}
	// .globl	_ZN3cub18CUB_300001_SM_10006detail4scan20DeviceScanInitKernelINS0_13ScanTileStateIjLb1EEEEEvT_i
.visible .entry _ZN3cub18CUB_300001_SM_10006detail4scan20DeviceScanInitKernelINS0_13ScanTileStateIjLb1EEEEEvT_i(
	.param .align 8 .b8 _ZN3cub18CUB_300001_SM_10006detail4scan20DeviceScanInitKernelINS0_13ScanTileStateIjLb1EEEEEvT_i_param_0[8],
	.param .u32 _ZN3cub18CUB_300001_SM_10006detail4scan20DeviceScanInitKernelINS0_13ScanTileStateIjLb1EEEEEvT_i_param_1
)
{
	.reg .pred 	%p<5>;
	.reg .b32 	%r<10>;
	.reg .b64 	%rd<7>;

	ld.param.u64 	%rd2, [_ZN3cub18CUB_300001_SM_10006detail4scan20DeviceScanInitKernelINS0_13ScanTileStateIjLb1EEEEEvT_i_param_0];
	ld.param.u32 	%r4, [_ZN3cub18CUB_300001_SM_10006detail4scan20DeviceScanInitKernelINS0_13ScanTileStateIjLb1EEEEEvT_i_param_1];
	cvta.to.global.u64 	%rd1, %rd2;
	mov.u32 	%r1, %ctaid.x;
	mov.u32 	%r5, %ntid.x;
	mov.u32 	%r2, %tid.x;
	mad.lo.s32 	%r3, %r1, %r5, %r2;
	setp.ge.s32 	%p1, %r3, %r4;
	@%p1 bra 	$L__BB106_2;
	mul.wide.s32 	%rd3, %r3, 8;
	add.s64 	%rd4, %rd1, %rd3;
	mov.b32 	%r6, 0;
	mov.b32 	%r7, 99;
	st.global.v2.u32 	[%rd4+256], {%r7, %r6};
$L__BB106_2:
	setp.ne.s32 	%p2, %r1, 0;
	setp.gt.u32 	%p3, %r2, 31;
	or.pred  	%p4, %p2, %p3;
	@%p4 bra 	$L__BB106_4;
	mul.wide.u32 	%rd5, %r2, 8;
	add.s64 	%rd6, %rd1, %rd5;
	mov.b32 	%r9, 0;
	st.global.v2.u32 	[%rd6], {%r9, %r9};
$L__BB106_4:
	ret;

}
	// .globl	_ZN3cub18CUB_300001_SM_10006detail4scan16DeviceScanKernelINS2_10policy_hubIjjjjN4cuda3std3__44plusIvEEE10Policy1000EN6thrust24THRUST_300001_SM_1000_NS10device_ptrIjEESF_NS0_13ScanTileStateIjLb1EEES9_NS1_10InputValueIjPjEEjjLb0EjEEvT0_T1_T2_iT3_T4_T5_
.visible .entry _ZN3cub18CUB_300001_SM_10006detail4scan16DeviceScanKernelINS2_10policy_hubIjjjjN4cuda3std3__44plusIvEEE10Policy1000EN6thrust24THRUST_300001_SM_1000_NS10device_ptrIjEESF_NS0_13ScanTileStateIjLb1EEES9_NS1_10InputValueIjPjEEjjLb0EjEEvT0_T1_T2_iT3_T4_T5_(
	.param .align 8 .b8 _ZN3cub18CUB_300001_SM_10006detail4scan16DeviceScanKernelINS2_10policy_hubIjjjjN4cuda3std3__44plusIvEEE10Policy1000EN6thrust24THRUST_300001_SM_1000_NS10device_ptrIjEESF_NS0_13ScanTileStateIjLb1EEES9_NS1_10InputValueIjPjEEjjLb0EjEEvT0_T1_T2_iT3_T4_T5__param_0[8],
	.param .align 8 .b8 _ZN3cub18CUB_300001_SM_10006detail4scan16DeviceScanKernelINS2_10policy_hubIjjjjN4cuda3std3__44plusIvEEE10Policy1000EN6thrust24THRUST_300001_SM_1000_NS10device_ptrIjEESF_NS0_13ScanTileStateIjLb1EEES9_NS1_10InputValueIjPjEEjjLb0EjEEvT0_T1_T2_iT3_T4_T5__param_1[8],
	.param .align 8 .b8 _ZN3cub18CUB_300001_SM_10006detail4scan16DeviceScanKernelINS2_10policy_hubIjjjjN4cuda3std3__44plusIvEEE10Policy1000EN6thrust24THRUST_300001_SM_1000_NS10device_ptrIjEESF_NS0_13ScanTileStateIjLb1EEES9_NS1_10InputValueIjPjEEjjLb0EjEEvT0_T1_T2_iT3_T4_T5__param_2[8],
	.param .u32 _ZN3cub18CUB_300001_SM_10006detail4scan16DeviceScanKernelINS2_10policy_hubIjjjjN4cuda3std3__44plusIvEEE10Policy1000EN6thrust24THRUST_300001_SM_1000_NS10device_ptrIjEESF_NS0_13ScanTileStateIjLb1EEES9_NS1_10InputValueIjPjEEjjLb0EjEEvT0_T1_T2_iT3_T4_T5__param_3,
	.param .align 1 .b8 _ZN3cub18CUB_300001_SM_10006detail4scan16DeviceScanKernelINS2_10policy_hubIjjjjN4cuda3std3__44plusIvEEE10Policy1000EN6thrust24THRUST_300001_SM_1000_NS10device_ptrIjEESF_NS0_13ScanTileStateIjLb1EEES9_NS1_10InputValueIjPjEEjjLb0EjEEvT0_T1_T2_iT3_T4_T5__param_4[1],
	.param .align 8 .b8 _ZN3cub18CUB_300001_SM_10006detail4scan16DeviceScanKernelINS2_10policy_hubIjjjjN4cuda3std3__44plusIvEEE10Policy1000EN6thrust24THRUST_300001_SM_1000_NS10device_ptrIjEESF_NS0_13ScanTileStateIjLb1EEES9_NS1_10InputValueIjPjEEjjLb0EjEEvT0_T1_T2_iT3_T4_T5__param_5[16],
	.param .u32 _ZN3cub18CUB_300001_SM_10006detail4scan16DeviceScanKernelINS2_10policy_hubIjjjjN4cuda3std3__44plusIvEEE10Policy1000EN6thrust24THRUST_300001_SM_1000_NS10device_ptrIjEESF_NS0_13ScanTileStateIjLb1EEES9_NS1_10InputValueIjPjEEjjLb0EjEEvT0_T1_T2_iT3_T4_T5__param_6
)
.maxntid 384
{
	.reg .pred 	%p<160>;
	.reg .b16 	%rs<3>;
	.reg .b32 	%r<1050>;
	.reg .b64 	%rd<58>;
	// demoted variable
	.shared .align 16 .b8 _ZZN3cub18CUB_300001_SM_10006detail4scan16DeviceScanKernelINS2_10policy_hubIjjjjN4cuda3std3__44plusIvEEE10Policy1000EN6thrust24THRUST_300001_SM_1000_NS10device_ptrIjEESF_NS0_13ScanTileStateIjLb1EEES9_NS1_10InputValueIjPjEEjjLb0EjEEvT0_T1_T2_iT3_T4_T5_E12temp_storage[33808];
	ld.param.u32 	%r239, [_ZN3cub18CUB_300001_SM_10006detail4scan16DeviceScanKernelINS2_10policy_hubIjjjjN4cuda3std3__44plusIvEEE10Policy1000EN6thrust24THRUST_300001_SM_1000_NS10device_ptrIjEESF_NS0_13ScanTileStateIjLb1EEES9_NS1_10InputValueIjPjEEjjLb0EjEEvT0_T1_T2_iT3_T4_T5__param_5];
	bfe.u32 	%r240, %r239, 0, 8;
	cvt.u16.u32 	%rs1, %r240;
	and.b16  	%rs2, %rs1, 255;
	ld.param.u64 	%rd16, [_ZN3cub18CUB_300001_SM_10006detail4scan16DeviceScanKernelINS2_10policy_hubIjjjjN4cuda3std3__44plusIvEEE10Policy1000EN6thrust24THRUST_300001_SM_1000_NS10device_ptrIjEESF_NS0_13ScanTileStateIjLb1EEES9_NS1_10InputValueIjPjEEjjLb0EjEEvT0_T1_T2_iT3_T4_T5__param_2];
	ld.param.u64 	%rd15, [_ZN3cub18CUB_300001_SM_10006detail4scan16DeviceScanKernelINS2_10policy_hubIjjjjN4cuda3std3__44plusIvEEE10Policy1000EN6thrust24THRUST_300001_SM_1000_NS10device_ptrIjEESF_NS0_13ScanTileStateIjLb1EEES9_NS1_10InputValueIjPjEEjjLb0EjEEvT0_T1_T2_iT3_T4_T5__param_1];
	ld.param.u64 	%rd14, [_ZN3cub18CUB_300001_SM_10006detail4scan16DeviceScanKernelINS2_10policy_hubIjjjjN4cuda3std3__44plusIvEEE10Policy1000EN6thrust24THRUST_300001_SM_1000_NS10device_ptrIjEESF_NS0_13ScanTileStateIjLb1EEES9_NS1_10InputValueIjPjEEjjLb0EjEEvT0_T1_T2_iT3_T4_T5__param_0];
	ld.param.u64 	%rd1, [_ZN3cub18CUB_300001_SM_10006detail4scan16DeviceScanKernelINS2_10policy_hubIjjjjN4cuda3std3__44plusIvEEE10Policy1000EN6thrust24THRUST_300001_SM_1000_NS10device_ptrIjEESF_NS0_13ScanTileStateIjLb1EEES9_NS1_10InputValueIjPjEEjjLb0EjEEvT0_T1_T2_iT3_T4_T5__param_5+8];
	ld.param.u32 	%r238, [_ZN3cub18CUB_300001_SM_10006detail4scan16DeviceScanKernelINS2_10policy_hubIjjjjN4cuda3std3__44plusIvEEE10Policy1000EN6thrust24THRUST_300001_SM_1000_NS10device_ptrIjEESF_NS0_13ScanTileStateIjLb1EEES9_NS1_10InputValueIjPjEEjjLb0EjEEvT0_T1_T2_iT3_T4_T5__param_6];
	setp.eq.s16 	%p1, %rs2, 0;
	@%p1 bra 	$L__BB107_2;
	cvta.to.global.u64 	%rd17, %rd1;
	ld.global.u32 	%r997, [%rd17];
	bra.uni 	$L__BB107_3;
$L__BB107_2:
	cvt.u32.u64 	%r997, %rd1;
$L__BB107_3:
	ld.param.u32 	%r995, [_ZN3cub18CUB_300001_SM_10006detail4scan16DeviceScanKernelINS2_10policy_hubIjjjjN4cuda3std3__44plusIvEEE10Policy1000EN6thrust24THRUST_300001_SM_1000_NS10device_ptrIjEESF_NS0_13ScanTileStateIjLb1EEES9_NS1_10InputValueIjPjEEjjLb0EjEEvT0_T1_T2_iT3_T4_T5__param_3];
	cvta.to.global.u64 	%rd3, %rd14;
	cvta.to.global.u64 	%rd4, %rd15;
	mov.u32 	%r241, %ctaid.x;
	add.s32 	%r998, %r995, %r241;
	mul.lo.s32 	%r5, %r998, 8448;
	sub.s32 	%r6, %r238, %r5;
	setp.lt.u32 	%p2, %r6, 8449;
	@%p2 bra 	$L__BB107_29;
	cvt.u64.u32 	%rd40, %r5;
	mov.u32 	%r7, %tid.x;
	and.b32  	%r640, %r7, 31;
	and.b32  	%r641, %r7, 992;
	mul.lo.s32 	%r642, %r641, 22;
	or.b32  	%r643, %r642, %r640;
	cvt.u64.u32 	%rd41, %r643;
	add.s64 	%rd5, %rd41, %rd40;
	shl.b64 	%rd42, %rd5, 2;
	add.s64 	%rd43, %rd3, %rd42;
	ld.global.u32 	%r644, [%rd43];
	ld.global.u32 	%r645, [%rd43+128];
	ld.global.u32 	%r646, [%rd43+256];
	ld.global.u32 	%r647, [%rd43+384];
	ld.global.u32 	%r648, [%rd43+512];
	ld.global.u32 	%r649, [%rd43+640];
	ld.global.u32 	%r650, [%rd43+768];
	ld.global.u32 	%r651, [%rd43+896];
	ld.global.u32 	%r652, [%rd43+1024];
	ld.global.u32 	%r653, [%rd43+1152];
	ld.global.u32 	%r654, [%rd43+1280];
	ld.global.u32 	%r655, [%rd43+1408];
	ld.global.u32 	%r656, [%rd43+1536];
	ld.global.u32 	%r657, [%rd43+1664];
	ld.global.u32 	%r658, [%rd43+1792];
	ld.global.u32 	%r659, [%rd43+1920];
	ld.global.u32 	%r660, [%rd43+2048];
	ld.global.u32 	%r661, [%rd43+2176];
	ld.global.u32 	%r662, [%rd43+2304];
	ld.global.u32 	%r663, [%rd43+2432];
	ld.global.u32 	%r664, [%rd43+2560];
	ld.global.u32 	%r665, [%rd43+2688];
	// begin inline asm
	mov.u32 %r639, %laneid;
	// end inline asm
	shr.u32 	%r9, %r7, 5;
	mad.lo.s32 	%r666, %r9, 704, %r639;
	shl.b32 	%r667, %r666, 2;
	mov.u32 	%r668, _ZZN3cub18CUB_300001_SM_10006detail4scan16DeviceScanKernelINS2_10policy_hubIjjjjN4cuda3std3__44plusIvEEE10Policy1000EN6thrust24THRUST_300001_SM_1000_NS10device_ptrIjEESF_NS0_13ScanTileStateIjLb1EEES9_NS1_10InputValueIjPjEEjjLb0EjEEvT0_T1_T2_iT3_T4_T5_E12temp_storage;
	add.s32 	%r10, %r668, %r667;
	st.shared.u32 	[%r10], %r644;
	st.shared.u32 	[%r10+128], %r645;
	st.shared.u32 	[%r10+256], %r646;
	st.shared.u32 	[%r10+384], %r647;
	st.shared.u32 	[%r10+512], %r648;
	st.shared.u32 	[%r10+640], %r649;
	st.shared.u32 	[%r10+768], %r650;
	st.shared.u32 	[%r10+896], %r651;
	st.shared.u32 	[%r10+1024], %r652;
	st.shared.u32 	[%r10+1152], %r653;
	st.shared.u32 	[%r10+1280], %r654;
	st.shared.u32 	[%r10+1408], %r655;
	st.shared.u32 	[%r10+1536], %r656;
	st.shared.u32 	[%r10+1664], %r657;
	st.shared.u32 	[%r10+1792], %r658;
	st.shared.u32 	[%r10+1920], %r659;
	st.shared.u32 	[%r10+2048], %r660;
	st.shared.u32 	[%r10+2176], %r661;
	st.shared.u32 	[%r10+2304], %r662;
	st.shared.u32 	[%r10+2432], %r663;
	st.shared.u32 	[%r10+2560], %r664;
	st.shared.u32 	[%r10+2688], %r665;
	bar.warp.sync 	-1;
	mad.lo.s32 	%r11, %r639, 84, %r10;
	ld.shared.v2.u32 	{%r12, %r13}, [%r11];
	ld.shared.v2.u32 	{%r14, %r15}, [%r11+8];
	ld.shared.v2.u32 	{%r16, %r17}, [%r11+16];
	ld.shared.v2.u32 	{%r18, %r19}, [%r11+24];
	ld.shared.v2.u32 	{%r20, %r21}, [%r11+32];
	ld.shared.v2.u32 	{%r22, %r23}, [%r11+40];
	ld.shared.v2.u32 	{%r24, %r25}, [%r11+48];
	ld.shared.v2.u32 	{%r26, %r27}, [%r11+56];
	ld.shared.v2.u32 	{%r28, %r29}, [%r11+64];
	ld.shared.v2.u32 	{%r30, %r31}, [%r11+72];
	ld.shared.v2.u32 	{%r32, %r33}, [%r11+80];
	bar.sync 	0;
	setp.ne.s32 	%p104, %r998, 0;
	@%p104 bra 	$L__BB107_9;
	add.s32 	%r890, %r13, %r12;
	add.s32 	%r891, %r14, %r890;
	add.s32 	%r892, %r15, %r891;
	add.s32 	%r893, %r16, %r892;
	add.s32 	%r894, %r17, %r893;
	add.s32 	%r895, %r18, %r894;
	add.s32 	%r896, %r19, %r895;
	add.s32 	%r897, %r20, %r896;
	add.s32 	%r898, %r21, %r897;
	add.s32 	%r899, %r22, %r898;
	add.s32 	%r900, %r23, %r899;
	add.s32 	%r901, %r24, %r900;
	add.s32 	%r902, %r25, %r901;
	add.s32 	%r903, %r26, %r902;
	add.s32 	%r904, %r27, %r903;
	add.s32 	%r905, %r28, %r904;
	add.s32 	%r906, %r29, %r905;
	add.s32 	%r907, %r30, %r906;
	add.s32 	%r908, %r31, %r907;
	add.s32 	%r909, %r32, %r908;
	add.s32 	%r864, %r33, %r909;
	mov.b32 	%r862, 1;
	mov.b32 	%r887, 0;
	mov.b32 	%r889, -1;
	// begin inline asm
	{  .reg .u32 r0;  .reg .pred p;  shfl.sync.up.b32 r0|p, %r864, %r862, %r887, %r889;  @p add.u32 r0, r0, %r864;  mov.u32 %r860, r0;}
	// end inline asm
	mov.b32 	%r868, 2;
	// begin inline asm
	{  .reg .u32 r0;  .reg .pred p;  shfl.sync.up.b32 r0|p, %r860, %r868, %r887, %r889;  @p add.u32 r0, r0, %r860;  mov.u32 %r866, r0;}
	// end inline asm
	mov.b32 	%r874, 4;
	// begin inline asm
	{  .reg .u32 r0;  .reg .pred p;  shfl.sync.up.b32 r0|p, %r866, %r874, %r887, %r889;  @p add.u32 r0, r0, %r866;  mov.u32 %r872, r0;}
	// end inline asm
	mov.b32 	%r880, 8;
	// begin inline asm
	{  .reg .u32 r0;  .reg .pred p;  shfl.sync.up.b32 r0|p, %r872, %r880, %r887, %r889;  @p add.u32 r0, r0, %r872;  mov.u32 %r878, r0;}
	// end inline asm
	mov.b32 	%r886, 16;
	// begin inline asm
	{  .reg .u32 r0;  .reg .pred p;  shfl.sync.up.b32 r0|p, %r878, %r886, %r887, %r889;  @p add.u32 r0, r0, %r878;  mov.u32 %r884, r0;}
	// end inline asm
	setp.ne.s32 	%p146, %r639, 31;
	@%p146 bra 	$L__BB107_7;
	shl.b32 	%r910, %r9, 2;
	add.s32 	%r912, %r668, %r910;
	st.shared.u32 	[%r912+16], %r884;
$L__BB107_7:
	bar.sync 	0;
	ld.shared.v4.u32 	{%r913, %r914, %r915, %r916}, [_ZZN3cub18CUB_300001_SM_10006detail4scan16DeviceScanKernelINS2_10policy_hubIjjjjN4cuda3std3__44plusIvEEE10Policy1000EN6thrust24THRUST_300001_SM_1000_NS10device_ptrIjEESF_NS0_13ScanTileStateIjLb1EEES9_NS1_10InputValueIjPjEEjjLb0EjEEvT0_T1_T2_iT3_T4_T5_E12temp_storage+16];
	add.s32 	%r917, %r914, %r913;
	setp.eq.s32 	%p147, %r9, 2;
	selp.b32 	%r918, %r917, %r913, %p147;
	add.s32 	%r919, %r917, %r915;
	setp.eq.s32 	%p148, %r9, 3;
	selp.b32 	%r920, %r919, %r918, %p148;
	add.s32 	%r921, %r919, %r916;
	setp.eq.s32 	%p149, %r9, 4;
	selp.b32 	%r922, %r921, %r920, %p149;
	ld.shared.v4.u32 	{%r923, %r924, %r925, %r926}, [_ZZN3cub18CUB_300001_SM_10006detail4scan16DeviceScanKernelINS2_10policy_hubIjjjjN4cuda3std3__44plusIvEEE10Policy1000EN6thrust24THRUST_300001_SM_1000_NS10device_ptrIjEESF_NS0_13ScanTileStateIjLb1EEES9_NS1_10InputValueIjPjEEjjLb0EjEEvT0_T1_T2_iT3_T4_T5_E12temp_storage+32];
	add.s32 	%r927, %r921, %r923;
	setp.eq.s32 	%p150, %r9, 5;
	selp.b32 	%r928, %r927, %r922, %p150;
	add.s32 	%r929, %r927, %r924;
	setp.eq.s32 	%p151, %r9, 6;
	selp.b32 	%r930, %r929, %r928, %p151;
	add.s32 	%r931, %r929, %r925;
	setp.eq.s32 	%p152, %r9, 7;
	selp.b32 	%r932, %r931, %r930, %p152;
	add.s32 	%r933, %r931, %r926;
	setp.eq.s32 	%p153, %r9, 8;
	selp.b32 	%r934, %r933, %r932, %p153;
	ld.shared.v4.u32 	{%r935, %r936, %r937, %r938}, [_ZZN3cub18CUB_300001_SM_10006detail4scan16DeviceScanKernelINS2_10policy_hubIjjjjN4cuda3std3__44plusIvEEE10Policy1000EN6thrust24THRUST_300001_SM_1000_NS10device_ptrIjEESF_NS0_13ScanTileStateIjLb1EEES9_NS1_10InputValueIjPjEEjjLb0EjEEvT0_T1_T2_iT3_T4_T5_E12temp_storage+48];
	add.s32 	%r939, %r933, %r935;
	setp.eq.s32 	%p154, %r9, 9;
	selp.b32 	%r940, %r939, %r934, %p154;
	add.s32 	%r941, %r939, %r936;
	setp.eq.s32 	%p155, %r9, 10;
	selp.b32 	%r942, %r941, %r940, %p155;
	add.s32 	%r943, %r941, %r937;
	setp.eq.s32 	%p156, %r9, 11;
	selp.b32 	%r944, %r943, %r942, %p156;
	setp.lt.u32 	%p157, %r7, 32;
	selp.b32 	%r945, 0, %r944, %p157;
	setp.eq.s32 	%p158, %r639, 0;
	sub.s32 	%r946, %r884, %r864;
	selp.b32 	%r947, 0, %r946, %p158;
	add.s32 	%r948, %r947, %r997;
	add.s32 	%r1012, %r948, %r945;
	add.s32 	%r949, %r938, %r997;
	add.s32 	%r37, %r949, %r943;
	setp.ne.s32 	%p159, %r7, 0;
	@%p159 bra 	$L__BB107_28;
	add.s64 	%rd55, %rd16, 256;
	mov.b32 	%r950, 101;
	// begin inline asm
	st.relaxed.gpu.v2.u32 [%rd55], {%r950, %r37};
	// end inline asm
	bra.uni 	$L__BB107_28;
$L__BB107_9:
	add.s32 	%r699, %r13, %r12;
	add.s32 	%r700, %r14, %r699;
	add.s32 	%r701, %r15, %r700;
	add.s32 	%r702, %r16, %r701;
	add.s32 	%r703, %r17, %r702;
	add.s32 	%r704, %r18, %r703;
	add.s32 	%r705, %r19, %r704;
	add.s32 	%r706, %r20, %r705;
	add.s32 	%r707, %r21, %r706;
	add.s32 	%r708, %r22, %r707;
	add.s32 	%r709, %r23, %r708;
	add.s32 	%r710, %r24, %r709;
	add.s32 	%r711, %r25, %r710;
	add.s32 	%r712, %r26, %r711;
	add.s32 	%r713, %r27, %r712;
	add.s32 	%r714, %r28, %r713;
	add.s32 	%r715, %r29, %r714;
	add.s32 	%r716, %r30, %r715;
	add.s32 	%r717, %r31, %r716;
	add.s32 	%r718, %r32, %r717;
	add.s32 	%r673, %r33, %r718;
	mov.b32 	%r671, 1;
	mov.b32 	%r696, 0;
	mov.b32 	%r698, -1;
	// begin inline asm
	{  .reg .u32 r0;  .reg .pred p;  shfl.sync.up.b32 r0|p, %r673, %r671, %r696, %r698;  @p add.u32 r0, r0, %r673;  mov.u32 %r669, r0;}
	// end inline asm
	mov.b32 	%r677, 2;
	// begin inline asm
	{  .reg .u32 r0;  .reg .pred p;  shfl.sync.up.b32 r0|p, %r669, %r677, %r696, %r698;  @p add.u32 r0, r0, %r669;  mov.u32 %r675, r0;}
	// end inline asm
	mov.b32 	%r683, 4;
	// begin inline asm
	{  .reg .u32 r0;  .reg .pred p;  shfl.sync.up.b32 r0|p, %r675, %r683, %r696, %r698;  @p add.u32 r0, r0, %r675;  mov.u32 %r681, r0;}
	// end inline asm
	mov.b32 	%r689, 8;
	// begin inline asm
	{  .reg .u32 r0;  .reg .pred p;  shfl.sync.up.b32 r0|p, %r681, %r689, %r696, %r698;  @p add.u32 r0, r0, %r681;  mov.u32 %r687, r0;}
	// end inline asm
	mov.b32 	%r695, 16;
	// begin inline asm
	{  .reg .u32 r0;  .reg .pred p;  shfl.sync.up.b32 r0|p, %r687, %r695, %r696, %r698;  @p add.u32 r0, r0, %r687;  mov.u32 %r693, r0;}
	// end inline asm
	setp.ne.s32 	%p105, %r639, 31;
	@%p105 bra 	$L__BB107_11;
	shl.b32 	%r719, %r9, 2;
	add.s32 	%r721, %r668, %r719;
	st.shared.u32 	[%r721+16], %r693;
$L__BB107_11:
	sub.s32 	%r722, %r693, %r673;
	bar.sync 	0;
	ld.shared.v4.u32 	{%r723, %r724, %r725, %r726}, [_ZZN3cub18CUB_300001_SM_10006detail4scan16DeviceScanKernelINS2_10policy_hubIjjjjN4cuda3std3__44plusIvEEE10Policy1000EN6thrust24THRUST_300001_SM_1000_NS10device_ptrIjEESF_NS0_13ScanTileStateIjLb1EEES9_NS1_10InputValueIjPjEEjjLb0EjEEvT0_T1_T2_iT3_T4_T5_E12temp_storage+16];
	add.s32 	%r727, %r724, %r723;
	setp.eq.s32 	%p106, %r9, 2;
	selp.b32 	%r728, %r727, %r723, %p106;
	add.s32 	%r729, %r727, %r725;
	setp.eq.s32 	%p107, %r9, 3;
	selp.b32 	%r730, %r729, %r728, %p107;
	add.s32 	%r731, %r729, %r726;
	setp.eq.s32 	%p108, %r9, 4;
	selp.b32 	%r732, %r731, %r730, %p108;
	ld.shared.v4.u32 	{%r733, %r734, %r735, %r736}, [_ZZN3cub18CUB_300001_SM_10006detail4scan16DeviceScanKernelINS2_10policy_hubIjjjjN4cuda3std3__44plusIvEEE10Policy1000EN6thrust24THRUST_300001_SM_1000_NS10device_ptrIjEESF_NS0_13ScanTileStateIjLb1EEES9_NS1_10InputValueIjPjEEjjLb0EjEEvT0_T1_T2_iT3_T4_T5_E12temp_storage+32];
	add.s32 	%r737, %r731, %r733;
	setp.eq.s32 	%p109, %r9, 5;
	selp.b32 	%r738, %r737, %r732, %p109;
	add.s32 	%r739, %r737, %r734;
	setp.eq.s32 	%p110, %r9, 6;
	selp.b32 	%r740, %r739, %r738, %p110;
	add.s32 	%r741, %r739, %r735;
	setp.eq.s32 	%p111, %r9, 7;
	selp.b32 	%r742, %r741, %r740, %p111;
	add.s32 	%r743, %r741, %r736;
	setp.eq.s32 	%p112, %r9, 8;
	selp.b32 	%r744, %r743, %r742, %p112;
	ld.shared.v4.u32 	{%r745, %r746, %r747, %r748}, [_ZZN3cub18CUB_300001_SM_10006detail4scan16DeviceScanKernelINS2_10policy_hubIjjjjN4cuda3std3__44plusIvEEE10Policy1000EN6thrust24THRUST_300001_SM_1000_NS10device_ptrIjEESF_NS0_13ScanTileStateIjLb1EEES9_NS1_10InputValueIjPjEEjjLb0EjEEvT0_T1_T2_iT3_T4_T5_E12temp_storage+48];
	add.s32 	%r749, %r743, %r745;
	setp.eq.s32 	%p113, %r9, 9;
	selp.b32 	%r750, %r749, %r744, %p113;
	add.s32 	%r751, %r749, %r746;
	setp.eq.s32 	%p114, %r9, 10;
	selp.b32 	%r752, %r751, %r750, %p114;
	add.s32 	%r753, %r751, %r747;
	setp.eq.s32 	%p115, %r9, 11;
	selp.b32 	%r754, %r753, %r752, %p115;
	add.s32 	%r40, %r753, %r748;
	setp.gt.u32 	%p116, %r7, 31;
	setp.lt.u32 	%p117, %r7, 32;
	setp.eq.s32 	%p118, %r639, 0;
	selp.b32 	%r755, 0, %r722, %p118;
	add.s32 	%r1011, %r754, %r755;
	selp.b32 	%r42, %r722, %r1011, %p117;
	@%p116 bra 	$L__BB107_27;
	setp.ne.s32 	%p119, %r7, 0;
	mul.wide.s32 	%rd44, %r998, 8;
	add.s64 	%rd6, %rd16, %rd44;
	@%p119 bra 	$L__BB107_14;
	st.shared.u32 	[_ZZN3cub18CUB_300001_SM_10006detail4scan16DeviceScanKernelINS2_10policy_hubIjjjjN4cuda3std3__44plusIvEEE10Policy1000EN6thrust24THRUST_300001_SM_1000_NS10device_ptrIjEESF_NS0_13ScanTileStateIjLb1EEES9_NS1_10InputValueIjPjEEjjLb0EjEEvT0_T1_T2_iT3_T4_T5_E12temp_storage+12], %r40;
	add.s64 	%rd45, %rd6, 256;
	mov.b32 	%r756, 100;
	// begin inline asm
	st.relaxed.gpu.v2.u32 [%rd45], {%r756, %r40};
	// end inline asm
$L__BB107_14:
	not.b32 	%r762, %r7;
	add.s32 	%r1006, %r998, %r762;
	mov.b32 	%r758, 830;
	// begin inline asm
	nanosleep.u32 %r758;
	// end inline asm
	mul.wide.s32 	%rd47, %r1006, 8;
	add.s64 	%rd48, %rd16, %rd47;
	add.s64 	%rd46, %rd48, 256;
	// begin inline asm
	ld.relaxed.gpu.v2.u32 {%r1008, %r1000}, [%rd46];
	// end inline asm
	mov.b32 	%r1001, 952;
$L__BB107_15:
	setp.eq.s32 	%p120, %r1008, 99;
	mov.b32 	%r763, -1;
	vote.sync.any.pred 	%p121, %p120, %r763;
	not.pred 	%p122, %p121;
	@%p122 bra 	$L__BB107_17;
	mul.lo.s32 	%r858, %r998, 16807;
	and.b32  	%r998, %r858, 2147483647;
	add.s32 	%r859, %r1001, 1;
	rem.u32 	%r855, %r998, %r859;
	// begin inline asm
	nanosleep.u32 %r855;
	// end inline asm
	shr.u32 	%r1001, %r1001, 1;
	// begin inline asm
	ld.relaxed.gpu.v2.u32 {%r1008, %r1000}, [%rd46];
	// end inline asm
	bra.uni 	$L__BB107_15;
$L__BB107_17:
	setp.eq.s32 	%p123, %r1008, 101;
	mov.b32 	%r790, -1;
	vote.sync.ballot.b32 	%r792, %p123, %r790;
	// begin inline asm
	mov.u32 %r765, %lanemask_ge;
	// end inline asm
	and.b32  	%r793, %r792, %r765;
	or.b32  	%r794, %r793, -2147483648;
	add.s32 	%r795, %r794, -1;
	not.b32 	%r796, %r794;
	and.b32  	%r797, %r796, %r795;
	popc.b32 	%r769, %r797;
	mov.b32 	%r768, 1;
	// begin inline asm
	shfl.sync.down.b32 %r766, %r1000, %r768, %r769, %r790;
	// end inline asm
	setp.lt.s32 	%p125, %r639, %r769;
	selp.b32 	%r798, %r766, 0, %p125;
	add.s32 	%r772, %r798, %r1000;
	mov.b32 	%r773, 2;
	// begin inline asm
	shfl.sync.down.b32 %r771, %r772, %r773, %r769, %r790;
	// end inline asm
	add.s32 	%r57, %r639, 2;
	setp.gt.s32 	%p126, %r57, %r769;
	selp.b32 	%r799, 0, %r771, %p126;
	add.s32 	%r777, %r772, %r799;
	mov.b32 	%r778, 4;
	// begin inline asm
	shfl.sync.down.b32 %r776, %r777, %r778, %r769, %r790;
	// end inline asm
	add.s32 	%r58, %r639, 4;
	setp.gt.s32 	%p127, %r58, %r769;
	selp.b32 	%r800, 0, %r776, %p127;
	add.s32 	%r782, %r777, %r800;
	mov.b32 	%r783, 8;
	// begin inline asm
	shfl.sync.down.b32 %r781, %r782, %r783, %r769, %r790;
	// end inline asm
	add.s32 	%r59, %r639, 8;
	setp.gt.s32 	%p128, %r59, %r769;
	selp.b32 	%r801, 0, %r781, %p128;
	add.s32 	%r787, %r782, %r801;
	mov.b32 	%r788, 16;
	// begin inline asm
	shfl.sync.down.b32 %r786, %r787, %r788, %r769, %r790;
	// end inline asm
	add.s32 	%r60, %r639, 16;
	setp.gt.s32 	%p129, %r60, %r769;
	selp.b32 	%r802, 0, %r786, %p129;
	add.s32 	%r1005, %r787, %r802;
	add.s64 	%rd8, %rd16, 256;
	mov.b32 	%r1002, 952;
$L__BB107_18:
	setp.ne.s32 	%p130, %r1008, 101;
	mov.b32 	%r803, -1;
	vote.sync.all.pred 	%p131, %p130, %r803;
	not.pred 	%p132, %p131;
	@%p132 bra 	$L__BB107_23;
	shr.u32 	%r1002, %r1002, 1;
	mul.wide.s32 	%rd51, %r1006, 8;
	add.s64 	%rd52, %rd8, %rd51;
	add.s64 	%rd50, %rd52, -256;
	// begin inline asm
	ld.relaxed.gpu.v2.u32 {%r1008, %r1009}, [%rd50];
	// end inline asm
	mov.u32 	%r1010, %r1002;
$L__BB107_20:
	setp.eq.s32 	%p136, %r1008, 99;
	mov.b32 	%r811, -1;
	vote.sync.any.pred 	%p137, %p136, %r811;
	not.pred 	%p138, %p137;
	@%p138 bra 	$L__BB107_22;
	mul.lo.s32 	%r853, %r998, 16807;
	and.b32  	%r998, %r853, 2147483647;
	add.s32 	%r854, %r1010, 1;
	rem.u32 	%r850, %r998, %r854;
	// begin inline asm
	nanosleep.u32 %r850;
	// end inline asm
	shr.u32 	%r1010, %r1010, 1;
	// begin inline asm
	ld.relaxed.gpu.v2.u32 {%r1008, %r1009}, [%rd50];
	// end inline asm
	bra.uni 	$L__BB107_20;
$L__BB107_22:
	setp.eq.s32 	%p139, %r1008, 101;
	mov.b32 	%r837, -1;
	vote.sync.ballot.b32 	%r838, %p139, %r837;
	and.b32  	%r839, %r838, %r765;
	or.b32  	%r840, %r839, -2147483648;
	add.s32 	%r841, %r840, -1;
	not.b32 	%r842, %r840;
	and.b32  	%r843, %r842, %r841;
	popc.b32 	%r816, %r843;
	mov.b32 	%r815, 1;
	// begin inline asm
	shfl.sync.down.b32 %r813, %r1009, %r815, %r816, %r837;
	// end inline asm
	setp.lt.s32 	%p141, %r639, %r816;
	selp.b32 	%r844, %r813, 0, %p141;
	add.s32 	%r819, %r844, %r1009;
	mov.b32 	%r820, 2;
	// begin inline asm
	shfl.sync.down.b32 %r818, %r819, %r820, %r816, %r837;
	// end inline asm
	setp.gt.s32 	%p142, %r57, %r816;
	selp.b32 	%r845, 0, %r818, %p142;
	add.s32 	%r824, %r819, %r845;
	mov.b32 	%r825, 4;
	// begin inline asm
	shfl.sync.down.b32 %r823, %r824, %r825, %r816, %r837;
	// end inline asm
	setp.gt.s32 	%p143, %r58, %r816;
	selp.b32 	%r846, 0, %r823, %p143;
	add.s32 	%r829, %r824, %r846;
	mov.b32 	%r830, 8;
	// begin inline asm
	shfl.sync.down.b32 %r828, %r829, %r830, %r816, %r837;
	// end inline asm
	setp.gt.s32 	%p144, %r59, %r816;
	selp.b32 	%r847, 0, %r828, %p144;
	add.s32 	%r834, %r829, %r847;
	mov.b32 	%r835, 16;
	// begin inline asm
	shfl.sync.down.b32 %r833, %r834, %r835, %r816, %r837;
	// end inline asm
	setp.gt.s32 	%p145, %r60, %r816;
	selp.b32 	%r848, 0, %r833, %p145;
	add.s32 	%r849, %r848, %r1005;
	add.s32 	%r1005, %r849, %r834;
	add.s32 	%r1006, %r1006, -32;
	bra.uni 	$L__BB107_18;
$L__BB107_23:
	@%p119 bra 	$L__BB107_25;
	add.s32 	%r806, %r1005, %r40;
	add.s64 	%rd49, %rd6, 256;
	mov.b32 	%r805, 101;
	// begin inline asm
	st.relaxed.gpu.v2.u32 [%rd49], {%r805, %r806};
	// end inline asm
	st.shared.u32 	[_ZZN3cub18CUB_300001_SM_10006detail4scan16DeviceScanKernelINS2_10policy_hubIjjjjN4cuda3std3__44plusIvEEE10Policy1000EN6thrust24THRUST_300001_SM_1000_NS10device_ptrIjEESF_NS0_13ScanTileStateIjLb1EEES9_NS1_10InputValueIjPjEEjjLb0EjEEvT0_T1_T2_iT3_T4_T5_E12temp_storage+4], %r1005;
	st.shared.u32 	[_ZZN3cub18CUB_300001_SM_10006detail4scan16DeviceScanKernelINS2_10policy_hubIjjjjN4cuda3std3__44plusIvEEE10Policy1000EN6thrust24THRUST_300001_SM_1000_NS10device_ptrIjEESF_NS0_13ScanTileStateIjLb1EEES9_NS1_10InputValueIjPjEEjjLb0EjEEvT0_T1_T2_iT3_T4_T5_E12temp_storage+8], %r806;
$L__BB107_25:
	setp.ne.s32 	%p134, %r639, 0;
	mov.u32 	%r1011, %r42;
	@%p134 bra 	$L__BB107_27;
	st.shared.u32 	[_ZZN3cub18CUB_300001_SM_10006detail4scan16DeviceScanKernelINS2_10policy_hubIjjjjN4cuda3std3__44plusIvEEE10Policy1000EN6thrust24THRUST_300001_SM_1000_NS10device_ptrIjEESF_NS0_13ScanTileStateIjLb1EEES9_NS1_10InputValueIjPjEEjjLb0EjEEvT0_T1_T2_iT3_T4_T5_E12temp_storage+76], %r1005;
	mov.u32 	%r1011, %r1005;
$L__BB107_27:
	bar.sync 	0;
	setp.eq.s32 	%p135, %r7, 0;
	ld.shared.u32 	%r807, [_ZZN3cub18CUB_300001_SM_10006detail4scan16DeviceScanKernelINS2_10policy_hubIjjjjN4cuda3std3__44plusIvEEE10Policy1000EN6thrust24THRUST_300001_SM_1000_NS10device_ptrIjEESF_NS0_13ScanTileStateIjLb1EEES9_NS1_10InputValueIjPjEEjjLb0EjEEvT0_T1_T2_iT3_T4_T5_E12temp_storage+76];
	selp.b32 	%r808, 0, %r807, %p135;
	add.s32 	%r1012, %r808, %r1011;
$L__BB107_28:
	add.s32 	%r952, %r1012, %r12;
	add.s32 	%r953, %r13, %r952;
	add.s32 	%r954, %r14, %r953;
	add.s32 	%r955, %r15, %r954;
	add.s32 	%r956, %r16, %r955;
	add.s32 	%r957, %r17, %r956;
	add.s32 	%r958, %r18, %r957;
	add.s32 	%r959, %r19, %r958;
	add.s32 	%r960, %r20, %r959;
	add.s32 	%r961, %r21, %r960;
	add.s32 	%r962, %r22, %r961;
	add.s32 	%r963, %r23, %r962;
	add.s32 	%r964, %r24, %r963;
	add.s32 	%r965, %r25, %r964;
	add.s32 	%r966, %r26, %r965;
	add.s32 	%r967, %r27, %r966;
	add.s32 	%r968, %r28, %r967;
	add.s32 	%r969, %r29, %r968;
	add.s32 	%r970, %r30, %r969;
	add.s32 	%r971, %r31, %r970;
	add.s32 	%r972, %r32, %r971;
	bar.sync 	0;
	st.shared.v2.u32 	[%r11], {%r1012, %r952};
	st.shared.v2.u32 	[%r11+8], {%r953, %r954};
	st.shared.v2.u32 	[%r11+16], {%r955, %r956};
	st.shared.v2.u32 	[%r11+24], {%r957, %r958};
	st.shared.v2.u32 	[%r11+32], {%r959, %r960};
	st.shared.v2.u32 	[%r11+40], {%r961, %r962};
	st.shared.v2.u32 	[%r11+48], {%r963, %r964};
	st.shared.v2.u32 	[%r11+56], {%r965, %r966};
	st.shared.v2.u32 	[%r11+64], {%r967, %r968};
	st.shared.v2.u32 	[%r11+72], {%r969, %r970};
	st.shared.v2.u32 	[%r11+80], {%r971, %r972};
	bar.warp.sync 	-1;
	ld.shared.u32 	%r973, [%r10];
	ld.shared.u32 	%r974, [%r10+128];
	ld.shared.u32 	%r975, [%r10+256];
	ld.shared.u32 	%r976, [%r10+384];
	ld.shared.u32 	%r977, [%r10+512];
	ld.shared.u32 	%r978, [%r10+640];
	ld.shared.u32 	%r979, [%r10+768];
	ld.shared.u32 	%r980, [%r10+896];
	ld.shared.u32 	%r981, [%r10+1024];
	ld.shared.u32 	%r982, [%r10+1152];
	ld.shared.u32 	%r983, [%r10+1280];
	ld.shared.u32 	%r984, [%r10+1408];
	ld.shared.u32 	%r985, [%r10+1536];
	ld.shared.u32 	%r986, [%r10+1664];
	ld.shared.u32 	%r987, [%r10+1792];
	ld.shared.u32 	%r988, [%r10+1920];
	ld.shared.u32 	%r989, [%r10+2048];
	ld.shared.u32 	%r990, [%r10+2176];
	ld.shared.u32 	%r991, [%r10+2304];
	ld.shared.u32 	%r992, [%r10+2432];
	ld.shared.u32 	%r993, [%r10+2560];
	ld.shared.u32 	%r994, [%r10+2688];
	add.s64 	%rd57, %rd4, %rd42;
	st.global.u32 	[%rd57], %r973;
	st.global.u32 	[%rd57+128], %r974;
	st.global.u32 	[%rd57+256], %r975;
	st.global.u32 	[%rd57+384], %r976;
	st.global.u32 	[%rd57+512], %r977;
	st.global.u32 	[%rd57+640], %r978;
	st.global.u32 	[%rd57+768], %r979;
	st.global.u32 	[%rd57+896], %r980;
	st.global.u32 	[%rd57+1024], %r981;
	st.global.u32 	[%rd57+1152], %r982;
	st.global.u32 	[%rd57+1280], %r983;
	st.global.u32 	[%rd57+1408], %r984;
	st.global.u32 	[%rd57+1536], %r985;
	st.global.u32 	[%rd57+1664], %r986;
	st.global.u32 	[%rd57+1792], %r987;
	st.global.u32 	[%rd57+1920], %r988;
	st.global.u32 	[%rd57+2048], %r989;
	st.global.u32 	[%rd57+2176], %r990;
	st.global.u32 	[%rd57+2304], %r991;
	st.global.u32 	[%rd57+2432], %r992;
	st.global.u32 	[%rd57+2560], %r993;
	st.global.u32 	[%rd57+2688], %r994;
	bra.uni 	$L__BB107_143;
$L__BB107_29:
	setp.eq.s32 	%p3, %r6, 0;
	@%p3 bra 	$L__BB107_143;
	mul.wide.u32 	%rd18, %r5, 4;
	add.s64 	%rd19, %rd3, %rd18;
	mov.u32 	%r85, %tid.x;
	ld.global.u32 	%r1034, [%rd19];
	and.b32  	%r242, %r85, 31;
	and.b32  	%r243, %r85, 992;
	mul.lo.s32 	%r244, %r243, 22;
	or.b32  	%r87, %r244, %r242;
	setp.ge.u32 	%p4, %r87, %r6;
	shl.b32 	%r245, %r87, 2;
	cvt.u64.u32 	%rd20, %r245;
	add.s64 	%rd10, %rd19, %rd20;
	mov.u32 	%r1013, %r1034;
	@%p4 bra 	$L__BB107_32;
	ld.global.u32 	%r1013, [%rd10];
$L__BB107_32:
	add.s32 	%r90, %r87, 32;
	setp.ge.u32 	%p5, %r90, %r6;
	mov.u32 	%r1014, %r1034;
	@%p5 bra 	$L__BB107_34;
	ld.global.u32 	%r1014, [%rd10+128];
$L__BB107_34:
	add.s32 	%r93, %r87, 64;
	setp.ge.u32 	%p6, %r93, %r6;
	mov.u32 	%r1015, %r1034;
	@%p6 bra 	$L__BB107_36;
	ld.global.u32 	%r1015, [%rd10+256];
$L__BB107_36:
	add.s32 	%r96, %r87, 96;
	setp.ge.u32 	%p7, %r96, %r6;
	mov.u32 	%r1016, %r1034;
	@%p7 bra 	$L__BB107_38;
	ld.global.u32 	%r1016, [%rd10+384];
$L__BB107_38:
	add.s32 	%r246, %r87, 128;
	setp.ge.u32 	%p8, %r246, %r6;
	mov.u32 	%r1017, %r1034;
	@%p8 bra 	$L__BB107_40;
	ld.global.u32 	%r1017, [%rd10+512];
$L__BB107_40:
	add.s32 	%r247, %r87, 160;
	setp.ge.u32 	%p9, %r247, %r6;
	mov.u32 	%r1018, %r1034;
	@%p9 bra 	$L__BB107_42;
	ld.global.u32 	%r1018, [%rd10+640];
$L__BB107_42:
	add.s32 	%r248, %r87, 192;
	setp.ge.u32 	%p10, %r248, %r6;
	mov.u32 	%r1019, %r1034;
	@%p10 bra 	$L__BB107_44;
	ld.global.u32 	%r1019, [%rd10+768];
$L__BB107_44:
	add.s32 	%r249, %r87, 224;
	setp.ge.u32 	%p11, %r249, %r6;
	mov.u32 	%r1020, %r1034;
	@%p11 bra 	$L__BB107_46;
	ld.global.u32 	%r1020, [%rd10+896];
$L__BB107_46:
	add.s32 	%r250, %r87, 256;
	setp.ge.u32 	%p12, %r250, %r6;
	mov.u32 	%r1021, %r1034;
	@%p12 bra 	$L__BB107_48;
	ld.global.u32 	%r1021, [%rd10+1024];
$L__BB107_48:
	add.s32 	%r251, %r87, 288;
	setp.ge.u32 	%p13, %r251, %r6;
	mov.u32 	%r1022, %r1034;
	@%p13 bra 	$L__BB107_50;
	ld.global.u32 	%r1022, [%rd10+1152];
$L__BB107_50:
	add.s32 	%r111, %r87, 320;
	setp.ge.u32 	%p14, %r111, %r6;
	mov.u32 	%r1023, %r1034;
	@%p14 bra 	$L__BB107_52;
	ld.global.u32 	%r1023, [%rd10+1280];
$L__BB107_52:
	add.s32 	%r114, %r87, 352;
	setp.ge.u32 	%p15, %r114, %r6;
	mov.u32 	%r1024, %r1034;
	@%p15 bra 	$L__BB107_54;
	ld.global.u32 	%r1024, [%rd10+1408];
$L__BB107_54:
	add.s32 	%r117, %r87, 384;
	setp.ge.u32 	%p16, %r117, %r6;
	mov.u32 	%r1025, %r1034;
	@%p16 bra 	$L__BB107_56;
	ld.global.u32 	%r1025, [%rd10+1536];
$L__BB107_56:
	add.s32 	%r120, %r87, 416;
	setp.ge.u32 	%p17, %r120, %r6;
	mov.u32 	%r1026, %r1034;
	@%p17 bra 	$L__BB107_58;
	ld.global.u32 	%r1026, [%rd10+1664];
$L__BB107_58:
	add.s32 	%r252, %r87, 448;
	setp.ge.u32 	%p18, %r252, %r6;
	mov.u32 	%r1027, %r1034;
	@%p18 bra 	$L__BB107_60;
	ld.global.u32 	%r1027, [%rd10+1792];
$L__BB107_60:
	add.s32 	%r253, %r87, 480;
	setp.ge.u32 	%p19, %r253, %r6;
	mov.u32 	%r1028, %r1034;
	@%p19 bra 	$L__BB107_62;
	ld.global.u32 	%r1028, [%rd10+1920];
$L__BB107_62:
	add.s32 	%r254, %r87, 512;
	setp.ge.u32 	%p20, %r254, %r6;
	mov.u32 	%r1029, %r1034;
	@%p20 bra 	$L__BB107_64;
	ld.global.u32 	%r1029, [%rd10+2048];
$L__BB107_64:
	add.s32 	%r129, %r87, 544;
	setp.ge.u32 	%p21, %r129, %r6;
	mov.u32 	%r1030, %r1034;
	@%p21 bra 	$L__BB107_66;
	ld.global.u32 	%r1030, [%rd10+2176];
$L__BB107_66:
	add.s32 	%r132, %r87, 576;
	setp.ge.u32 	%p22, %r132, %r6;
	mov.u32 	%r1031, %r1034;
	@%p22 bra 	$L__BB107_68;
	ld.global.u32 	%r1031, [%rd10+2304];
$L__BB107_68:
	add.s32 	%r255, %r87, 608;
	setp.ge.u32 	%p23, %r255, %r6;
	mov.u32 	%r1032, %r1034;
	@%p23 bra 	$L__BB107_70;
	ld.global.u32 	%r1032, [%rd10+2432];
$L__BB107_70:
	add.s32 	%r256, %r87, 640;
	setp.ge.u32 	%p24, %r256, %r6;
	mov.u32 	%r1033, %r1034;
	@%p24 bra 	$L__BB107_72;
	ld.global.u32 	%r1033, [%rd10+2560];
$L__BB107_72:
	add.s32 	%r139, %r87, 672;
	setp.ge.u32 	%p25, %r139, %r6;
	@%p25 bra 	$L__BB107_74;
	ld.global.u32 	%r1034, [%rd10+2688];
$L__BB107_74:
	// begin inline asm
	mov.u32 %r257, %laneid;
	// end inline asm
	shr.u32 	%r143, %r85, 5;
	mad.lo.s32 	%r258, %r143, 704, %r257;
	shl.b32 	%r259, %r258, 2;
	mov.u32 	%r260, _ZZN3cub18CUB_300001_SM_10006detail4scan16DeviceScanKernelINS2_10policy_hubIjjjjN4cuda3std3__44plusIvEEE10Policy1000EN6thrust24THRUST_300001_SM_1000_NS10device_ptrIjEESF_NS0_13ScanTileStateIjLb1EEES9_NS1_10InputValueIjPjEEjjLb0EjEEvT0_T1_T2_iT3_T4_T5_E12temp_storage;
	add.s32 	%r144, %r260, %r259;
	st.shared.u32 	[%r144], %r1013;
	st.shared.u32 	[%r144+128], %r1014;
	st.shared.u32 	[%r144+256], %r1015;
	st.shared.u32 	[%r144+384], %r1016;
	st.shared.u32 	[%r144+512], %r1017;
	st.shared.u32 	[%r144+640], %r1018;
	st.shared.u32 	[%r144+768], %r1019;
	st.shared.u32 	[%r144+896], %r1020;
	st.shared.u32 	[%r144+1024], %r1021;
	st.shared.u32 	[%r144+1152], %r1022;
	st.shared.u32 	[%r144+1280], %r1023;
	st.shared.u32 	[%r144+1408], %r1024;
	st.shared.u32 	[%r144+1536], %r1025;
	st.shared.u32 	[%r144+1664], %r1026;
	st.shared.u32 	[%r144+1792], %r1027;
	st.shared.u32 	[%r144+1920], %r1028;
	st.shared.u32 	[%r144+2048], %r1029;
	st.shared.u32 	[%r144+2176], %r1030;
	st.shared.u32 	[%r144+2304], %r1031;
	st.shared.u32 	[%r144+2432], %r1032;
	st.shared.u32 	[%r144+2560], %r1033;
	st.shared.u32 	[%r144+2688], %r1034;
	bar.warp.sync 	-1;
	mad.lo.s32 	%r145, %r257, 84, %r144;
	ld.shared.v2.u32 	{%r146, %r147}, [%r145];
	ld.shared.v2.u32 	{%r148, %r149}, [%r145+8];
	ld.shared.v2.u32 	{%r150, %r151}, [%r145+16];
	ld.shared.v2.u32 	{%r152, %r153}, [%r145+24];
	ld.shared.v2.u32 	{%r154, %r155}, [%r145+32];
	ld.shared.v2.u32 	{%r156, %r157}, [%r145+40];
	ld.shared.v2.u32 	{%r158, %r159}, [%r145+48];
	ld.shared.v2.u32 	{%r160, %r161}, [%r145+56];
	ld.shared.v2.u32 	{%r162, %r163}, [%r145+64];
	ld.shared.v2.u32 	{%r164, %r165}, [%r145+72];
	ld.shared.v2.u32 	{%r166, %r167}, [%r145+80];
	bar.sync 	0;
	setp.ne.s32 	%p26, %r998, 0;
	@%p26 bra 	$L__BB107_78;
	add.s32 	%r490, %r147, %r146;
	add.s32 	%r491, %r148, %r490;
	add.s32 	%r492, %r149, %r491;
	add.s32 	%r493, %r150, %r492;
	add.s32 	%r494, %r151, %r493;
	add.s32 	%r495, %r152, %r494;
	add.s32 	%r496, %r153, %r495;
	add.s32 	%r497, %r154, %r496;
	add.s32 	%r498, %r155, %r497;
	add.s32 	%r499, %r156, %r498;
	add.s32 	%r500, %r157, %r499;
	add.s32 	%r501, %r158, %r500;
	add.s32 	%r502, %r159, %r501;
	add.s32 	%r503, %r160, %r502;
	add.s32 	%r504, %r161, %r503;
	add.s32 	%r505, %r162, %r504;
	add.s32 	%r506, %r163, %r505;
	add.s32 	%r507, %r164, %r506;
	add.s32 	%r508, %r165, %r507;
	add.s32 	%r509, %r166, %r508;
	add.s32 	%r464, %r167, %r509;
	mov.b32 	%r462, 1;
	mov.b32 	%r487, 0;
	mov.b32 	%r489, -1;
	// begin inline asm
	{  .reg .u32 r0;  .reg .pred p;  shfl.sync.up.b32 r0|p, %r464, %r462, %r487, %r489;  @p add.u32 r0, r0, %r464;  mov.u32 %r460, r0;}
	// end inline asm
	mov.b32 	%r468, 2;
	// begin inline asm
	{  .reg .u32 r0;  .reg .pred p;  shfl.sync.up.b32 r0|p, %r460, %r468, %r487, %r489;  @p add.u32 r0, r0, %r460;  mov.u32 %r466, r0;}
	// end inline asm
	mov.b32 	%r474, 4;
	// begin inline asm
	{  .reg .u32 r0;  .reg .pred p;  shfl.sync.up.b32 r0|p, %r466, %r474, %r487, %r489;  @p add.u32 r0, r0, %r466;  mov.u32 %r472, r0;}
	// end inline asm
	mov.b32 	%r480, 8;
	// begin inline asm
	{  .reg .u32 r0;  .reg .pred p;  shfl.sync.up.b32 r0|p, %r472, %r480, %r487, %r489;  @p add.u32 r0, r0, %r472;  mov.u32 %r478, r0;}
	// end inline asm
	mov.b32 	%r486, 16;
	// begin inline asm
	{  .reg .u32 r0;  .reg .pred p;  shfl.sync.up.b32 r0|p, %r478, %r486, %r487, %r489;  @p add.u32 r0, r0, %r478;  mov.u32 %r484, r0;}
	// end inline asm
	setp.ne.s32 	%p68, %r257, 31;
	@%p68 bra 	$L__BB107_77;
	shl.b32 	%r510, %r143, 2;
	mov.u32 	%r511, _ZZN3cub18CUB_300001_SM_10006detail4scan16DeviceScanKernelINS2_10policy_hubIjjjjN4cuda3std3__44plusIvEEE10Policy1000EN6thrust24THRUST_300001_SM_1000_NS10device_ptrIjEESF_NS0_13ScanTileStateIjLb1EEES9_NS1_10InputValueIjPjEEjjLb0EjEEvT0_T1_T2_iT3_T4_T5_E12temp_storage;
	add.s32 	%r512, %r511, %r510;
	st.shared.u32 	[%r512+16], %r484;
$L__BB107_77:
	bar.sync 	0;
	ld.shared.v4.u32 	{%r513, %r514, %r515, %r516}, [_ZZN3cub18CUB_300001_SM_10006detail4scan16DeviceScanKernelINS2_10policy_hubIjjjjN4cuda3std3__44plusIvEEE10Policy1000EN6thrust24THRUST_300001_SM_1000_NS10device_ptrIjEESF_NS0_13ScanTileStateIjLb1EEES9_NS1_10InputValueIjPjEEjjLb0EjEEvT0_T1_T2_iT3_T4_T5_E12temp_storage+16];
	add.s32 	%r517, %r514, %r513;
	setp.eq.s32 	%p69, %r143, 2;
	selp.b32 	%r518, %r517, %r513, %p69;
	add.s32 	%r519, %r517, %r515;
	setp.eq.s32 	%p70, %r143, 3;
	selp.b32 	%r520, %r519, %r518, %p70;
	add.s32 	%r521, %r519, %r516;
	setp.eq.s32 	%p71, %r143, 4;
	selp.b32 	%r522, %r521, %r520, %p71;
	ld.shared.v4.u32 	{%r523, %r524, %r525, %r526}, [_ZZN3cub18CUB_300001_SM_10006detail4scan16DeviceScanKernelINS2_10policy_hubIjjjjN4cuda3std3__44plusIvEEE10Policy1000EN6thrust24THRUST_300001_SM_1000_NS10device_ptrIjEESF_NS0_13ScanTileStateIjLb1EEES9_NS1_10InputValueIjPjEEjjLb0EjEEvT0_T1_T2_iT3_T4_T5_E12temp_storage+32];
	add.s32 	%r527, %r521, %r523;
	setp.eq.s32 	%p72, %r143, 5;
	selp.b32 	%r528, %r527, %r522, %p72;
	add.s32 	%r529, %r527, %r524;
	setp.eq.s32 	%p73, %r143, 6;
	selp.b32 	%r530, %r529, %r528, %p73;
	add.s32 	%r531, %r529, %r525;
	setp.eq.s32 	%p74, %r143, 7;
	selp.b32 	%r532, %r531, %r530, %p74;
	add.s32 	%r533, %r531, %r526;
	setp.eq.s32 	%p75, %r143, 8;
	selp.b32 	%r534, %r533, %r532, %p75;
	.pragma "used_bytes_mask 4095";
	ld.shared.v4.u32 	{%r535, %r536, %r537, %r538}, [_ZZN3cub18CUB_300001_SM_10006detail4scan16DeviceScanKernelINS2_10policy_hubIjjjjN4cuda3std3__44plusIvEEE10Policy1000EN6thrust24THRUST_300001_SM_1000_NS10device_ptrIjEESF_NS0_13ScanTileStateIjLb1EEES9_NS1_10InputValueIjPjEEjjLb0EjEEvT0_T1_T2_iT3_T4_T5_E12temp_storage+48];
	add.s32 	%r539, %r533, %r535;
	setp.eq.s32 	%p76, %r143, 9;
	selp.b32 	%r540, %r539, %r534, %p76;
	add.s32 	%r541, %r539, %r536;
	setp.eq.s32 	%p77, %r143, 10;
	selp.b32 	%r542, %r541, %r540, %p77;
	add.s32 	%r543, %r541, %r537;
	setp.eq.s32 	%p78, %r143, 11;
	selp.b32 	%r544, %r543, %r542, %p78;
	setp.lt.u32 	%p79, %r85, 32;
	selp.b32 	%r545, 0, %r544, %p79;
	setp.eq.s32 	%p80, %r257, 0;
	sub.s32 	%r546, %r484, %r464;
	selp.b32 	%r547, 0, %r546, %p80;
	add.s32 	%r548, %r547, %r997;
	add.s32 	%r1049, %r548, %r545;
	bra.uni 	$L__BB107_97;
$L__BB107_78:
	add.s32 	%r291, %r147, %r146;
	add.s32 	%r292, %r148, %r291;
	add.s32 	%r293, %r149, %r292;
	add.s32 	%r294, %r150, %r293;
	add.s32 	%r295, %r151, %r294;
	add.s32 	%r296, %r152, %r295;
	add.s32 	%r297, %r153, %r296;
	add.s32 	%r298, %r154, %r297;
	add.s32 	%r299, %r155, %r298;
	add.s32 	%r300, %r156, %r299;
	add.s32 	%r301, %r157, %r300;
	add.s32 	%r302, %r158, %r301;
	add.s32 	%r303, %r159, %r302;
	add.s32 	%r304, %r160, %r303;
	add.s32 	%r305, %r161, %r304;
	add.s32 	%r306, %r162, %r305;
	add.s32 	%r307, %r163, %r306;
	add.s32 	%r308, %r164, %r307;
	add.s32 	%r309, %r165, %r308;
	add.s32 	%r310, %r166, %r309;
	add.s32 	%r265, %r167, %r310;
	mov.b32 	%r263, 1;
	mov.b32 	%r288, 0;
	mov.b32 	%r290, -1;
	// begin inline asm
	{  .reg .u32 r0;  .reg .pred p;  shfl.sync.up.b32 r0|p, %r265, %r263, %r288, %r290;  @p add.u32 r0, r0, %r265;  mov.u32 %r261, r0;}
	// end inline asm
	mov.b32 	%r269, 2;
	// begin inline asm
	{  .reg .u32 r0;  .reg .pred p;  shfl.sync.up.b32 r0|p, %r261, %r269, %r288, %r290;  @p add.u32 r0, r0, %r261;  mov.u32 %r267, r0;}
	// end inline asm
	mov.b32 	%r275, 4;
	// begin inline asm
	{  .reg .u32 r0;  .reg .pred p;  shfl.sync.up.b32 r0|p, %r267, %r275, %r288, %r290;  @p add.u32 r0, r0, %r267;  mov.u32 %r273, r0;}
	// end inline asm
	mov.b32 	%r281, 8;
	// begin inline asm
	{  .reg .u32 r0;  .reg .pred p;  shfl.sync.up.b32 r0|p, %r273, %r281, %r288, %r290;  @p add.u32 r0, r0, %r273;  mov.u32 %r279, r0;}
	// end inline asm
	mov.b32 	%r287, 16;
	// begin inline asm
	{  .reg .u32 r0;  .reg .pred p;  shfl.sync.up.b32 r0|p, %r279, %r287, %r288, %r290;  @p add.u32 r0, r0, %r279;  mov.u32 %r285, r0;}
	// end inline asm
	setp.ne.s32 	%p27, %r257, 31;
	@%p27 bra 	$L__BB107_80;
	shl.b32 	%r311, %r143, 2;
	mov.u32 	%r312, _ZZN3cub18CUB_300001_SM_10006detail4scan16DeviceScanKernelINS2_10policy_hubIjjjjN4cuda3std3__44plusIvEEE10Policy1000EN6thrust24THRUST_300001_SM_1000_NS10device_ptrIjEESF_NS0_13ScanTileStateIjLb1EEES9_NS1_10InputValueIjPjEEjjLb0EjEEvT0_T1_T2_iT3_T4_T5_E12temp_storage;
	add.s32 	%r313, %r312, %r311;
	st.shared.u32 	[%r313+16], %r285;
$L__BB107_80:
	sub.s32 	%r314, %r285, %r265;
	bar.sync 	0;
	ld.shared.v4.u32 	{%r315, %r316, %r317, %r318}, [_ZZN3cub18CUB_300001_SM_10006detail4scan16DeviceScanKernelINS2_10policy_hubIjjjjN4cuda3std3__44plusIvEEE10Policy1000EN6thrust24THRUST_300001_SM_1000_NS10device_ptrIjEESF_NS0_13ScanTileStateIjLb1EEES9_NS1_10InputValueIjPjEEjjLb0EjEEvT0_T1_T2_iT3_T4_T5_E12temp_storage+16];
	add.s32 	%r319, %r316, %r315;
	setp.eq.s32 	%p28, %r143, 2;
	selp.b32 	%r320, %r319, %r315, %p28;
	add.s32 	%r321, %r319, %r317;
	setp.eq.s32 	%p29, %r143, 3;
	selp.b32 	%r322, %r321, %r320, %p29;
	add.s32 	%r323, %r321, %r318;
	setp.eq.s32 	%p30, %r143, 4;
	selp.b32 	%r324, %r323, %r322, %p30;
	ld.shared.v4.u32 	{%r325, %r326, %r327, %r328}, [_ZZN3cub18CUB_300001_SM_10006detail4scan16DeviceScanKernelINS2_10policy_hubIjjjjN4cuda3std3__44plusIvEEE10Policy1000EN6thrust24THRUST_300001_SM_1000_NS10device_ptrIjEESF_NS0_13ScanTileStateIjLb1EEES9_NS1_10InputValueIjPjEEjjLb0EjEEvT0_T1_T2_iT3_T4_T5_E12temp_storage+32];
	add.s32 	%r329, %r323, %r325;
	setp.eq.s32 	%p31, %r143, 5;
	selp.b32 	%r330, %r329, %r324, %p31;
	add.s32 	%r331, %r329, %r326;
	setp.eq.s32 	%p32, %r143, 6;
	selp.b32 	%r332, %r331, %r330, %p32;
	add.s32 	%r333, %r331, %r327;
	setp.eq.s32 	%p33, %r143, 7;
	selp.b32 	%r334, %r333, %r332, %p33;
	add.s32 	%r335, %r333, %r328;
	setp.eq.s32 	%p34, %r143, 8;
	selp.b32 	%r336, %r335, %r334, %p34;
	ld.shared.v4.u32 	{%r337, %r338, %r339, %r340}, [_ZZN3cub18CUB_300001_SM_10006detail4scan16DeviceScanKernelINS2_10policy_hubIjjjjN4cuda3std3__44plusIvEEE10Policy1000EN6thrust24THRUST_300001_SM_1000_NS10device_ptrIjEESF_NS0_13ScanTileStateIjLb1EEES9_NS1_10InputValueIjPjEEjjLb0EjEEvT0_T1_T2_iT3_T4_T5_E12temp_storage+48];
	add.s32 	%r341, %r335, %r337;
	setp.eq.s32 	%p35, %r143, 9;
	selp.b32 	%r342, %r341, %r336, %p35;
	add.s32 	%r343, %r341, %r338;
	setp.eq.s32 	%p36, %r143, 10;
	selp.b32 	%r344, %r343, %r342, %p36;
	add.s32 	%r345, %r343, %r339;
	setp.eq.s32 	%p37, %r143, 11;
	selp.b32 	%r346, %r345, %r344, %p37;
	add.s32 	%r173, %r345, %r340;
	setp.gt.u32 	%p38, %r85, 31;
	setp.lt.u32 	%p39, %r85, 32;
	setp.eq.s32 	%p40, %r257, 0;
	selp.b32 	%r347, 0, %r314, %p40;
	add.s32 	%r1048, %r346, %r347;
	selp.b32 	%r175, %r314, %r1048, %p39;
	@%p38 bra 	$L__BB107_96;
	setp.ne.s32 	%p41, %r85, 0;
	mul.wide.s32 	%rd21, %r998, 8;
	add.s64 	%rd11, %rd16, %rd21;
	@%p41 bra 	$L__BB107_83;
	st.shared.u32 	[_ZZN3cub18CUB_300001_SM_10006detail4scan16DeviceScanKernelINS2_10policy_hubIjjjjN4cuda3std3__44plusIvEEE10Policy1000EN6thrust24THRUST_300001_SM_1000_NS10device_ptrIjEESF_NS0_13ScanTileStateIjLb1EEES9_NS1_10InputValueIjPjEEjjLb0EjEEvT0_T1_T2_iT3_T4_T5_E12temp_storage+12], %r173;
	add.s64 	%rd22, %rd11, 256;
	mov.b32 	%r348, 100;
	// begin inline asm
	st.relaxed.gpu.v2.u32 [%rd22], {%r348, %r173};
	// end inline asm
$L__BB107_83:
	not.b32 	%r354, %r85;
	add.s32 	%r1043, %r998, %r354;
	mov.b32 	%r350, 830;
	// begin inline asm
	nanosleep.u32 %r350;
	// end inline asm
	mul.wide.s32 	%rd24, %r1043, 8;
	add.s64 	%rd25, %rd16, %rd24;
	add.s64 	%rd23, %rd25, 256;
	// begin inline asm
	ld.relaxed.gpu.v2.u32 {%r1045, %r1037}, [%rd23];
	// end inline asm
	mov.b32 	%r1038, 952;
$L__BB107_84:
	setp.eq.s32 	%p42, %r1045, 99;
	mov.b32 	%r355, -1;
	vote.sync.any.pred 	%p43, %p42, %r355;
	not.pred 	%p44, %p43;
	@%p44 bra 	$L__BB107_86;
	mul.lo.s32 	%r458, %r998, 16807;
	and.b32  	%r998, %r458, 2147483647;
	add.s32 	%r459, %r1038, 1;
	rem.u32 	%r455, %r998, %r459;
	// begin inline asm
	nanosleep.u32 %r455;
	// end inline asm
	shr.u32 	%r1038, %r1038, 1;
	// begin inline asm
	ld.relaxed.gpu.v2.u32 {%r1045, %r1037}, [%rd23];
	// end inline asm
	bra.uni 	$L__BB107_84;
$L__BB107_86:
	setp.eq.s32 	%p45, %r1045, 101;
	mov.b32 	%r382, -1;
	vote.sync.ballot.b32 	%r384, %p45, %r382;
	// begin inline asm
	mov.u32 %r357, %lanemask_ge;
	// end inline asm
	and.b32  	%r385, %r384, %r357;
	or.b32  	%r386, %r385, -2147483648;
	add.s32 	%r387, %r386, -1;
	not.b32 	%r388, %r386;
	and.b32  	%r389, %r388, %r387;
	popc.b32 	%r361, %r389;
	mov.b32 	%r360, 1;
	// begin inline asm
	shfl.sync.down.b32 %r358, %r1037, %r360, %r361, %r382;
	// end inline asm
	setp.lt.s32 	%p47, %r257, %r361;
	selp.b32 	%r390, %r358, 0, %p47;
	add.s32 	%r364, %r390, %r1037;
	mov.b32 	%r365, 2;
	// begin inline asm
	shfl.sync.down.b32 %r363, %r364, %r365, %r361, %r382;
	// end inline asm
	add.s32 	%r391, %r257, 2;
	setp.gt.s32 	%p48, %r391, %r361;
	selp.b32 	%r392, 0, %r363, %p48;
	add.s32 	%r369, %r364, %r392;
	mov.b32 	%r370, 4;
	// begin inline asm
	shfl.sync.down.b32 %r368, %r369, %r370, %r361, %r382;
	// end inline asm
	add.s32 	%r393, %r257, 4;
	setp.gt.s32 	%p49, %r393, %r361;
	selp.b32 	%r394, 0, %r368, %p49;
	add.s32 	%r374, %r369, %r394;
	mov.b32 	%r375, 8;
	// begin inline asm
	shfl.sync.down.b32 %r373, %r374, %r375, %r361, %r382;
	// end inline asm
	add.s32 	%r395, %r257, 8;
	setp.gt.s32 	%p50, %r395, %r361;
	selp.b32 	%r396, 0, %r373, %p50;
	add.s32 	%r379, %r374, %r396;
	mov.b32 	%r380, 16;
	// begin inline asm
	shfl.sync.down.b32 %r378, %r379, %r380, %r361, %r382;
	// end inline asm
	add.s32 	%r397, %r257, 16;
	setp.gt.s32 	%p51, %r397, %r361;
	selp.b32 	%r398, 0, %r378, %p51;
	add.s32 	%r1041, %r379, %r398;
	add.s64 	%rd12, %rd16, 256;
	mov.b32 	%r1039, 952;
$L__BB107_87:
	setp.ne.s32 	%p52, %r1045, 101;
	mov.b32 	%r399, -1;
	vote.sync.all.pred 	%p53, %p52, %r399;
	not.pred 	%p54, %p53;
	@%p54 bra 	$L__BB107_92;
	shr.u32 	%r1039, %r1039, 1;
	mul.wide.s32 	%rd28, %r1043, 8;
	add.s64 	%rd29, %rd12, %rd28;
	add.s64 	%rd27, %rd29, -256;
	// begin inline asm
	ld.relaxed.gpu.v2.u32 {%r1045, %r1046}, [%rd27];
	// end inline asm
	mov.u32 	%r1047, %r1039;
$L__BB107_89:
	setp.eq.s32 	%p58, %r1045, 99;
	mov.b32 	%r407, -1;
	vote.sync.any.pred 	%p59, %p58, %r407;
	not.pred 	%p60, %p59;
	@%p60 bra 	$L__BB107_91;
	mul.lo.s32 	%r453, %r998, 16807;
	and.b32  	%r998, %r453, 2147483647;
	add.s32 	%r454, %r1047, 1;
	rem.u32 	%r450, %r998, %r454;
	// begin inline asm
	nanosleep.u32 %r450;
	// end inline asm
	shr.u32 	%r1047, %r1047, 1;
	// begin inline asm
	ld.relaxed.gpu.v2.u32 {%r1045, %r1046}, [%rd27];
	// end inline asm
	bra.uni 	$L__BB107_89;
$L__BB107_91:
	setp.eq.s32 	%p61, %r1045, 101;
	mov.b32 	%r433, -1;
	vote.sync.ballot.b32 	%r434, %p61, %r433;
	and.b32  	%r435, %r434, %r357;
	or.b32  	%r436, %r435, -2147483648;
	add.s32 	%r437, %r436, -1;
	not.b32 	%r438, %r436;
	and.b32  	%r439, %r438, %r437;
	popc.b32 	%r412, %r439;
	mov.b32 	%r411, 1;
	// begin inline asm
	shfl.sync.down.b32 %r409, %r1046, %r411, %r412, %r433;
	// end inline asm
	setp.lt.s32 	%p63, %r257, %r412;
	selp.b32 	%r440, %r409, 0, %p63;
	add.s32 	%r415, %r440, %r1046;
	mov.b32 	%r416, 2;
	// begin inline asm
	shfl.sync.down.b32 %r414, %r415, %r416, %r412, %r433;
	// end inline asm
	add.s32 	%r441, %r257, 2;
	setp.gt.s32 	%p64, %r441, %r412;
	selp.b32 	%r442, 0, %r414, %p64;
	add.s32 	%r420, %r415, %r442;
	mov.b32 	%r421, 4;
	// begin inline asm
	shfl.sync.down.b32 %r419, %r420, %r421, %r412, %r433;
	// end inline asm
	add.s32 	%r443, %r257, 4;
	setp.gt.s32 	%p65, %r443, %r412;
	selp.b32 	%r444, 0, %r419, %p65;
	add.s32 	%r425, %r420, %r444;
	mov.b32 	%r426, 8;
	// begin inline asm
	shfl.sync.down.b32 %r424, %r425, %r426, %r412, %r433;
	// end inline asm
	add.s32 	%r445, %r257, 8;
	setp.gt.s32 	%p66, %r445, %r412;
	selp.b32 	%r446, 0, %r424, %p66;
	add.s32 	%r430, %r425, %r446;
	mov.b32 	%r431, 16;
	// begin inline asm
	shfl.sync.down.b32 %r429, %r430, %r431, %r412, %r433;
	// end inline asm
	add.s32 	%r447, %r257, 16;
	setp.gt.s32 	%p67, %r447, %r412;
	selp.b32 	%r448, 0, %r429, %p67;
	add.s32 	%r449, %r448, %r1041;
	add.s32 	%r1041, %r449, %r430;
	add.s32 	%r1043, %r1043, -32;
	bra.uni 	$L__BB107_87;
$L__BB107_92:
	@%p41 bra 	$L__BB107_94;
	add.s32 	%r402, %r1041, %r173;
	add.s64 	%rd26, %rd11, 256;
	mov.b32 	%r401, 101;
	// begin inline asm
	st.relaxed.gpu.v2.u32 [%rd26], {%r401, %r402};
	// end inline asm
	st.shared.u32 	[_ZZN3cub18CUB_300001_SM_10006detail4scan16DeviceScanKernelINS2_10policy_hubIjjjjN4cuda3std3__44plusIvEEE10Policy1000EN6thrust24THRUST_300001_SM_1000_NS10device_ptrIjEESF_NS0_13ScanTileStateIjLb1EEES9_NS1_10InputValueIjPjEEjjLb0EjEEvT0_T1_T2_iT3_T4_T5_E12temp_storage+4], %r1041;
	st.shared.u32 	[_ZZN3cub18CUB_300001_SM_10006detail4scan16DeviceScanKernelINS2_10policy_hubIjjjjN4cuda3std3__44plusIvEEE10Policy1000EN6thrust24THRUST_300001_SM_1000_NS10device_ptrIjEESF_NS0_13ScanTileStateIjLb1EEES9_NS1_10InputValueIjPjEEjjLb0EjEEvT0_T1_T2_iT3_T4_T5_E12temp_storage+8], %r402;
$L__BB107_94:
	setp.ne.s32 	%p56, %r257, 0;
	mov.u32 	%r1048, %r175;
	@%p56 bra 	$L__BB107_96;
	st.shared.u32 	[_ZZN3cub18CUB_300001_SM_10006detail4scan16DeviceScanKernelINS2_10policy_hubIjjjjN4cuda3std3__44plusIvEEE10Policy1000EN6thrust24THRUST_300001_SM_1000_NS10device_ptrIjEESF_NS0_13ScanTileStateIjLb1EEES9_NS1_10InputValueIjPjEEjjLb0EjEEvT0_T1_T2_iT3_T4_T5_E12temp_storage+76], %r1041;
	mov.u32 	%r1048, %r1041;
$L__BB107_96:
	bar.sync 	0;
	setp.eq.s32 	%p57, %r85, 0;
	ld.shared.u32 	%r403, [_ZZN3cub18CUB_300001_SM_10006detail4scan16DeviceScanKernelINS2_10policy_hubIjjjjN4cuda3std3__44plusIvEEE10Policy1000EN6thrust24THRUST_300001_SM_1000_NS10device_ptrIjEESF_NS0_13ScanTileStateIjLb1EEES9_NS1_10InputValueIjPjEEjjLb0EjEEvT0_T1_T2_iT3_T4_T5_E12temp_storage+76];
	selp.b32 	%r404, 0, %r403, %p57;
	add.s32 	%r1049, %r404, %r1048;
$L__BB107_97:
	add.s32 	%r549, %r1049, %r146;
	add.s32 	%r550, %r147, %r549;
	add.s32 	%r551, %r148, %r550;
	add.s32 	%r552, %r149, %r551;
	add.s32 	%r553, %r150, %r552;
	add.s32 	%r554, %r151, %r553;
	add.s32 	%r555, %r152, %r554;
	add.s32 	%r556, %r153, %r555;
	add.s32 	%r557, %r154, %r556;
	add.s32 	%r558, %r155, %r557;
	add.s32 	%r559, %r156, %r558;
	add.s32 	%r560, %r157, %r559;
	add.s32 	%r561, %r158, %r560;
	add.s32 	%r562, %r159, %r561;
	add.s32 	%r563, %r160, %r562;
	add.s32 	%r564, %r161, %r563;
	add.s32 	%r565, %r162, %r564;
	add.s32 	%r566, %r163, %r565;
	add.s32 	%r567, %r164, %r566;
	add.s32 	%r568, %r165, %r567;
	add.s32 	%r569, %r166, %r568;
	bar.sync 	0;
	st.shared.v2.u32 	[%r145], {%r1049, %r549};
	st.shared.v2.u32 	[%r145+8], {%r550, %r551};
	st.shared.v2.u32 	[%r145+16], {%r552, %r553};
	st.shared.v2.u32 	[%r145+24], {%r554, %r555};
	st.shared.v2.u32 	[%r145+32], {%r556, %r557};
	st.shared.v2.u32 	[%r145+40], {%r558, %r559};
	st.shared.v2.u32 	[%r145+48], {%r560, %r561};
	st.shared.v2.u32 	[%r145+56], {%r562, %r563};
	st.shared.v2.u32 	[%r145+64], {%r564, %r565};
	st.shared.v2.u32 	[%r145+72], {%r566, %r567};
	st.shared.v2.u32 	[%r145+80], {%r568, %r569};
	bar.warp.sync 	-1;
	ld.shared.u32 	%r214, [%r144];
	ld.shared.u32 	%r215, [%r144+128];
	ld.shared.u32 	%r216, [%r144+256];
	ld.shared.u32 	%r217, [%r144+384];
	ld.shared.u32 	%r218, [%r144+512];
	ld.shared.u32 	%r219, [%r144+640];
	ld.shared.u32 	%r220, [%r144+768];
	ld.shared.u32 	%r221, [%r144+896];
	ld.shared.u32 	%r222, [%r144+1024];
	ld.shared.u32 	%r223, [%r144+1152];
	ld.shared.u32 	%r224, [%r144+1280];
	ld.shared.u32 	%r225, [%r144+1408];
	ld.shared.u32 	%r226, [%r144+1536];
	ld.shared.u32 	%r227, [%r144+1664];
	ld.shared.u32 	%r228, [%r144+1792];
	ld.shared.u32 	%r229, [%r144+1920];
	ld.shared.u32 	%r230, [%r144+2048];
	ld.shared.u32 	%r231, [%r144+2176];
	ld.shared.u32 	%r232, [%r144+2304];
	ld.shared.u32 	%r233, [%r144+2432];
	ld.shared.u32 	%r234, [%r144+2560];
	ld.shared.u32 	%r235, [%r144+2688];
	setp.ne.s32 	%p81, %r85, 0;
	@%p81 bra 	$L__BB107_99;
	st.volatile.shared.u32 	[_ZZN3cub18CUB_300001_SM_10006detail4scan16DeviceScanKernelINS2_10policy_hubIjjjjN4cuda3std3__44plusIvEEE10Policy1000EN6thrust24THRUST_300001_SM_1000_NS10device_ptrIjEESF_NS0_13ScanTileStateIjLb1EEES9_NS1_10InputValueIjPjEEjjLb0EjEEvT0_T1_T2_iT3_T4_T5_E12temp_storage+33792], %r6;
$L__BB107_99:
	ld.param.u32 	%r996, [_ZN3cub18CUB_300001_SM_10006detail4scan16DeviceScanKernelINS2_10policy_hubIjjjjN4cuda3std3__44plusIvEEE10Policy1000EN6thrust24THRUST_300001_SM_1000_NS10device_ptrIjEESF_NS0_13ScanTileStateIjLb1EEES9_NS1_10InputValueIjPjEEjjLb0EjEEvT0_T1_T2_iT3_T4_T5__param_3];
	bar.sync 	0;
	ld.volatile.shared.u32 	%r236, [_ZZN3cub18CUB_300001_SM_10006detail4scan16DeviceScanKernelINS2_10policy_hubIjjjjN4cuda3std3__44plusIvEEE10Policy1000EN6thrust24THRUST_300001_SM_1000_NS10device_ptrIjEESF_NS0_13ScanTileStateIjLb1EEES9_NS1_10InputValueIjPjEEjjLb0EjEEvT0_T1_T2_iT3_T4_T5_E12temp_storage+33792];
	cvt.u64.u32 	%rd36, %r87;
	mov.u32 	%r570, %ctaid.x;
	add.s32 	%r571, %r996, %r570;
	mul.lo.s32 	%r572, %r571, 8448;
	cvt.u64.u32 	%rd37, %r572;
	add.s64 	%rd38, %rd36, %rd37;
	setp.ge.s32 	%p82, %r87, %r236;
	shl.b64 	%rd39, %rd38, 2;
	add.s64 	%rd13, %rd4, %rd39;
	@%p82 bra 	$L__BB107_101;
	st.global.u32 	[%rd13], %r214;
$L__BB107_101:
	setp.ge.s32 	%p83, %r90, %r236;
	@%p83 bra 	$L__BB107_103;
	st.global.u32 	[%rd13+128], %r215;
$L__BB107_103:
	setp.ge.s32 	%p84, %r93, %r236;
	@%p84 bra 	$L__BB107_105;
	st.global.u32 	[%rd13+256], %r216;
$L__BB107_105:
	setp.ge.s32 	%p85, %r96, %r236;
	@%p85 bra 	$L__BB107_107;
	st.global.u32 	[%rd13+384], %r217;
$L__BB107_107:
	mov.u32 	%r573, %tid.x;
	and.b32  	%r574, %r573, 992;
	mul.lo.s32 	%r575, %r574, 22;
	and.b32  	%r576, %r573, 31;
	or.b32  	%r577, %r575, %r576;
	add.s32 	%r578, %r577, 128;
	setp.ge.s32 	%p86, %r578, %r236;
	@%p86 bra 	$L__BB107_109;
	st.global.u32 	[%rd13+512], %r218;
$L__BB107_109:
	add.s32 	%r584, %r577, 160;
	setp.ge.s32 	%p87, %r584, %r236;
	@%p87 bra 	$L__BB107_111;
	st.global.u32 	[%rd13+640], %r219;
$L__BB107_111:
	add.s32 	%r590, %r577, 192;
	setp.ge.s32 	%p88, %r590, %r236;
	@%p88 bra 	$L__BB107_113;
	st.global.u32 	[%rd13+768], %r220;
$L__BB107_113:
	add.s32 	%r596, %r577, 224;
	setp.ge.s32 	%p89, %r596, %r236;
	@%p89 bra 	$L__BB107_115;
	st.global.u32 	[%rd13+896], %r221;
$L__BB107_115:
	add.s32 	%r602, %r577, 256;
	setp.ge.s32 	%p90, %r602, %r236;
	@%p90 bra 	$L__BB107_117;
	st.global.u32 	[%rd13+1024], %r222;
$L__BB107_117:
	add.s32 	%r608, %r577, 288;
	setp.ge.s32 	%p91, %r608, %r236;
	@%p91 bra 	$L__BB107_119;
	st.global.u32 	[%rd13+1152], %r223;
$L__BB107_119:
	setp.ge.s32 	%p92, %r111, %r236;
	@%p92 bra 	$L__BB107_121;
	st.global.u32 	[%rd13+1280], %r224;
$L__BB107_121:
	setp.ge.s32 	%p93, %r114, %r236;
	@%p93 bra 	$L__BB107_123;
	st.global.u32 	[%rd13+1408], %r225;
$L__BB107_123:
	setp.ge.s32 	%p94, %r117, %r236;
	@%p94 bra 	$L__BB107_125;
	st.global.u32 	[%rd13+1536], %r226;
$L__BB107_125:
	setp.ge.s32 	%p95, %r120, %r236;
	@%p95 bra 	$L__BB107_127;
	st.global.u32 	[%rd13+1664], %r227;
$L__BB107_127:
	add.s32 	%r614, %r577, 448;
	setp.ge.s32 	%p96, %r614, %r236;
	@%p96 bra 	$L__BB107_129;
	st.global.u32 	[%rd13+1792], %r228;
$L__BB107_129:
	add.s32 	%r620, %r577, 480;
	setp.ge.s32 	%p97, %r620, %r236;
	@%p97 bra 	$L__BB107_131;
	st.global.u32 	[%rd13+1920], %r229;
$L__BB107_131:
	add.s32 	%r626, %r577, 512;
	setp.ge.s32 	%p98, %r626, %r236;
	@%p98 bra 	$L__BB107_133;
	st.global.u32 	[%rd13+2048], %r230;
$L__BB107_133:
	setp.ge.s32 	%p99, %r129, %r236;
	@%p99 bra 	$L__BB107_135;
	st.global.u32 	[%rd13+2176], %r231;
$L__BB107_135:
	setp.ge.s32 	%p100, %r132, %r236;
	@%p100 bra 	$L__BB107_137;
	st.global.u32 	[%rd13+2304], %r232;
$L__BB107_137:
	add.s32 	%r632, %r577, 608;
	setp.ge.s32 	%p101, %r632, %r236;
	@%p101 bra 	$L__BB107_139;
	st.global.u32 	[%rd13+2432], %r233;
$L__BB107_139:
	add.s32 	%r638, %r577, 640;
	setp.ge.s32 	%p102, %r638, %r236;
	@%p102 bra 	$L__BB107_141;
	st.global.u32 	[%rd13+2560], %r234;
$L__BB107_141:
	setp.ge.s32 	%p103, %r139, %r236;
	@%p103 bra 	$L__BB107_143;
	st.global.u32 	[%rd13+2688], %r235;
$L__BB107_143:
	ret;

}
	// .globl	_ZN3cub18CUB_300001_SM_10006detail4scan16DeviceScanKernelINS2_10policy_hubIjjjmN4cuda3std3__44plusIvEEE10Policy1000EN6thrust24THRUST_300001_SM_1000_NS10device_ptrIjEESF_NS0_13ScanTileStateIjLb1EEES9_NS1_10InputValueIjPjEEmjLb0EjEEvT0_T1_T2_iT3_T4_T5_
.visible .entry _ZN3cub18CUB_300001_SM_10006detail4scan16DeviceScanKernelINS2_10policy_hubIjjjmN4cuda3std3__44plusIvEEE10Policy1000EN6thrust24THRUST_300001_SM_1000_NS10device_ptrIjEESF_NS0_13ScanTileStateIjLb1EEES9_NS1_10InputValueIjPjEEmjLb0EjEEvT0_T1_T2_iT3_T4_T5_(
	.param .align 8 .b8 _ZN3cub18CUB_300001_SM_10006detail4scan16DeviceScanKernelINS2_10policy_hubIjjjmN4cuda3std3__44plusIvEEE10Policy1000EN6thrust24THRUST_300001_SM_1000_NS10device_ptrIjEESF_NS0_13ScanTileStateIjLb1EEES9_NS1_10InputValueIjPjEEmjLb0EjEEvT0_T1_T2_iT3_T4_T5__param_0[8],
	.param .align 8 .b8 _ZN3cub18CUB_300001_SM_10006detail4scan16DeviceScanKernelINS2_10policy_hubIjjjmN4cuda3std3__44plusIvEEE10Policy1000EN6thrust24THRUST_300001_SM_1000_NS10device_ptrIjEESF_NS0_13ScanTileStateIjLb1EEES9_NS1_10InputValueIjPjEEmjLb0EjEEvT0_T1_T2_iT3_T4_T5__param_1[8],
	.param .align 8 .b8 _ZN3cub18CUB_300001_SM_10006detail4scan16DeviceScanKernelINS2_10policy_hubIjjjmN4cuda3std3__44plusIvEEE10Policy1000EN6thrust24THRUST_300001_SM_1000_NS10device_ptrIjEESF_NS0_13ScanTileStateIjLb1EEES9_NS1_10InputValueIjPjEEmjLb0EjEEvT0_T1_T2_iT3_T4_T5__param_2[8],
	.param .u32 _ZN3cub18CUB_300001_SM_10006detail4scan16DeviceScanKernelINS2_10policy_hubIjjjmN4cuda3std3__44plusIvEEE10Policy1000EN6thrust24THRUST_300001_SM_1000_NS10device_ptrIjEESF_NS0_13ScanTileStateIjLb1EEES9_NS1_10InputValueIjPjEEmjLb0EjEEvT0_T1_T2_iT3_T4_T5__param_3,
	.param .align 1 .b8 _ZN3cub18CUB_300001_SM_10006detail4scan16DeviceScanKernelINS2_10policy_hubIjjjmN4cuda3std3__44plusIvEEE10Policy1000EN6thrust24THRUST_300001_SM_1000_NS10device_ptrIjEESF_NS0_13ScanTileStateIjLb1EEES9_NS1_10InputValueIjPjEEmjLb0EjEEvT0_T1_T2_iT3_T4_T5__param_4[1],
	.param .align 8 .b8 _ZN3cub18CUB_300001_SM_10006detail4scan16DeviceScanKernelINS2_10policy_hubIjjjmN4cuda3std3__44plusIvEEE10Policy1000EN6thrust24THRUST_300001_SM_1000_NS10device_ptrIjEESF_NS0_13ScanTileStateIjLb1EEES9_NS1_10InputValueIjPjEEmjLb0EjEEvT0_T1_T2_iT3_T4_T5__param_5[16],
	.param .u64 _ZN3cub18CUB_300001_SM_10006detail4scan16DeviceScanKernelINS2_10policy_hubIjjjmN4cuda3std3__44plusIvEEE10Policy1000EN6thrust24THRUST_300001_SM_1000_NS10device_ptrIjEESF_NS0_13ScanTileStateIjLb1EEES9_NS1_10InputValueIjPjEEmjLb0EjEEvT0_T1_T2_iT3_T4_T5__param_6
)
.maxntid 416
{
	.reg .pred 	%p<158>;
	.reg .b16 	%rs<3>;
	.reg .b32 	%r<1003>;
	.reg .b64 	%rd<59>;
	// demoted variable
	.shared .align 16 .b8 _ZZN3cub18CUB_300001_SM_10006detail4scan16DeviceScanKernelINS2_10policy_hubIjjjmN4cuda3std3__44plusIvEEE10Policy1000EN6thrust24THRUST_300001_SM_1000_NS10device_ptrIjEESF_NS0_13ScanTileStateIjLb1EEES9_NS1_10InputValueIjPjEEmjLb0EjEEvT0_T1_T2_iT3_T4_T5_E12temp_storage[31632];
	ld.param.u32 	%r206, [_ZN3cub18CUB_300001_SM_10006detail4scan16DeviceScanKernelINS2_10policy_hubIjjjmN4cuda3std3__44plusIvEEE10Policy1000EN6thrust24THRUST_300001_SM_1000_NS10device_ptrIjEESF_NS0_13ScanTileStateIjLb1EEES9_NS1_10InputValueIjPjEEmjLb0EjEEvT0_T1_T2_iT3_T4_T5__param_5];
	bfe.u32 	%r207, %r206, 0, 8;
	cvt.u16.u32 	%rs1, %r207;
	and.b16  	%rs2, %rs1, 255;
	ld.param.u64 	%rd18, [_ZN3cub18CUB_300001_SM_10006detail4scan16DeviceScanKernelINS2_10policy_hubIjjjmN4cuda3std3__44plusIvEEE10Policy1000EN6thrust24THRUST_300001_SM_1000_NS10device_ptrIjEESF_NS0_13ScanTileStateIjLb1EEES9_NS1_10InputValueIjPjEEmjLb0EjEEvT0_T1_T2_iT3_T4_T5__param_2];
	ld.param.u64 	%rd17, [_ZN3cub18CUB_300001_SM_10006detail4scan16DeviceScanKernelINS2_10policy_hubIjjjmN4cuda3std3__44plusIvEEE10Policy1000EN6thrust24THRUST_300001_SM_1000_NS10device_ptrIjEESF_NS0_13ScanTileStateIjLb1EEES9_NS1_10InputValueIjPjEEmjLb0EjEEvT0_T1_T2_iT3_T4_T5__param_1];
	ld.param.u64 	%rd16, [_ZN3cub18CUB_300001_SM_10006detail4scan16DeviceScanKernelINS2_10policy_hubIjjjmN4cuda3std3__44plusIvEEE10Policy1000EN6thrust24THRUST_300001_SM_1000_NS10device_ptrIjEESF_NS0_13ScanTileStateIjLb1EEES9_NS1_10InputValueIjPjEEmjLb0EjEEvT0_T1_T2_iT3_T4_T5__param_0];
	ld.param.u64 	%rd1, [_ZN3cub18CUB_300001_SM_10006detail4scan16DeviceScanKernelINS2_10policy_hubIjjjmN4cuda3std3__44plusIvEEE10Policy1000EN6thrust24THRUST_300001_SM_1000_NS10device_ptrIjEESF_NS0_13ScanTileStateIjLb1EEES9_NS1_10InputValueIjPjEEmjLb0EjEEvT0_T1_T2_iT3_T4_T5__param_5+8];
	ld.param.u32 	%r205, [_ZN3cub18CUB_300001_SM_10006detail4scan16DeviceScanKernelINS2_10policy_hubIjjjmN4cuda3std3__44plusIvEEE10Policy1000EN6thrust24THRUST_300001_SM_1000_NS10device_ptrIjEESF_NS0_13ScanTileStateIjLb1EEES9_NS1_10InputValueIjPjEEmjLb0EjEEvT0_T1_T2_iT3_T4_T5__param_3];
	ld.param.u64 	%rd19, [_ZN3cub18CUB_300001_SM_10006detail4scan16DeviceScanKernelINS2_10policy_hubIjjjmN4cuda3std3__44plusIvEEE10Policy1000EN6thrust24THRUST_300001_SM_1000_NS10device_ptrIjEESF_NS0_13ScanTileStateIjLb1EEES9_NS1_10InputValueIjPjEEmjLb0EjEEvT0_T1_T2_iT3_T4_T5__param_6];
	setp.eq.s16 	%p1, %rs2, 0;
	@%p1 bra 	$L__BB108_2;
	cvta.to.global.u64 	%rd20, %rd1;
	ld.global.u32 	%r959, [%rd20];
	bra.uni 	$L__BB108_3;
$L__BB108_2:
	cvt.u32.u64 	%r959, %rd1;
$L__BB108_3:
	cvta.to.global.u64 	%rd3, %rd16;
	cvta.to.global.u64 	%rd4, %rd17;
	mov.u32 	%r208, %ctaid.x;
	add.s32 	%r4, %r205, %r208;
	mul.wide.s32 	%rd5, %r4, 7904;
	sub.s64 	%rd6, %rd19, %rd5;
	setp.lt.u64 	%p2, %rd6, 7905;
	@%p2 bra 	$L__BB108_29;
	mov.u32 	%r5, %tid.x;
	and.b32  	%r617, %r5, 31;
	and.b32  	%r618, %r5, 992;
	mul.lo.s32 	%r619, %r618, 19;
	or.b32  	%r620, %r619, %r617;
	cvt.u64.u32 	%rd42, %r620;
	add.s64 	%rd7, %rd5, %rd42;
	shl.b64 	%rd43, %rd7, 2;
	add.s64 	%rd44, %rd3, %rd43;
	ld.global.u32 	%r621, [%rd44];
	ld.global.u32 	%r622, [%rd44+128];
	ld.global.u32 	%r623, [%rd44+256];
	ld.global.u32 	%r624, [%rd44+384];
	ld.global.u32 	%r625, [%rd44+512];
	ld.global.u32 	%r626, [%rd44+640];
	ld.global.u32 	%r627, [%rd44+768];
	ld.global.u32 	%r628, [%rd44+896];
	ld.global.u32 	%r629, [%rd44+1024];
	ld.global.u32 	%r630, [%rd44+1152];
	ld.global.u32 	%r631, [%rd44+1280];
	ld.global.u32 	%r632, [%rd44+1408];
	ld.global.u32 	%r633, [%rd44+1536];
	ld.global.u32 	%r634, [%rd44+1664];
	ld.global.u32 	%r635, [%rd44+1792];
	ld.global.u32 	%r636, [%rd44+1920];
	ld.global.u32 	%r637, [%rd44+2048];
	ld.global.u32 	%r638, [%rd44+2176];
	ld.global.u32 	%r639, [%rd44+2304];
	// begin inline asm
	mov.u32 %r616, %laneid;
	// end inline asm
	shr.u32 	%r7, %r5, 5;
	mad.lo.s32 	%r640, %r7, 608, %r616;
	shl.b32 	%r641, %r640, 2;
	mov.u32 	%r642, _ZZN3cub18CUB_300001_SM_10006detail4scan16DeviceScanKernelINS2_10policy_hubIjjjmN4cuda3std3__44plusIvEEE10Policy1000EN6thrust24THRUST_300001_SM_1000_NS10device_ptrIjEESF_NS0_13ScanTileStateIjLb1EEES9_NS1_10InputValueIjPjEEmjLb0EjEEvT0_T1_T2_iT3_T4_T5_E12temp_storage;
	add.s32 	%r8, %r642, %r641;
	st.shared.u32 	[%r8], %r621;
	st.shared.u32 	[%r8+128], %r622;
	st.shared.u32 	[%r8+256], %r623;
	st.shared.u32 	[%r8+384], %r624;
	st.shared.u32 	[%r8+512], %r625;
	st.shared.u32 	[%r8+640], %r626;
	st.shared.u32 	[%r8+768], %r627;
	st.shared.u32 	[%r8+896], %r628;
	st.shared.u32 	[%r8+1024], %r629;
	st.shared.u32 	[%r8+1152], %r630;
	st.shared.u32 	[%r8+1280], %r631;
	st.shared.u32 	[%r8+1408], %r632;
	st.shared.u32 	[%r8+1536], %r633;
	st.shared.u32 	[%r8+1664], %r634;
	st.shared.u32 	[%r8+1792], %r635;
	st.shared.u32 	[%r8+1920], %r636;
	st.shared.u32 	[%r8+2048], %r637;
	st.shared.u32 	[%r8+2176], %r638;
	st.shared.u32 	[%r8+2304], %r639;
	bar.warp.sync 	-1;
	mad.lo.s32 	%r9, %r616, 72, %r8;
	ld.shared.u32 	%r10, [%r9];
	ld.shared.u32 	%r11, [%r9+4];
	ld.shared.u32 	%r12, [%r9+8];
	ld.shared.u32 	%r13, [%r9+12];
	ld.shared.u32 	%r14, [%r9+16];
	ld.shared.u32 	%r15, [%r9+20];
	ld.shared.u32 	%r16, [%r9+24];
	ld.shared.u32 	%r17, [%r9+28];
	ld.shared.u32 	%r18, [%r9+32];
	ld.shared.u32 	%r19, [%r9+36];
	ld.shared.u32 	%r20, [%r9+40];
	ld.shared.u32 	%r21, [%r9+44];
	ld.shared.u32 	%r22, [%r9+48];
	ld.shared.u32 	%r23, [%r9+52];
	ld.shared.u32 	%r24, [%r9+56];
	ld.shared.u32 	%r25, [%r9+60];
	ld.shared.u32 	%r26, [%r9+64];
	ld.shared.u32 	%r27, [%r9+68];
	ld.shared.u32 	%r28, [%r9+72];
	bar.sync 	0;
	setp.ne.s32 	%p100, %r4, 0;
	@%p100 bra 	$L__BB108_9;
	add.s32 	%r860, %r11, %r10;
	add.s32 	%r861, %r12, %r860;
	add.s32 	%r862, %r13, %r861;
	add.s32 	%r863, %r14, %r862;
	add.s32 	%r864, %r15, %r863;
	add.s32 	%r865, %r16, %r864;
	add.s32 	%r866, %r17, %r865;
	add.s32 	%r867, %r18, %r866;
	add.s32 	%r868, %r19, %r867;
	add.s32 	%r869, %r20, %r868;
	add.s32 	%r870, %r21, %r869;
	add.s32 	%r871, %r22, %r870;
	add.s32 	%r872, %r23, %r871;
	add.s32 	%r873, %r24, %r872;
	add.s32 	%r874, %r25, %r873;
	add.s32 	%r875, %r26, %r874;
	add.s32 	%r876, %r27, %r875;
	add.s32 	%r834, %r28, %r876;
	mov.b32 	%r832, 1;
	mov.b32 	%r857, 0;
	mov.b32 	%r859, -1;
	// begin inline asm
	{  .reg .u32 r0;  .reg .pred p;  shfl.sync.up.b32 r0|p, %r834, %r832, %r857, %r859;  @p add.u32 r0, r0, %r834;  mov.u32 %r830, r0;}
	// end inline asm
	mov.b32 	%r838, 2;
	// begin inline asm
	{  .reg .u32 r0;  .reg .pred p;  shfl.sync.up.b32 r0|p, %r830, %r838, %r857, %r859;  @p add.u32 r0, r0, %r830;  mov.u32 %r836, r0;}
	// end inline asm
	mov.b32 	%r844, 4;
	// begin inline asm
	{  .reg .u32 r0;  .reg .pred p;  shfl.sync.up.b32 r0|p, %r836, %r844, %r857, %r859;  @p add.u32 r0, r0, %r836;  mov.u32 %r842, r0;}
	// end inline asm
	mov.b32 	%r850, 8;
	// begin inline asm
	{  .reg .u32 r0;  .reg .pred p;  shfl.sync.up.b32 r0|p, %r842, %r850, %r857, %r859;  @p add.u32 r0, r0, %r842;  mov.u32 %r848, r0;}
	// end inline asm
	mov.b32 	%r856, 16;
	// begin inline asm
	{  .reg .u32 r0;  .reg .pred p;  shfl.sync.up.b32 r0|p, %r848, %r856, %r857, %r859;  @p add.u32 r0, r0, %r848;  mov.u32 %r854, r0;}
	// end inline asm
	setp.ne.s32 	%p143, %r616, 31;
	@%p143 bra 	$L__BB108_7;
	shl.b32 	%r877, %r7, 2;
	mov.u32 	%r878, _ZZN3cub18CUB_300001_SM_10006detail4scan16DeviceScanKernelINS2_10policy_hubIjjjmN4cuda3std3__44plusIvEEE10Policy1000EN6thrust24THRUST_300001_SM_1000_NS10device_ptrIjEESF_NS0_13ScanTileStateIjLb1EEES9_NS1_10InputValueIjPjEEmjLb0EjEEvT0_T1_T2_iT3_T4_T5_E12temp_storage;
	add.s32 	%r879, %r878, %r877;
	st.shared.u32 	[%r879+16], %r854;
$L__BB108_7:
	bar.sync 	0;
	ld.shared.v4.u32 	{%r880, %r881, %r882, %r883}, [_ZZN3cub18CUB_300001_SM_10006detail4scan16DeviceScanKernelINS2_10policy_hubIjjjmN4cuda3std3__44plusIvEEE10Policy1000EN6thrust24THRUST_300001_SM_1000_NS10device_ptrIjEESF_NS0_13ScanTileStateIjLb1EEES9_NS1_10InputValueIjPjEEmjLb0EjEEvT0_T1_T2_iT3_T4_T5_E12temp_storage+16];
	add.s32 	%r884, %r881, %r880;
	setp.eq.s32 	%p144, %r7, 2;
	selp.b32 	%r885, %r884, %r880, %p144;
	add.s32 	%r886, %r884, %r882;
	setp.eq.s32 	%p145, %r7, 3;
	selp.b32 	%r887, %r886, %r885, %p145;
	add.s32 	%r888, %r886, %r883;
	setp.eq.s32 	%p146, %r7, 4;
	selp.b32 	%r889, %r888, %r887, %p146;
	ld.shared.v4.u32 	{%r890, %r891, %r892, %r893}, [_ZZN3cub18CUB_300001_SM_10006detail4scan16DeviceScanKernelINS2_10policy_hubIjjjmN4cuda3std3__44plusIvEEE10Policy1000EN6thrust24THRUST_300001_SM_1000_NS10device_ptrIjEESF_NS0_13ScanTileStateIjLb1EEES9_NS1_10InputValueIjPjEEmjLb0EjEEvT0_T1_T2_iT3_T4_T5_E12temp_storage+32];
	add.s32 	%r894, %r888, %r890;
	setp.eq.s32 	%p147, %r7, 5;
	selp.b32 	%r895, %r894, %r889, %p147;
	add.s32 	%r896, %r894, %r891;
	setp.eq.s32 	%p148, %r7, 6;
	selp.b32 	%r897, %r896, %r895, %p148;
	add.s32 	%r898, %r896, %r892;
	setp.eq.s32 	%p149, %r7, 7;
	selp.b32 	%r899, %r898, %r897, %p149;
	add.s32 	%r900, %r898, %r893;
	setp.eq.s32 	%p150, %r7, 8;
	selp.b32 	%r901, %r900, %r899, %p150;
	ld.shared.v4.u32 	{%r902, %r903, %r904, %r905}, [_ZZN3cub18CUB_300001_SM_10006detail4scan16DeviceScanKernelINS2_10policy_hubIjjjmN4cuda3std3__44plusIvEEE10Policy1000EN6thrust24THRUST_300001_SM_1000_NS10device_ptrIjEESF_NS0_13ScanTileStateIjLb1EEES9_NS1_10InputValueIjPjEEmjLb0EjEEvT0_T1_T2_iT3_T4_T5_E12temp_storage+48];
	add.s32 	%r906, %r900, %r902;
	setp.eq.s32 	%p151, %r7, 9;
	selp.b32 	%r907, %r906, %r901, %p151;
	add.s32 	%r908, %r906, %r903;
	setp.eq.s32 	%p152, %r7, 10;
	selp.b32 	%r909, %r908, %r907, %p152;
	add.s32 	%r910, %r908, %r904;
	setp.eq.s32 	%p153, %r7, 11;
	selp.b32 	%r911, %r910, %r909, %p153;
	add.s32 	%r912, %r910, %r905;
	setp.eq.s32 	%p154, %r7, 12;
	selp.b32 	%r913, %r912, %r911, %p154;
	ld.shared.u32 	%r914, [_ZZN3cub18CUB_300001_SM_10006detail4scan16DeviceScanKernelINS2_10policy_hubIjjjmN4cuda3std3__44plusIvEEE10Policy1000EN6thrust24THRUST_300001_SM_1000_NS10device_ptrIjEESF_NS0_13ScanTileStateIjLb1EEES9_NS1_10InputValueIjPjEEmjLb0EjEEvT0_T1_T2_iT3_T4_T5_E12temp_storage+64];
	setp.lt.u32 	%p155, %r5, 32;
	selp.b32 	%r915, 0, %r913, %p155;
	setp.eq.s32 	%p156, %r616, 0;
	sub.s32 	%r916, %r854, %r834;
	selp.b32 	%r917, 0, %r916, %p156;
	add.s32 	%r918, %r917, %r959;
	add.s32 	%r971, %r918, %r915;
	add.s32 	%r919, %r914, %r959;
	add.s32 	%r32, %r919, %r912;
	setp.ne.s32 	%p157, %r5, 0;
	@%p157 bra 	$L__BB108_28;
	add.s64 	%rd56, %rd18, 256;
	mov.b32 	%r920, 101;
	// begin inline asm
	st.relaxed.gpu.v2.u32 [%rd56], {%r920, %r32};
	// end inline asm
	bra.uni 	$L__BB108_28;
$L__BB108_9:
	add.s32 	%r673, %r11, %r10;
	add.s32 	%r674, %r12, %r673;
	add.s32 	%r675, %r13, %r674;
	add.s32 	%r676, %r14, %r675;
	add.s32 	%r677, %r15, %r676;
	add.s32 	%r678, %r16, %r677;
	add.s32 	%r679, %r17, %r678;
	add.s32 	%r680, %r18, %r679;
	add.s32 	%r681, %r19, %r680;
	add.s32 	%r682, %r20, %r681;
	add.s32 	%r683, %r21, %r682;
	add.s32 	%r684, %r22, %r683;
	add.s32 	%r685, %r23, %r684;
	add.s32 	%r686, %r24, %r685;
	add.s32 	%r687, %r25, %r686;
	add.s32 	%r688, %r26, %r687;
	add.s32 	%r689, %r27, %r688;
	add.s32 	%r647, %r28, %r689;
	mov.b32 	%r645, 1;
	mov.b32 	%r670, 0;
	mov.b32 	%r672, -1;
	// begin inline asm
	{  .reg .u32 r0;  .reg .pred p;  shfl.sync.up.b32 r0|p, %r647, %r645, %r670, %r672;  @p add.u32 r0, r0, %r647;  mov.u32 %r643, r0;}
	// end inline asm
	mov.b32 	%r651, 2;
	// begin inline asm
	{  .reg .u32 r0;  .reg .pred p;  shfl.sync.up.b32 r0|p, %r643, %r651, %r670, %r672;  @p add.u32 r0, r0, %r643;  mov.u32 %r649, r0;}
	// end inline asm
	mov.b32 	%r657, 4;
	// begin inline asm
	{  .reg .u32 r0;  .reg .pred p;  shfl.sync.up.b32 r0|p, %r649, %r657, %r670, %r672;  @p add.u32 r0, r0, %r649;  mov.u32 %r655, r0;}
	// end inline asm
	mov.b32 	%r663, 8;
	// begin inline asm
	{  .reg .u32 r0;  .reg .pred p;  shfl.sync.up.b32 r0|p, %r655, %r663, %r670, %r672;  @p add.u32 r0, r0, %r655;  mov.u32 %r661, r0;}
	// end inline asm
	mov.b32 	%r669, 16;
	// begin inline asm
	{  .reg .u32 r0;  .reg .pred p;  shfl.sync.up.b32 r0|p, %r661, %r669, %r670, %r672;  @p add.u32 r0, r0, %r661;  mov.u32 %r667, r0;}
	// end inline asm
	setp.ne.s32 	%p101, %r616, 31;
	@%p101 bra 	$L__BB108_11;
	shl.b32 	%r690, %r7, 2;
	mov.u32 	%r691, _ZZN3cub18CUB_300001_SM_10006detail4scan16DeviceScanKernelINS2_10policy_hubIjjjmN4cuda3std3__44plusIvEEE10Policy1000EN6thrust24THRUST_300001_SM_1000_NS10device_ptrIjEESF_NS0_13ScanTileStateIjLb1EEES9_NS1_10InputValueIjPjEEmjLb0EjEEvT0_T1_T2_iT3_T4_T5_E12temp_storage;
	add.s32 	%r692, %r691, %r690;
	st.shared.u32 	[%r692+16], %r667;
$L__BB108_11:
	sub.s32 	%r693, %r667, %r647;
	bar.sync 	0;
	ld.shared.v4.u32 	{%r694, %r695, %r696, %r697}, [_ZZN3cub18CUB_300001_SM_10006detail4scan16DeviceScanKernelINS2_10policy_hubIjjjmN4cuda3std3__44plusIvEEE10Policy1000EN6thrust24THRUST_300001_SM_1000_NS10device_ptrIjEESF_NS0_13ScanTileStateIjLb1EEES9_NS1_10InputValueIjPjEEmjLb0EjEEvT0_T1_T2_iT3_T4_T5_E12temp_storage+16];
	add.s32 	%r698, %r695, %r694;
	setp.eq.s32 	%p102, %r7, 2;
	selp.b32 	%r699, %r698, %r694, %p102;
	add.s32 	%r700, %r698, %r696;
	setp.eq.s32 	%p103, %r7, 3;
	selp.b32 	%r701, %r700, %r699, %p103;
	add.s32 	%r702, %r700, %r697;
	setp.eq.s32 	%p104, %r7, 4;
	selp.b32 	%r703, %r702, %r701, %p104;
	ld.shared.v4.u32 	{%r704, %r705, %r706, %r707}, [_ZZN3cub18CUB_300001_SM_10006detail4scan16DeviceScanKernelINS2_10policy_hubIjjjmN4cuda3std3__44plusIvEEE10Policy1000EN6thrust24THRUST_300001_SM_1000_NS10device_ptrIjEESF_NS0_13ScanTileStateIjLb1EEES9_NS1_10InputValueIjPjEEmjLb0EjEEvT0_T1_T2_iT3_T4_T5_E12temp_storage+32];
	add.s32 	%r708, %r702, %r704;
	setp.eq.s32 	%p105, %r7, 5;
	selp.b32 	%r709, %r708, %r703, %p105;
	add.s32 	%r710, %r708, %r705;
	setp.eq.s32 	%p106, %r7, 6;
	selp.b32 	%r711, %r710, %r709, %p106;
	add.s32 	%r712, %r710, %r706;
	setp.eq.s32 	%p107, %r7, 7;
	selp.b32 	%r713, %r712, %r711, %p107;
	add.s32 	%r714, %r712, %r707;
	setp.eq.s32 	%p108, %r7, 8;
	selp.b32 	%r715, %r714, %r713, %p108;
	ld.shared.v4.u32 	{%r716, %r717, %r718, %r719}, [_ZZN3cub18CUB_300001_SM_10006detail4scan16DeviceScanKernelINS2_10policy_hubIjjjmN4cuda3std3__44plusIvEEE10Policy1000EN6thrust24THRUST_300001_SM_1000_NS10device_ptrIjEESF_NS0_13ScanTileStateIjLb1EEES9_NS1_10InputValueIjPjEEmjLb0EjEEvT0_T1_T2_iT3_T4_T5_E12temp_storage+48];
	add.s32 	%r720, %r714, %r716;
	setp.eq.s32 	%p109, %r7, 9;
	selp.b32 	%r721, %r720, %r715, %p109;
	add.s32 	%r722, %r720, %r717;
	setp.eq.s32 	%p110, %r7, 10;
	selp.b32 	%r723, %r722, %r721, %p110;
	add.s32 	%r724, %r722, %r718;
	setp.eq.s32 	%p111, %r7, 11;
	selp.b32 	%r725, %r724, %r723, %p111;
	add.s32 	%r726, %r724, %r719;
	setp.eq.s32 	%p112, %r7, 12;
	selp.b32 	%r727, %r726, %r725, %p112;
	ld.shared.u32 	%r728, [_ZZN3cub18CUB_300001_SM_10006detail4scan16DeviceScanKernelINS2_10policy_hubIjjjmN4cuda3std3__44plusIvEEE10Policy1000EN6thrust24THRUST_300001_SM_1000_NS10device_ptrIjEESF_NS0_13ScanTileStateIjLb1EEES9_NS1_10InputValueIjPjEEmjLb0EjEEvT0_T1_T2_iT3_T4_T5_E12temp_storage+64];
	add.s32 	%r35, %r726, %r728;
	setp.gt.u32 	%p113, %r5, 31;
	setp.lt.u32 	%p114, %r5, 32;
	setp.eq.s32 	%p115, %r616, 0;
	selp.b32 	%r729, 0, %r693, %p115;
	add.s32 	%r970, %r727, %r729;
	selp.b32 	%r37, %r693, %r970, %p114;
	@%p113 bra 	$L__BB108_27;
	setp.ne.s32 	%p116, %r5, 0;
	mul.wide.s32 	%rd45, %r4, 8;
	add.s64 	%rd8, %rd18, %rd45;
	@%p116 bra 	$L__BB108_14;
	st.shared.u32 	[_ZZN3cub18CUB_300001_SM_10006detail4scan16DeviceScanKernelINS2_10policy_hubIjjjmN4cuda3std3__44plusIvEEE10Policy1000EN6thrust24THRUST_300001_SM_1000_NS10device_ptrIjEESF_NS0_13ScanTileStateIjLb1EEES9_NS1_10InputValueIjPjEEmjLb0EjEEvT0_T1_T2_iT3_T4_T5_E12temp_storage+12], %r35;
	add.s64 	%rd46, %rd8, 256;
	mov.b32 	%r730, 100;
	// begin inline asm
	st.relaxed.gpu.v2.u32 [%rd46], {%r730, %r35};
	// end inline asm
$L__BB108_14:
	not.b32 	%r736, %r5;
	add.s32 	%r966, %r4, %r736;
	mov.b32 	%r732, 550;
	// begin inline asm
	nanosleep.u32 %r732;
	// end inline asm
	mul.wide.s32 	%rd48, %r966, 8;
	add.s64 	%rd49, %rd18, %rd48;
	add.s64 	%rd47, %rd49, 256;
	// begin inline asm
	ld.relaxed.gpu.v2.u32 {%r967, %r961}, [%rd47];
	// end inline asm
	mov.b32 	%r962, 478;
$L__BB108_15:
	setp.eq.s32 	%p117, %r967, 99;
	mov.b32 	%r737, -1;
	vote.sync.any.pred 	%p118, %p117, %r737;
	not.pred 	%p119, %p118;
	@%p119 bra 	$L__BB108_17;
	// begin inline asm
	nanosleep.u32 %r962;
	// end inline asm
	shr.u32 	%r962, %r962, 1;
	// begin inline asm
	ld.relaxed.gpu.v2.u32 {%r967, %r961}, [%rd47];
	// end inline asm
	bra.uni 	$L__BB108_15;
$L__BB108_17:
	setp.eq.s32 	%p120, %r967, 101;
	mov.b32 	%r764, -1;
	vote.sync.ballot.b32 	%r766, %p120, %r764;
	// begin inline asm
	mov.u32 %r739, %lanemask_ge;
	// end inline asm
	and.b32  	%r767, %r766, %r739;
	or.b32  	%r768, %r767, -2147483648;
	add.s32 	%r769, %r768, -1;
	not.b32 	%r770, %r768;
	and.b32  	%r771, %r770, %r769;
	popc.b32 	%r743, %r771;
	mov.b32 	%r742, 1;
	// begin inline asm
	shfl.sync.down.b32 %r740, %r961, %r742, %r743, %r764;
	// end inline asm
	setp.lt.s32 	%p122, %r616, %r743;
	selp.b32 	%r772, %r740, 0, %p122;
	add.s32 	%r746, %r772, %r961;
	mov.b32 	%r747, 2;
	// begin inline asm
	shfl.sync.down.b32 %r745, %r746, %r747, %r743, %r764;
	// end inline asm
	add.s32 	%r50, %r616, 2;
	setp.gt.s32 	%p123, %r50, %r743;
	selp.b32 	%r773, 0, %r745, %p123;
	add.s32 	%r751, %r746, %r773;
	mov.b32 	%r752, 4;
	// begin inline asm
	shfl.sync.down.b32 %r750, %r751, %r752, %r743, %r764;
	// end inline asm
	add.s32 	%r51, %r616, 4;
	setp.gt.s32 	%p124, %r51, %r743;
	selp.b32 	%r774, 0, %r750, %p124;
	add.s32 	%r756, %r751, %r774;
	mov.b32 	%r757, 8;
	// begin inline asm
	shfl.sync.down.b32 %r755, %r756, %r757, %r743, %r764;
	// end inline asm
	add.s32 	%r52, %r616, 8;
	setp.gt.s32 	%p125, %r52, %r743;
	selp.b32 	%r775, 0, %r755, %p125;
	add.s32 	%r761, %r756, %r775;
	mov.b32 	%r762, 16;
	// begin inline asm
	shfl.sync.down.b32 %r760, %r761, %r762, %r743, %r764;
	// end inline asm
	add.s32 	%r53, %r616, 16;
	setp.gt.s32 	%p126, %r53, %r743;
	selp.b32 	%r776, 0, %r760, %p126;
	add.s32 	%r965, %r761, %r776;
	add.s64 	%rd10, %rd18, 256;
	mov.b32 	%r963, 478;
$L__BB108_18:
	setp.ne.s32 	%p127, %r967, 101;
	mov.b32 	%r777, -1;
	vote.sync.all.pred 	%p128, %p127, %r777;
	not.pred 	%p129, %p128;
	@%p129 bra 	$L__BB108_23;
	shr.u32 	%r963, %r963, 1;
	mul.wide.s32 	%rd52, %r966, 8;
	add.s64 	%rd53, %rd10, %rd52;
	add.s64 	%rd51, %rd53, -256;
	// begin inline asm
	ld.relaxed.gpu.v2.u32 {%r967, %r968}, [%rd51];
	// end inline asm
	mov.u32 	%r969, %r963;
$L__BB108_20:
	setp.eq.s32 	%p133, %r967, 99;
	mov.b32 	%r785, -1;
	vote.sync.any.pred 	%p134, %p133, %r785;
	not.pred 	%p135, %p134;
	@%p135 bra 	$L__BB108_22;
	// begin inline asm
	nanosleep.u32 %r969;
	// end inline asm
	shr.u32 	%r969, %r969, 1;
	// begin inline asm
	ld.relaxed.gpu.v2.u32 {%r967, %r968}, [%rd51];
	// end inline asm
	bra.uni 	$L__BB108_20;
$L__BB108_22:
	setp.eq.s32 	%p136, %r967, 101;
	mov.b32 	%r811, -1;
	vote.sync.ballot.b32 	%r812, %p136, %r811;
	and.b32  	%r813, %r812, %r739;
	or.b32  	%r814, %r813, -2147483648;
	add.s32 	%r815, %r814, -1;
	not.b32 	%r816, %r814;
	and.b32  	%r817, %r816, %r815;
	popc.b32 	%r790, %r817;
	mov.b32 	%r789, 1;
	// begin inline asm
	shfl.sync.down.b32 %r787, %r968, %r789, %r790, %r811;
	// end inline asm
	setp.lt.s32 	%p138, %r616, %r790;
	selp.b32 	%r818, %r787, 0, %p138;
	add.s32 	%r793, %r818, %r968;
	mov.b32 	%r794, 2;
	// begin inline asm
	shfl.sync.down.b32 %r792, %r793, %r794, %r790, %r811;
	// end inline asm
	setp.gt.s32 	%p139, %r50, %r790;
	selp.b32 	%r819, 0, %r792, %p139;
	add.s32 	%r798, %r793, %r819;
	mov.b32 	%r799, 4;
	// begin inline asm
	shfl.sync.down.b32 %r797, %r798, %r799, %r790, %r811;
	// end inline asm
	setp.gt.s32 	%p140, %r51, %r790;
	selp.b32 	%r820, 0, %r797, %p140;
	add.s32 	%r803, %r798, %r820;
	mov.b32 	%r804, 8;
	// begin inline asm
	shfl.sync.down.b32 %r802, %r803, %r804, %r790, %r811;
	// end inline asm
	setp.gt.s32 	%p141, %r52, %r790;
	selp.b32 	%r821, 0, %r802, %p141;
	add.s32 	%r808, %r803, %r821;
	mov.b32 	%r809, 16;
	// begin inline asm
	shfl.sync.down.b32 %r807, %r808, %r809, %r790, %r811;
	// end inline asm
	setp.gt.s32 	%p142, %r53, %r790;
	selp.b32 	%r822, 0, %r807, %p142;
	add.s32 	%r823, %r822, %r965;
	add.s32 	%r965, %r823, %r808;
	add.s32 	%r966, %r966, -32;
	bra.uni 	$L__BB108_18;
$L__BB108_23:
	@%p116 bra 	$L__BB108_25;
	add.s32 	%r780, %r965, %r35;
	add.s64 	%rd50, %rd8, 256;
	mov.b32 	%r779, 101;
	// begin inline asm
	st.relaxed.gpu.v2.u32 [%rd50], {%r779, %r780};
	// end inline asm
	st.shared.u32 	[_ZZN3cub18CUB_300001_SM_10006detail4scan16DeviceScanKernelINS2_10policy_hubIjjjmN4cuda3std3__44plusIvEEE10Policy1000EN6thrust24THRUST_300001_SM_1000_NS10device_ptrIjEESF_NS0_13ScanTileStateIjLb1EEES9_NS1_10InputValueIjPjEEmjLb0EjEEvT0_T1_T2_iT3_T4_T5_E12temp_storage+4], %r965;
	st.shared.u32 	[_ZZN3cub18CUB_300001_SM_10006detail4scan16DeviceScanKernelINS2_10policy_hubIjjjmN4cuda3std3__44plusIvEEE10Policy1000EN6thrust24THRUST_300001_SM_1000_NS10device_ptrIjEESF_NS0_13ScanTileStateIjLb1EEES9_NS1_10InputValueIjPjEEmjLb0EjEEvT0_T1_T2_iT3_T4_T5_E12temp_storage+8], %r780;
$L__BB108_25:
	setp.ne.s32 	%p131, %r616, 0;
	mov.u32 	%r970, %r37;
	@%p131 bra 	$L__BB108_27;
	st.shared.u32 	[_ZZN3cub18CUB_300001_SM_10006detail4scan16DeviceScanKernelINS2_10policy_hubIjjjmN4cuda3std3__44plusIvEEE10Policy1000EN6thrust24THRUST_300001_SM_1000_NS10device_ptrIjEESF_NS0_13ScanTileStateIjLb1EEES9_NS1_10InputValueIjPjEEmjLb0EjEEvT0_T1_T2_iT3_T4_T5_E12temp_storage+84], %r965;
	mov.u32 	%r970, %r965;
$L__BB108_27:
	bar.sync 	0;
	setp.eq.s32 	%p132, %r5, 0;
	ld.shared.u32 	%r781, [_ZZN3cub18CUB_300001_SM_10006detail4scan16DeviceScanKernelINS2_10policy_hubIjjjmN4cuda3std3__44plusIvEEE10Policy1000EN6thrust24THRUST_300001_SM_1000_NS10device_ptrIjEESF_NS0_13ScanTileStateIjLb1EEES9_NS1_10InputValueIjPjEEmjLb0EjEEvT0_T1_T2_iT3_T4_T5_E12temp_storage+84];
	selp.b32 	%r782, 0, %r781, %p132;
	add.s32 	%r971, %r782, %r970;
$L__BB108_28:
	add.s32 	%r922, %r971, %r10;
	add.s32 	%r923, %r11, %r922;
	add.s32 	%r924, %r12, %r923;
	add.s32 	%r925, %r13, %r924;
	add.s32 	%r926, %r14, %r925;
	add.s32 	%r927, %r15, %r926;
	add.s32 	%r928, %r16, %r927;
	add.s32 	%r929, %r17, %r928;
	add.s32 	%r930, %r18, %r929;
	add.s32 	%r931, %r19, %r930;
	add.s32 	%r932, %r20, %r931;
	add.s32 	%r933, %r21, %r932;
	add.s32 	%r934, %r22, %r933;
	add.s32 	%r935, %r23, %r934;
	add.s32 	%r936, %r24, %r935;
	add.s32 	%r937, %r25, %r936;
	add.s32 	%r938, %r26, %r937;
	add.s32 	%r939, %r27, %r938;
	bar.sync 	0;
	st.shared.u32 	[%r9], %r971;
	st.shared.u32 	[%r9+4], %r922;
	st.shared.u32 	[%r9+8], %r923;
	st.shared.u32 	[%r9+12], %r924;
	st.shared.u32 	[%r9+16], %r925;
	st.shared.u32 	[%r9+20], %r926;
	st.shared.u32 	[%r9+24], %r927;
	st.shared.u32 	[%r9+28], %r928;
	st.shared.u32 	[%r9+32], %r929;
	st.shared.u32 	[%r9+36], %r930;
	st.shared.u32 	[%r9+40], %r931;
	st.shared.u32 	[%r9+44], %r932;
	st.shared.u32 	[%r9+48], %r933;
	st.shared.u32 	[%r9+52], %r934;
	st.shared.u32 	[%r9+56], %r935;
	st.shared.u32 	[%r9+60], %r936;
	st.shared.u32 	[%r9+64], %r937;
	st.shared.u32 	[%r9+68], %r938;
	st.shared.u32 	[%r9+72], %r939;
	bar.warp.sync 	-1;
	ld.shared.u32 	%r940, [%r8];
	ld.shared.u32 	%r941, [%r8+128];
	ld.shared.u32 	%r942, [%r8+256];
	ld.shared.u32 	%r943, [%r8+384];
	ld.shared.u32 	%r944, [%r8+512];
	ld.shared.u32 	%r945, [%r8+640];
	ld.shared.u32 	%r946, [%r8+768];
	ld.shared.u32 	%r947, [%r8+896];
	ld.shared.u32 	%r948, [%r8+1024];
	ld.shared.u32 	%r949, [%r8+1152];
	ld.shared.u32 	%r950, [%r8+1280];
	ld.shared.u32 	%r951, [%r8+1408];
	ld.shared.u32 	%r952, [%r8+1536];
	ld.shared.u32 	%r953, [%r8+1664];
	ld.shared.u32 	%r954, [%r8+1792];
	ld.shared.u32 	%r955, [%r8+1920];
	ld.shared.u32 	%r956, [%r8+2048];
	ld.shared.u32 	%r957, [%r8+2176];
	ld.shared.u32 	%r958, [%r8+2304];
	add.s64 	%rd58, %rd4, %rd43;
	st.global.u32 	[%rd58], %r940;
	st.global.u32 	[%rd58+128], %r941;
	st.global.u32 	[%rd58+256], %r942;
	st.global.u32 	[%rd58+384], %r943;
	st.global.u32 	[%rd58+512], %r944;
	st.global.u32 	[%rd58+640], %r945;
	st.global.u32 	[%rd58+768], %r946;
	st.global.u32 	[%rd58+896], %r947;
	st.global.u32 	[%rd58+1024], %r948;
	st.global.u32 	[%rd58+1152], %r949;
	st.global.u32 	[%rd58+1280], %r950;
	st.global.u32 	[%rd58+1408], %r951;
	st.global.u32 	[%rd58+1536], %r952;
	st.global.u32 	[%rd58+1664], %r953;
	st.global.u32 	[%rd58+1792], %r954;
	st.global.u32 	[%rd58+1920], %r955;
	st.global.u32 	[%rd58+2048], %r956;
	st.global.u32 	[%rd58+2176], %r957;
	st.global.u32 	[%rd58+2304], %r958;
	bra.uni 	$L__BB108_131;
$L__BB108_29:
	setp.eq.s64 	%p3, %rd6, 0;
	@%p3 bra 	$L__BB108_131;
	cvt.u32.u64 	%r75, %rd6;
	shl.b64 	%rd21, %rd5, 2;
	add.s64 	%rd22, %rd3, %rd21;
	mov.u32 	%r76, %tid.x;
	ld.global.u32 	%r990, [%rd22];
	and.b32  	%r209, %r76, 31;
	and.b32  	%r210, %r76, 992;
	mul.lo.s32 	%r211, %r210, 19;
	or.b32  	%r78, %r211, %r209;
	setp.ge.u32 	%p4, %r78, %r75;
	shl.b32 	%r212, %r78, 2;
	cvt.u64.u32 	%rd23, %r212;
	add.s64 	%rd12, %rd22, %rd23;
	mov.u32 	%r972, %r990;
	@%p4 bra 	$L__BB108_32;
	ld.global.u32 	%r972, [%rd12];
$L__BB108_32:
	add.s32 	%r213, %r78, 32;
	setp.ge.u32 	%p5, %r213, %r75;
	mov.u32 	%r973, %r990;
	@%p5 bra 	$L__BB108_34;
	ld.global.u32 	%r973, [%rd12+128];
$L__BB108_34:
	add.s32 	%r214, %r78, 64;
	setp.ge.u32 	%p6, %r214, %r75;
	mov.u32 	%r974, %r990;
	@%p6 bra 	$L__BB108_36;
	ld.global.u32 	%r974, [%rd12+256];
$L__BB108_36:
	add.s32 	%r215, %r78, 96;
	setp.ge.u32 	%p7, %r215, %r75;
	mov.u32 	%r975, %r990;
	@%p7 bra 	$L__BB108_38;
	ld.global.u32 	%r975, [%rd12+384];
$L__BB108_38:
	add.s32 	%r216, %r78, 128;
	setp.ge.u32 	%p8, %r216, %r75;
	mov.u32 	%r976, %r990;
	@%p8 bra 	$L__BB108_40;
	ld.global.u32 	%r976, [%rd12+512];
$L__BB108_40:
	add.s32 	%r217, %r78, 160;
	setp.ge.u32 	%p9, %r217, %r75;
	mov.u32 	%r977, %r990;
	@%p9 bra 	$L__BB108_42;
	ld.global.u32 	%r977, [%rd12+640];
$L__BB108_42:
	add.s32 	%r218, %r78, 192;
	setp.ge.u32 	%p10, %r218, %r75;
	mov.u32 	%r978, %r990;
	@%p10 bra 	$L__BB108_44;
	ld.global.u32 	%r978, [%rd12+768];
$L__BB108_44:
	add.s32 	%r219, %r78, 224;
	setp.ge.u32 	%p11, %r219, %r75;
	mov.u32 	%r979, %r990;
	@%p11 bra 	$L__BB108_46;
	ld.global.u32 	%r979, [%rd12+896];
$L__BB108_46:
	add.s32 	%r95, %r78, 256;
	setp.ge.u32 	%p12, %r95, %r75;
	mov.u32 	%r980, %r990;
	@%p12 bra 	$L__BB108_48;
	ld.global.u32 	%r980, [%rd12+1024];
$L__BB108_48:
	add.s32 	%r98, %r78, 288;
	setp.ge.u32 	%p13, %r98, %r75;
	mov.u32 	%r981, %r990;
	@%p13 bra 	$L__BB108_50;
	ld.global.u32 	%r981, [%rd12+1152];
$L__BB108_50:
	add.s32 	%r220, %r78, 320;
	setp.ge.u32 	%p14, %r220, %r75;
	mov.u32 	%r982, %r990;
	@%p14 bra 	$L__BB108_52;
	ld.global.u32 	%r982, [%rd12+1280];
$L__BB108_52:
	add.s32 	%r221, %r78, 352;
	setp.ge.u32 	%p15, %r221, %r75;
	mov.u32 	%r983, %r990;
	@%p15 bra 	$L__BB108_54;
	ld.global.u32 	%r983, [%rd12+1408];
$L__BB108_54:
	add.s32 	%r222, %r78, 384;
	setp.ge.u32 	%p16, %r222, %r75;
	mov.u32 	%r984, %r990;
	@%p16 bra 	$L__BB108_56;
	ld.global.u32 	%r984, [%rd12+1536];
$L__BB108_56:
	add.s32 	%r223, %r78, 416;
	setp.ge.u32 	%p17, %r223, %r75;
	mov.u32 	%r985, %r990;
	@%p17 bra 	$L__BB108_58;
	ld.global.u32 	%r985, [%rd12+1664];
$L__BB108_58:
	add.s32 	%r224, %r78, 448;
	setp.ge.u32 	%p18, %r224, %r75;
	mov.u32 	%r986, %r990;
	@%p18 bra 	$L__BB108_60;
	ld.global.u32 	%r986, [%rd12+1792];
$L__BB108_60:
	add.s32 	%r225, %r78, 480;
	setp.ge.u32 	%p19, %r225, %r75;
	mov.u32 	%r987, %r990;
	@%p19 bra 	$L__BB108_62;
	ld.global.u32 	%r987, [%rd12+1920];
$L__BB108_62:
	add.s32 	%r226, %r78, 512;
	setp.ge.u32 	%p20, %r226, %r75;
	mov.u32 	%r988, %r990;
	@%p20 bra 	$L__BB108_64;
	ld.global.u32 	%r988, [%rd12+2048];
$L__BB108_64:
	add.s32 	%r115, %r78, 544;
	setp.ge.u32 	%p21, %r115, %r75;
	mov.u32 	%r989, %r990;
	@%p21 bra 	$L__BB108_66;
	ld.global.u32 	%r989, [%rd12+2176];
$L__BB108_66:
	add.s32 	%r118, %r78, 576;
	setp.ge.u32 	%p22, %r118, %r75;
	@%p22 bra 	$L__BB108_68;
	ld.global.u32 	%r990, [%rd12+2304];
$L__BB108_68:
	// begin inline asm
	mov.u32 %r227, %laneid;
	// end inline asm
	shr.u32 	%r122, %r76, 5;
	mad.lo.s32 	%r228, %r122, 608, %r227;
	shl.b32 	%r229, %r228, 2;
	mov.u32 	%r230, _ZZN3cub18CUB_300001_SM_10006detail4scan16DeviceScanKernelINS2_10policy_hubIjjjmN4cuda3std3__44plusIvEEE10Policy1000EN6thrust24THRUST_300001_SM_1000_NS10device_ptrIjEESF_NS0_13ScanTileStateIjLb1EEES9_NS1_10InputValueIjPjEEmjLb0EjEEvT0_T1_T2_iT3_T4_T5_E12temp_storage;
	add.s32 	%r123, %r230, %r229;
	st.shared.u32 	[%r123], %r972;
	st.shared.u32 	[%r123+128], %r973;
	st.shared.u32 	[%r123+256], %r974;
	st.shared.u32 	[%r123+384], %r975;
	st.shared.u32 	[%r123+512], %r976;
	st.shared.u32 	[%r123+640], %r977;
	st.shared.u32 	[%r123+768], %r978;
	st.shared.u32 	[%r123+896], %r979;
	st.shared.u32 	[%r123+1024], %r980;
	st.shared.u32 	[%r123+1152], %r981;
	st.shared.u32 	[%r123+1280], %r982;
	st.shared.u32 	[%r123+1408], %r983;
	st.shared.u32 	[%r123+1536], %r984;
	st.shared.u32 	[%r123+1664], %r985;
	st.shared.u32 	[%r123+1792], %r986;
	st.shared.u32 	[%r123+1920], %r987;
	st.shared.u32 	[%r123+2048], %r988;
	st.shared.u32 	[%r123+2176], %r989;
	st.shared.u32 	[%r123+2304], %r990;
	bar.warp.sync 	-1;
	mad.lo.s32 	%r124, %r227, 72, %r123;
	ld.shared.u32 	%r125, [%r124];
	ld.shared.u32 	%r126, [%r124+4];
	ld.shared.u32 	%r127, [%r124+8];
	ld.shared.u32 	%r128, [%r124+12];
	ld.shared.u32 	%r129, [%r124+16];
	ld.shared.u32 	%r130, [%r124+20];
	ld.shared.u32 	%r131, [%r124+24];
	ld.shared.u32 	%r132, [%r124+28];
	ld.shared.u32 	%r133, [%r124+32];
	ld.shared.u32 	%r134, [%r124+36];
	ld.shared.u32 	%r135, [%r124+40];
	ld.shared.u32 	%r136, [%r124+44];
	ld.shared.u32 	%r137, [%r124+48];
	ld.shared.u32 	%r138, [%r124+52];
	ld.shared.u32 	%r139, [%r124+56];
	ld.shared.u32 	%r140, [%r124+60];
	ld.shared.u32 	%r141, [%r124+64];
	ld.shared.u32 	%r142, [%r124+68];
	ld.shared.u32 	%r143, [%r124+72];
	bar.sync 	0;
	setp.ne.s32 	%p23, %r4, 0;
	@%p23 bra 	$L__BB108_72;
	add.s32 	%r456, %r126, %r125;
	add.s32 	%r457, %r127, %r456;
	add.s32 	%r458, %r128, %r457;
	add.s32 	%r459, %r129, %r458;
	add.s32 	%r460, %r130, %r459;
	add.s32 	%r461, %r131, %r460;
	add.s32 	%r462, %r132, %r461;
	add.s32 	%r463, %r133, %r462;
	add.s32 	%r464, %r134, %r463;
	add.s32 	%r465, %r135, %r464;
	add.s32 	%r466, %r136, %r465;
	add.s32 	%r467, %r137, %r466;
	add.s32 	%r468, %r138, %r467;
	add.s32 	%r469, %r139, %r468;
	add.s32 	%r470, %r140, %r469;
	add.s32 	%r471, %r141, %r470;
	add.s32 	%r472, %r142, %r471;
	add.s32 	%r430, %r143, %r472;
	mov.b32 	%r428, 1;
	mov.b32 	%r453, 0;
	mov.b32 	%r455, -1;
	// begin inline asm
	{  .reg .u32 r0;  .reg .pred p;  shfl.sync.up.b32 r0|p, %r430, %r428, %r453, %r455;  @p add.u32 r0, r0, %r430;  mov.u32 %r426, r0;}
	// end inline asm
	mov.b32 	%r434, 2;
	// begin inline asm
	{  .reg .u32 r0;  .reg .pred p;  shfl.sync.up.b32 r0|p, %r426, %r434, %r453, %r455;  @p add.u32 r0, r0, %r426;  mov.u32 %r432, r0;}
	// end inline asm
	mov.b32 	%r440, 4;
	// begin inline asm
	{  .reg .u32 r0;  .reg .pred p;  shfl.sync.up.b32 r0|p, %r432, %r440, %r453, %r455;  @p add.u32 r0, r0, %r432;  mov.u32 %r438, r0;}
	// end inline asm
	mov.b32 	%r446, 8;
	// begin inline asm
	{  .reg .u32 r0;  .reg .pred p;  shfl.sync.up.b32 r0|p, %r438, %r446, %r453, %r455;  @p add.u32 r0, r0, %r438;  mov.u32 %r444, r0;}
	// end inline asm
	mov.b32 	%r452, 16;
	// begin inline asm
	{  .reg .u32 r0;  .reg .pred p;  shfl.sync.up.b32 r0|p, %r444, %r452, %r453, %r455;  @p add.u32 r0, r0, %r444;  mov.u32 %r450, r0;}
	// end inline asm
	setp.ne.s32 	%p66, %r227, 31;
	@%p66 bra 	$L__BB108_71;
	shl.b32 	%r473, %r122, 2;
	mov.u32 	%r474, _ZZN3cub18CUB_300001_SM_10006detail4scan16DeviceScanKernelINS2_10policy_hubIjjjmN4cuda3std3__44plusIvEEE10Policy1000EN6thrust24THRUST_300001_SM_1000_NS10device_ptrIjEESF_NS0_13ScanTileStateIjLb1EEES9_NS1_10InputValueIjPjEEmjLb0EjEEvT0_T1_T2_iT3_T4_T5_E12temp_storage;
	add.s32 	%r475, %r474, %r473;
	st.shared.u32 	[%r475+16], %r450;
$L__BB108_71:
	bar.sync 	0;
	ld.shared.v4.u32 	{%r476, %r477, %r478, %r479}, [_ZZN3cub18CUB_300001_SM_10006detail4scan16DeviceScanKernelINS2_10policy_hubIjjjmN4cuda3std3__44plusIvEEE10Policy1000EN6thrust24THRUST_300001_SM_1000_NS10device_ptrIjEESF_NS0_13ScanTileStateIjLb1EEES9_NS1_10InputValueIjPjEEmjLb0EjEEvT0_T1_T2_iT3_T4_T5_E12temp_storage+16];
	add.s32 	%r480, %r477, %r476;
	setp.eq.s32 	%p67, %r122, 2;
	selp.b32 	%r481, %r480, %r476, %p67;
	add.s32 	%r482, %r480, %r478;
	setp.eq.s32 	%p68, %r122, 3;
	selp.b32 	%r483, %r482, %r481, %p68;
	add.s32 	%r484, %r482, %r479;
	setp.eq.s32 	%p69, %r122, 4;
	selp.b32 	%r485, %r484, %r483, %p69;
	ld.shared.v4.u32 	{%r486, %r487, %r488, %r489}, [_ZZN3cub18CUB_300001_SM_10006detail4scan16DeviceScanKernelINS2_10policy_hubIjjjmN4cuda3std3__44plusIvEEE10Policy1000EN6thrust24THRUST_300001_SM_1000_NS10device_ptrIjEESF_NS0_13ScanTileStateIjLb1EEES9_NS1_10InputValueIjPjEEmjLb0EjEEvT0_T1_T2_iT3_T4_T5_E12temp_storage+32];
	add.s32 	%r490, %r484, %r486;
	setp.eq.s32 	%p70, %r122, 5;
	selp.b32 	%r491, %r490, %r485, %p70;
	add.s32 	%r492, %r490, %r487;
	setp.eq.s32 	%p71, %r122, 6;
	selp.b32 	%r493, %r492, %r491, %p71;
	add.s32 	%r494, %r492, %r488;
	setp.eq.s32 	%p72, %r122, 7;
	selp.b32 	%r495, %r494, %r493, %p72;
	add.s32 	%r496, %r494, %r489;
	setp.eq.s32 	%p73, %r122, 8;
	selp.b32 	%r497, %r496, %r495, %p73;
	ld.shared.v4.u32 	{%r498, %r499, %r500, %r501}, [_ZZN3cub18CUB_300001_SM_10006detail4scan16DeviceScanKernelINS2_10policy_hubIjjjmN4cuda3std3__44plusIvEEE10Policy1000EN6thrust24THRUST_300001_SM_1000_NS10device_ptrIjEESF_NS0_13ScanTileStateIjLb1EEES9_NS1_10InputValueIjPjEEmjLb0EjEEvT0_T1_T2_iT3_T4_T5_E12temp_storage+48];
	add.s32 	%r502, %r496, %r498;
	setp.eq.s32 	%p74, %r122, 9;
	selp.b32 	%r503, %r502, %r497, %p74;
	add.s32 	%r504, %r502, %r499;
	setp.eq.s32 	%p75, %r122, 10;
	selp.b32 	%r505, %r504, %r503, %p75;
	add.s32 	%r506, %r504, %r500;
	setp.eq.s32 	%p76, %r122, 11;
	selp.b32 	%r507, %r506, %r505, %p76;
	add.s32 	%r508, %r506, %r501;
	setp.eq.s32 	%p77, %r122, 12;
	selp.b32 	%r509, %r508, %r507, %p77;
	setp.lt.u32 	%p78, %r76, 32;
	selp.b32 	%r510, 0, %r509, %p78;
	setp.eq.s32 	%p79, %r227, 0;
	sub.s32 	%r511, %r450, %r430;
	selp.b32 	%r512, 0, %r511, %p79;
	add.s32 	%r513, %r512, %r959;
	add.s32 	%r1002, %r513, %r510;
	bra.uni 	$L__BB108_91;
$L__BB108_72:
	add.s32 	%r261, %r126, %r125;
	add.s32 	%r262, %r127, %r261;
	add.s32 	%r263, %r128, %r262;
	add.s32 	%r264, %r129, %r263;
	add.s32 	%r265, %r130, %r264;
	add.s32 	%r266, %r131, %r265;
	add.s32 	%r267, %r132, %r266;
	add.s32 	%r268, %r133, %r267;
	add.s32 	%r269, %r134, %r268;
	add.s32 	%r270, %r135, %r269;
	add.s32 	%r271, %r136, %r270;
	add.s32 	%r272, %r137, %r271;
	add.s32 	%r273, %r138, %r272;
	add.s32 	%r274, %r139, %r273;
	add.s32 	%r275, %r140, %r274;
	add.s32 	%r276, %r141, %r275;
	add.s32 	%r277, %r142, %r276;
	add.s32 	%r235, %r143, %r277;
	mov.b32 	%r233, 1;
	mov.b32 	%r258, 0;
	mov.b32 	%r260, -1;
	// begin inline asm
	{  .reg .u32 r0;  .reg .pred p;  shfl.sync.up.b32 r0|p, %r235, %r233, %r258, %r260;  @p add.u32 r0, r0, %r235;  mov.u32 %r231, r0;}
	// end inline asm
	mov.b32 	%r239, 2;
	// begin inline asm
	{  .reg .u32 r0;  .reg .pred p;  shfl.sync.up.b32 r0|p, %r231, %r239, %r258, %r260;  @p add.u32 r0, r0, %r231;  mov.u32 %r237, r0;}
	// end inline asm
	mov.b32 	%r245, 4;
	// begin inline asm
	{  .reg .u32 r0;  .reg .pred p;  shfl.sync.up.b32 r0|p, %r237, %r245, %r258, %r260;  @p add.u32 r0, r0, %r237;  mov.u32 %r243, r0;}
	// end inline asm
	mov.b32 	%r251, 8;
	// begin inline asm
	{  .reg .u32 r0;  .reg .pred p;  shfl.sync.up.b32 r0|p, %r243, %r251, %r258, %r260;  @p add.u32 r0, r0, %r243;  mov.u32 %r249, r0;}
	// end inline asm
	mov.b32 	%r257, 16;
	// begin inline asm
	{  .reg .u32 r0;  .reg .pred p;  shfl.sync.up.b32 r0|p, %r249, %r257, %r258, %r260;  @p add.u32 r0, r0, %r249;  mov.u32 %r255, r0;}
	// end inline asm
	setp.ne.s32 	%p24, %r227, 31;
	@%p24 bra 	$L__BB108_74;
	shl.b32 	%r278, %r122, 2;
	mov.u32 	%r279, _ZZN3cub18CUB_300001_SM_10006detail4scan16DeviceScanKernelINS2_10policy_hubIjjjmN4cuda3std3__44plusIvEEE10Policy1000EN6thrust24THRUST_300001_SM_1000_NS10device_ptrIjEESF_NS0_13ScanTileStateIjLb1EEES9_NS1_10InputValueIjPjEEmjLb0EjEEvT0_T1_T2_iT3_T4_T5_E12temp_storage;
	add.s32 	%r280, %r279, %r278;
	st.shared.u32 	[%r280+16], %r255;
$L__BB108_74:
	sub.s32 	%r281, %r255, %r235;
	bar.sync 	0;
	ld.shared.v4.u32 	{%r282, %r283, %r284, %r285}, [_ZZN3cub18CUB_300001_SM_10006detail4scan16DeviceScanKernelINS2_10policy_hubIjjjmN4cuda3std3__44plusIvEEE10Policy1000EN6thrust24THRUST_300001_SM_1000_NS10device_ptrIjEESF_NS0_13ScanTileStateIjLb1EEES9_NS1_10InputValueIjPjEEmjLb0EjEEvT0_T1_T2_iT3_T4_T5_E12temp_storage+16];
	add.s32 	%r286, %r283, %r282;
	setp.eq.s32 	%p25, %r122, 2;
	selp.b32 	%r287, %r286, %r282, %p25;
	add.s32 	%r288, %r286, %r284;
	setp.eq.s32 	%p26, %r122, 3;
	selp.b32 	%r289, %r288, %r287, %p26;
	add.s32 	%r290, %r288, %r285;
	setp.eq.s32 	%p27, %r122, 4;
	selp.b32 	%r291, %r290, %r289, %p27;
	ld.shared.v4.u32 	{%r292, %r293, %r294, %r295}, [_ZZN3cub18CUB_300001_SM_10006detail4scan16DeviceScanKernelINS2_10policy_hubIjjjmN4cuda3std3__44plusIvEEE10Policy1000EN6thrust24THRUST_300001_SM_1000_NS10device_ptrIjEESF_NS0_13ScanTileStateIjLb1EEES9_NS1_10InputValueIjPjEEmjLb0EjEEvT0_T1_T2_iT3_T4_T5_E12temp_storage+32];
	add.s32 	%r296, %r290, %r292;
	setp.eq.s32 	%p28, %r122, 5;
	selp.b32 	%r297, %r296, %r291, %p28;
	add.s32 	%r298, %r296, %r293;
	setp.eq.s32 	%p29, %r122, 6;
	selp.b32 	%r299, %r298, %r297, %p29;
	add.s32 	%r300, %r298, %r294;
	setp.eq.s32 	%p30, %r122, 7;
	selp.b32 	%r301, %r300, %r299, %p30;
	add.s32 	%r302, %r300, %r295;
	setp.eq.s32 	%p31, %r122, 8;
	selp.b32 	%r303, %r302, %r301, %p31;
	ld.shared.v4.u32 	{%r304, %r305, %r306, %r307}, [_ZZN3cub18CUB_300001_SM_10006detail4scan16DeviceScanKernelINS2_10policy_hubIjjjmN4cuda3std3__44plusIvEEE10Policy1000EN6thrust24THRUST_300001_SM_1000_NS10device_ptrIjEESF_NS0_13ScanTileStateIjLb1EEES9_NS1_10InputValueIjPjEEmjLb0EjEEvT0_T1_T2_iT3_T4_T5_E12temp_storage+48];
	add.s32 	%r308, %r302, %r304;
	setp.eq.s32 	%p32, %r122, 9;
	selp.b32 	%r309, %r308, %r303, %p32;
	add.s32 	%r310, %r308, %r305;
	setp.eq.s32 	%p33, %r122, 10;
	selp.b32 	%r311, %r310, %r309, %p33;
	add.s32 	%r312, %r310, %r306;
	setp.eq.s32 	%p34, %r122, 11;
	selp.b32 	%r313, %r312, %r311, %p34;
	add.s32 	%r314, %r312, %r307;
	setp.eq.s32 	%p35, %r122, 12;
	selp.b32 	%r315, %r314, %r313, %p35;
	ld.shared.u32 	%r316, [_ZZN3cub18CUB_300001_SM_10006detail4scan16DeviceScanKernelINS2_10policy_hubIjjjmN4cuda3std3__44plusIvEEE10Policy1000EN6thrust24THRUST_300001_SM_1000_NS10device_ptrIjEESF_NS0_13ScanTileStateIjLb1EEES9_NS1_10InputValueIjPjEEmjLb0EjEEvT0_T1_T2_iT3_T4_T5_E12temp_storage+64];
	add.s32 	%r149, %r314, %r316;
	setp.gt.u32 	%p36, %r76, 31;
	setp.lt.u32 	%p37, %r76, 32;
	setp.eq.s32 	%p38, %r227, 0;
	selp.b32 	%r317, 0, %r281, %p38;
	add.s32 	%r1001, %r315, %r317;
	selp.b32 	%r151, %r281, %r1001, %p37;
	@%p36 bra 	$L__BB108_90;
	setp.ne.s32 	%p39, %r76, 0;
	mul.wide.s32 	%rd24, %r4, 8;
	add.s64 	%rd13, %rd18, %rd24;
	@%p39 bra 	$L__BB108_77;
	st.shared.u32 	[_ZZN3cub18CUB_300001_SM_10006detail4scan16DeviceScanKernelINS2_10policy_hubIjjjmN4cuda3std3__44plusIvEEE10Policy1000EN6thrust24THRUST_300001_SM_1000_NS10device_ptrIjEESF_NS0_13ScanTileStateIjLb1EEES9_NS1_10InputValueIjPjEEmjLb0EjEEvT0_T1_T2_iT3_T4_T5_E12temp_storage+12], %r149;
	add.s64 	%rd25, %rd13, 256;
	mov.b32 	%r318, 100;
	// begin inline asm
	st.relaxed.gpu.v2.u32 [%rd25], {%r318, %r149};
	// end inline asm
$L__BB108_77:
	not.b32 	%r324, %r76;
	add.s32 	%r997, %r4, %r324;
	mov.b32 	%r320, 550;
	// begin inline asm
	nanosleep.u32 %r320;
	// end inline asm
	mul.wide.s32 	%rd27, %r997, 8;
	add.s64 	%rd28, %rd18, %rd27;
	add.s64 	%rd26, %rd28, 256;
	// begin inline asm
	ld.relaxed.gpu.v2.u32 {%r998, %r992}, [%rd26];
	// end inline asm
	mov.b32 	%r993, 478;
$L__BB108_78:
	setp.eq.s32 	%p40, %r998, 99;
	mov.b32 	%r325, -1;
	vote.sync.any.pred 	%p41, %p40, %r325;
	not.pred 	%p42, %p41;
	@%p42 bra 	$L__BB108_80;
	// begin inline asm
	nanosleep.u32 %r993;
	// end inline asm
	shr.u32 	%r993, %r993, 1;
	// begin inline asm
	ld.relaxed.gpu.v2.u32 {%r998, %r992}, [%rd26];
	// end inline asm
	bra.uni 	$L__BB108_78;
$L__BB108_80:
	setp.eq.s32 	%p43, %r998, 101;
	mov.b32 	%r352, -1;
	vote.sync.ballot.b32 	%r354, %p43, %r352;
	// begin inline asm
	mov.u32 %r327, %lanemask_ge;
	// end inline asm
	and.b32  	%r355, %r354, %r327;
	or.b32  	%r356, %r355, -2147483648;
	add.s32 	%r357, %r356, -1;
	not.b32 	%r358, %r356;
	and.b32  	%r359, %r358, %r357;
	popc.b32 	%r331, %r359;
	mov.b32 	%r330, 1;
	// begin inline asm
	shfl.sync.down.b32 %r328, %r992, %r330, %r331, %r352;
	// end inline asm
	setp.lt.s32 	%p45, %r227, %r331;
	selp.b32 	%r360, %r328, 0, %p45;
	add.s32 	%r334, %r360, %r992;
	mov.b32 	%r335, 2;
	// begin inline asm
	shfl.sync.down.b32 %r333, %r334, %r335, %r331, %r352;
	// end inline asm
	add.s32 	%r361, %r227, 2;
	setp.gt.s32 	%p46, %r361, %r331;
	selp.b32 	%r362, 0, %r333, %p46;
	add.s32 	%r339, %r334, %r362;
	mov.b32 	%r340, 4;
	// begin inline asm
	shfl.sync.down.b32 %r338, %r339, %r340, %r331, %r352;
	// end inline asm
	add.s32 	%r363, %r227, 4;
	setp.gt.s32 	%p47, %r363, %r331;
	selp.b32 	%r364, 0, %r338, %p47;
	add.s32 	%r344, %r339, %r364;
	mov.b32 	%r345, 8;
	// begin inline asm
	shfl.sync.down.b32 %r343, %r344, %r345, %r331, %r352;
	// end inline asm
	add.s32 	%r365, %r227, 8;
	setp.gt.s32 	%p48, %r365, %r331;
	selp.b32 	%r366, 0, %r343, %p48;
	add.s32 	%r349, %r344, %r366;
	mov.b32 	%r350, 16;
	// begin inline asm
	shfl.sync.down.b32 %r348, %r349, %r350, %r331, %r352;
	// end inline asm
	add.s32 	%r367, %r227, 16;
	setp.gt.s32 	%p49, %r367, %r331;
	selp.b32 	%r368, 0, %r348, %p49;
	add.s32 	%r994, %r349, %r368;
	add.s64 	%rd14, %rd18, 256;
	mov.b32 	%r995, 478;
$L__BB108_81:
	setp.ne.s32 	%p50, %r998, 101;
	mov.b32 	%r369, -1;
	vote.sync.all.pred 	%p51, %p50, %r369;
	not.pred 	%p52, %p51;
	@%p52 bra 	$L__BB108_86;
	shr.u32 	%r995, %r995, 1;
	mul.wide.s32 	%rd31, %r997, 8;
	add.s64 	%rd32, %rd14, %rd31;
	add.s64 	%rd30, %rd32, -256;
	// begin inline asm
	ld.relaxed.gpu.v2.u32 {%r998, %r999}, [%rd30];
	// end inline asm
	mov.u32 	%r1000, %r995;
$L__BB108_83:
	setp.eq.s32 	%p56, %r998, 99;
	mov.b32 	%r377, -1;
	vote.sync.any.pred 	%p57, %p56, %r377;
	not.pred 	%p58, %p57;
	@%p58 bra 	$L__BB108_85;
	// begin inline asm
	nanosleep.u32 %r1000;
	// end inline asm
	shr.u32 	%r1000, %r1000, 1;
	// begin inline asm
	ld.relaxed.gpu.v2.u32 {%r998, %r999}, [%rd30];
	// end inline asm
	bra.uni 	$L__BB108_83;
$L__BB108_85:
	setp.eq.s32 	%p59, %r998, 101;
	mov.b32 	%r403, -1;
	vote.sync.ballot.b32 	%r404, %p59, %r403;
	and.b32  	%r405, %r404, %r327;
	or.b32  	%r406, %r405, -2147483648;
	add.s32 	%r407, %r406, -1;
	not.b32 	%r408, %r406;
	and.b32  	%r409, %r408, %r407;
	popc.b32 	%r382, %r409;
	mov.b32 	%r381, 1;
	// begin inline asm
	shfl.sync.down.b32 %r379, %r999, %r381, %r382, %r403;
	// end inline asm
	setp.lt.s32 	%p61, %r227, %r382;
	selp.b32 	%r410, %r379, 0, %p61;
	add.s32 	%r385, %r410, %r999;
	mov.b32 	%r386, 2;
	// begin inline asm
	shfl.sync.down.b32 %r384, %r385, %r386, %r382, %r403;
	// end inline asm
	add.s32 	%r411, %r227, 2;
	setp.gt.s32 	%p62, %r411, %r382;
	selp.b32 	%r412, 0, %r384, %p62;
	add.s32 	%r390, %r385, %r412;
	mov.b32 	%r391, 4;
	// begin inline asm
	shfl.sync.down.b32 %r389, %r390, %r391, %r382, %r403;
	// end inline asm
	add.s32 	%r413, %r227, 4;
	setp.gt.s32 	%p63, %r413, %r382;
	selp.b32 	%r414, 0, %r389, %p63;
	add.s32 	%r395, %r390, %r414;
	mov.b32 	%r396, 8;
	// begin inline asm
	shfl.sync.down.b32 %r394, %r395, %r396, %r382, %r403;
	// end inline asm
	add.s32 	%r415, %r227, 8;
	setp.gt.s32 	%p64, %r415, %r382;
	selp.b32 	%r416, 0, %r394, %p64;
	add.s32 	%r400, %r395, %r416;
	mov.b32 	%r401, 16;
	// begin inline asm
	shfl.sync.down.b32 %r399, %r400, %r401, %r382, %r403;
	// end inline asm
	add.s32 	%r417, %r227, 16;
	setp.gt.s32 	%p65, %r417, %r382;
	selp.b32 	%r418, 0, %r399, %p65;
	add.s32 	%r419, %r418, %r994;
	add.s32 	%r994, %r419, %r400;
	add.s32 	%r997, %r997, -32;
	bra.uni 	$L__BB108_81;
$L__BB108_86:
	@%p39 bra 	$L__BB108_88;
	add.s32 	%r372, %r994, %r149;
	add.s64 	%rd29, %rd13, 256;
	mov.b32 	%r371, 101;
	// begin inline asm
	st.relaxed.gpu.v2.u32 [%rd29], {%r371, %r372};
	// end inline asm
	st.shared.u32 	[_ZZN3cub18CUB_300001_SM_10006detail4scan16DeviceScanKernelINS2_10policy_hubIjjjmN4cuda3std3__44plusIvEEE10Policy1000EN6thrust24THRUST_300001_SM_1000_NS10device_ptrIjEESF_NS0_13ScanTileStateIjLb1EEES9_NS1_10InputValueIjPjEEmjLb0EjEEvT0_T1_T2_iT3_T4_T5_E12temp_storage+4], %r994;
	st.shared.u32 	[_ZZN3cub18CUB_300001_SM_10006detail4scan16DeviceScanKernelINS2_10policy_hubIjjjmN4cuda3std3__44plusIvEEE10Policy1000EN6thrust24THRUST_300001_SM_1000_NS10device_ptrIjEESF_NS0_13ScanTileStateIjLb1EEES9_NS1_10InputValueIjPjEEmjLb0EjEEvT0_T1_T2_iT3_T4_T5_E12temp_storage+8], %r372;
$L__BB108_88:
	setp.ne.s32 	%p54, %r227, 0;
	mov.u32 	%r1001, %r151;
	@%p54 bra 	$L__BB108_90;
	st.shared.u32 	[_ZZN3cub18CUB_300001_SM_10006detail4scan16DeviceScanKernelINS2_10policy_hubIjjjmN4cuda3std3__44plusIvEEE10Policy1000EN6thrust24THRUST_300001_SM_1000_NS10device_ptrIjEESF_NS0_13ScanTileStateIjLb1EEES9_NS1_10InputValueIjPjEEmjLb0EjEEvT0_T1_T2_iT3_T4_T5_E12temp_storage+84], %r994;
	mov.u32 	%r1001, %r994;
$L__BB108_90:
	bar.sync 	0;
	setp.eq.s32 	%p55, %r76, 0;
	ld.shared.u32 	%r373, [_ZZN3cub18CUB_300001_SM_10006detail4scan16DeviceScanKernelINS2_10policy_hubIjjjmN4cuda3std3__44plusIvEEE10Policy1000EN6thrust24THRUST_300001_SM_1000_NS10device_ptrIjEESF_NS0_13ScanTileStateIjLb1EEES9_NS1_10InputValueIjPjEEmjLb0EjEEvT0_T1_T2_iT3_T4_T5_E12temp_storage+84];
	selp.b32 	%r374, 0, %r373, %p55;
	add.s32 	%r1002, %r374, %r1001;
$L__BB108_91:
	add.s32 	%r514, %r1002, %r125;
	add.s32 	%r515, %r126, %r514;
	add.s32 	%r516, %r127, %r515;
	add.s32 	%r517, %r128, %r516;
	add.s32 	%r518, %r129, %r517;
	add.s32 	%r519, %r130, %r518;
	add.s32 	%r520, %r131, %r519;
	add.s32 	%r521, %r132, %r520;
	add.s32 	%r522, %r133, %r521;
	add.s32 	%r523, %r134, %r522;
	add.s32 	%r524, %r135, %r523;
	add.s32 	%r525, %r136, %r524;
	add.s32 	%r526, %r137, %r525;
	add.s32 	%r527, %r138, %r526;
	add.s32 	%r528, %r139, %r527;
	add.s32 	%r529, %r140, %r528;
	add.s32 	%r530, %r141, %r529;
	add.s32 	%r531, %r142, %r530;
	bar.sync 	0;
	st.shared.u32 	[%r124], %r1002;
	st.shared.u32 	[%r124+4], %r514;
	st.shared.u32 	[%r124+8], %r515;
	st.shared.u32 	[%r124+12], %r516;
	st.shared.u32 	[%r124+16], %r517;
	st.shared.u32 	[%r124+20], %r518;
	st.shared.u32 	[%r124+24], %r519;
	st.shared.u32 	[%r124+28], %r520;
	st.shared.u32 	[%r124+32], %r521;
	st.shared.u32 	[%r124+36], %r522;
	st.shared.u32 	[%r124+40], %r523;
	st.shared.u32 	[%r124+44], %r524;
	st.shared.u32 	[%r124+48], %r525;
	st.shared.u32 	[%r124+52], %r526;
	st.shared.u32 	[%r124+56], %r527;
	st.shared.u32 	[%r124+60], %r528;
	st.shared.u32 	[%r124+64], %r529;
	st.shared.u32 	[%r124+68], %r530;
	st.shared.u32 	[%r124+72], %r531;
	bar.warp.sync 	-1;
	ld.shared.u32 	%r185, [%r123];
	ld.shared.u32 	%r186, [%r123+128];
	ld.shared.u32 	%r187, [%r123+256];
	ld.shared.u32 	%r188, [%r123+384];
	ld.shared.u32 	%r189, [%r123+512];
	ld.shared.u32 	%r190, [%r123+640];
	ld.shared.u32 	%r191, [%r123+768];
	ld.shared.u32 	%r192, [%r123+896];
	ld.shared.u32 	%r193, [%r123+1024];
	ld.shared.u32 	%r194, [%r123+1152];
	ld.shared.u32 	%r195, [%r123+1280];
	ld.shared.u32 	%r196, [%r123+1408];
	ld.shared.u32 	%r197, [%r123+1536];
	ld.shared.u32 	%r198, [%r123+1664];
	ld.shared.u32 	%r199, [%r123+1792];
	ld.shared.u32 	%r200, [%r123+1920];
	ld.shared.u32 	%r201, [%r123+2048];
	ld.shared.u32 	%r202, [%r123+2176];
	ld.shared.u32 	%r203, [%r123+2304];
	setp.ne.s32 	%p80, %r76, 0;
	@%p80 bra 	$L__BB108_93;
	st.volatile.shared.u32 	[_ZZN3cub18CUB_300001_SM_10006detail4scan16DeviceScanKernelINS2_10policy_hubIjjjmN4cuda3std3__44plusIvEEE10Policy1000EN6thrust24THRUST_300001_SM_1000_NS10device_ptrIjEESF_NS0_13ScanTileStateIjLb1EEES9_NS1_10InputValueIjPjEEmjLb0EjEEvT0_T1_T2_iT3_T4_T5_E12temp_storage+31616], %r75;
$L__BB108_93:
	bar.sync 	0;
	ld.volatile.shared.u32 	%r204, [_ZZN3cub18CUB_300001_SM_10006detail4scan16DeviceScanKernelINS2_10policy_hubIjjjmN4cuda3std3__44plusIvEEE10Policy1000EN6thrust24THRUST_300001_SM_1000_NS10device_ptrIjEESF_NS0_13ScanTileStateIjLb1EEES9_NS1_10InputValueIjPjEEmjLb0EjEEvT0_T1_T2_iT3_T4_T5_E12temp_storage+31616];
	cvt.u64.u32 	%rd39, %r78;
	add.s64 	%rd40, %rd5, %rd39;
	setp.ge.s32 	%p81, %r78, %r204;
	shl.b64 	%rd41, %rd40, 2;
	add.s64 	%rd15, %rd4, %rd41;
	@%p81 bra 	$L__BB108_95;
	st.global.u32 	[%rd15], %r185;
$L__BB108_95:
	mov.u32 	%r532, %tid.x;
	and.b32  	%r533, %r532, 992;
	mul.lo.s32 	%r534, %r533, 19;
	and.b32  	%r535, %r532, 31;
	or.b32  	%r536, %r534, %r535;
	add.s32 	%r537, %r536, 32;
	setp.ge.s32 	%p82, %r537, %r204;
	@%p82 bra 	$L__BB108_97;
	st.global.u32 	[%rd15+128], %r186;
$L__BB108_97:
	add.s32 	%r543, %r536, 64;
	setp.ge.s32 	%p83, %r543, %r204;
	@%p83 bra 	$L__BB108_99;
	st.global.u32 	[%rd15+256], %r187;
$L__BB108_99:
	add.s32 	%r549, %r536, 96;
	setp.ge.s32 	%p84, %r549, %r204;
	@%p84 bra 	$L__BB108_101;
	st.global.u32 	[%rd15+384], %r188;
$L__BB108_101:
	add.s32 	%r555, %r536, 128;
	setp.ge.s32 	%p85, %r555, %r204;
	@%p85 bra 	$L__BB108_103;
	st.global.u32 	[%rd15+512], %r189;
$L__BB108_103:
	add.s32 	%r561, %r536, 160;
	setp.ge.s32 	%p86, %r561, %r204;
	@%p86 bra 	$L__BB108_105;
	st.global.u32 	[%rd15+640], %r190;
$L__BB108_105:
	add.s32 	%r567, %r536, 192;
	setp.ge.s32 	%p87, %r567, %r204;
	@%p87 bra 	$L__BB108_107;
	st.global.u32 	[%rd15+768], %r191;
$L__BB108_107:
	add.s32 	%r573, %r536, 224;
	setp.ge.s32 	%p88, %r573, %r204;
	@%p88 bra 	$L__BB108_109;
	st.global.u32 	[%rd15+896], %r192;
$L__BB108_109:
	setp.ge.s32 	%p89, %r95, %r204;
	@%p89 bra 	$L__BB108_111;
	st.global.u32 	[%rd15+1024], %r193;
$L__BB108_111:
	setp.ge.s32 	%p90, %r98, %r204;
	@%p90 bra 	$L__BB108_113;
	st.global.u32 	[%rd15+1152], %r194;
$L__BB108_113:
	add.s32 	%r579, %r536, 320;
	setp.ge.s32 	%p91, %r579, %r204;
	@%p91 bra 	$L__BB108_115;
	st.global.u32 	[%rd15+1280], %r195;
$L__BB108_115:
	add.s32 	%r585, %r536, 352;
	setp.ge.s32 	%p92, %r585, %r204;
	@%p92 bra 	$L__BB108_117;
	st.global.u32 	[%rd15+1408], %r196;
$L__BB108_117:
	add.s32 	%r591, %r536, 384;
	setp.ge.s32 	%p93, %r591, %r204;
	@%p93 bra 	$L__BB108_119;
	st.global.u32 	[%rd15+1536], %r197;
$L__BB108_119:
	add.s32 	%r597, %r536, 416;
	setp.ge.s32 	%p94, %r597, %r204;
	@%p94 bra 	$L__BB108_121;
	st.global.u32 	[%rd15+1664], %r198;
$L__BB108_121:
	add.s32 	%r603, %r536, 448;
	setp.ge.s32 	%p95, %r603, %r204;
	@%p95 bra 	$L__BB108_123;
	st.global.u32 	[%rd15+1792], %r199;
$L__BB108_123:
	add.s32 	%r609, %r536, 480;
	setp.ge.s32 	%p96, %r609, %r204;
	@%p96 bra 	$L__BB108_125;
	st.global.u32 	[%rd15+1920], %r200;
$L__BB108_125:
	add.s32 	%r615, %r536, 512;
	setp.ge.s32 	%p97, %r615, %r204;
	@%p97 bra 	$L__BB108_127;
	st.global.u32 	[%rd15+2048], %r201;
$L__BB108_127:
	setp.ge.s32 	%p98, %r115, %r204;
	@%p98 bra 	$L__BB108_129;
	st.global.u32 	[%rd15+2176], %r202;
$L__BB108_129:
	setp.ge.s32 	%p99, %r118, %r204;
	@%p99 bra 	$L__BB108_131;
	st.global.u32 	[%rd15+2304], %r203;
$L__BB108_131:
	ret;

}
	// .globl	_ZN3cub18CUB_300001_SM_10006detail4scan20DeviceScanInitKernelINS0_13ScanTileStateIyLb1EEEEEvT_i
.visible .entry _ZN3cub18CUB_300001_SM_10006detail4scan20DeviceScanInitKernelINS0_13ScanTileStateIyLb1EEEEEvT_i(
	.param .align 8 .b8 _ZN3cub18CUB_300001_SM_10006detail4scan20DeviceScanInitKernelINS0_13ScanTileStateIyLb1EEEEEvT_i_param_0[8],
	.param .u32 _ZN3cub18CUB_300001_SM_10006detail4scan20DeviceScanInitKernelINS0_13ScanTileStateIyLb1EEEEEvT_i_param_1
)
{
	.reg .pred 	%p<5>;
	.reg .b32 	%r<7>;
	.reg .b64 	%rd<10>;

	ld.param.u64 	%rd2, [_ZN3cub18CUB_300001_SM_10006detail4scan20DeviceScanInitKernelINS0_13ScanTileStateIyLb1EEEEEvT_i_param_0];
	ld.param.u32 	%r4, [_ZN3cub18CUB_300001_SM_10006detail4scan20DeviceScanInitKernelINS0_13ScanTileStateIyLb1EEEEEvT_i_param_1];
	cvta.to.global.u64 	%rd1, %rd2;
	mov.u32 	%r1, %ctaid.x;
	mov.u32 	%r5, %ntid.x;
	mov.u32 	%r2, %tid.x;
	mad.lo.s32 	%r3, %r1, %r5, %r2;
	setp.ge.s32 	%p1, %r3, %r4;
	@%p1 bra 	$L__BB109_2;
	mul.wide.s32 	%rd3, %r3, 16;
	add.s64 	%rd4, %rd1, %rd3;
	mov.b64 	%rd5, 0;
	mov.b64 	%rd6, 99;
	st.global.v2.u64 	[%rd4+512], {%rd6, %rd5};
$L__BB109_2:
	setp.ne.s32 	%p2, %r1, 0;
	setp.gt.u32 	%p3, %r2, 31;
	or.pred  	%p4, %p2, %p3;
	@%p4 bra 	$L__BB109_4;
	mul.wide.u32 	%rd7, %r2, 16;
	add.s64 	%rd8, %rd1, %rd7;
	mov.b64 	%rd9, 0;
	st.global.v2.u64 	[%rd8], {%rd9, %rd9};
$L__BB109_4:
	ret;

}
	// .globl	_ZN3cub18CUB_300001_SM_10006detail4scan16DeviceScanKernelINS2_10policy_hubIyyyjN4cuda3std3__44plusIvEEE10Policy1000EPySC_NS0_13ScanTileStateIyLb1EEES9_NS1_10InputValueIySC_EEjyLb0EyEEvT0_T1_T2_iT3_T4_T5_
.visible .entry _ZN3cub18CUB_300001_SM_10006detail4scan16DeviceScanKernelINS2_10policy_hubIyyyjN4cuda3std3__44plusIvEEE10Policy1000EPySC_NS0_13ScanTileStateIyLb1EEES9_NS1_10InputValueIySC_EEjyLb0EyEEvT0_T1_T2_iT3_T4_T5_(
	.param .u64 .ptr .align 1 _ZN3cub18CUB_300001_SM_10006detail4scan16DeviceScanKernelINS2_10policy_hubIyyyjN4cuda3std3__44plusIvEEE10Policy1000EPySC_NS0_13ScanTileStateIyLb1EEES9_NS1_10InputValueIySC_EEjyLb0EyEEvT0_T1_T2_iT3_T4_T5__param_0,
	.param .u64 .ptr .align 1 _ZN3cub18CUB_300001_SM_10006detail4scan16DeviceScanKernelINS2_10policy_hubIyyyjN4cuda3std3__44plusIvEEE10Policy1000EPySC_NS0_13ScanTileStateIyLb1EEES9_NS1_10InputValueIySC_EEjyLb0EyEEvT0_T1_T2_iT3_T4_T5__param_1,
	.param .align 8 .b8 _ZN3cub18CUB_300001_SM_10006detail4scan16DeviceScanKernelINS2_10policy_hubIyyyjN4cuda3std3__44plusIvEEE10Policy1000EPySC_NS0_13ScanTileStateIyLb1EEES9_NS1_10InputValueIySC_EEjyLb0EyEEvT0_T1_T2_iT3_T4_T5__param_2[8],
	.param .u32 _ZN3cub18CUB_300001_SM_10006detail4scan16DeviceScanKernelINS2_10policy_hubIyyyjN4cuda3std3__44plusIvEEE10Policy1000EPySC_NS0_13ScanTileStateIyLb1EEES9_NS1_10InputValueIySC_EEjyLb0EyEEvT0_T1_T2_iT3_T4_T5__param_3,
	.param .align 1 .b8 _ZN3cub18CUB_300001_SM_10006detail4scan16DeviceScanKernelINS2_10policy_hubIyyyjN4cuda3std3__44plusIvEEE10Policy1000EPySC_NS0_13ScanTileStateIyLb1EEES9_NS1_10InputValueIySC_EEjyLb0EyEEvT0_T1_T2_iT3_T4_T5__param_4[1],
	.param .align 8 .b8 _ZN3cub18CUB_300001_SM_10006detail4scan16DeviceScanKernelINS2_10policy_hubIyyyjN4cuda3std3__44plusIvEEE10Policy1000EPySC_NS0_13ScanTileStateIyLb1EEES9_NS1_10InputValueIySC_EEjyLb0EyEEvT0_T1_T2_iT3_T4_T5__param_5[16],
	.param .u32 _ZN3cub18CUB_300001_SM_10006detail4scan16DeviceScanKernelINS2_10policy_hubIyyyjN4cuda3std3__44plusIvEEE10Policy1000EPySC_NS0_13ScanTileStateIyLb1EEES9_NS1_10InputValueIySC_EEjyLb0EyEEvT0_T1_T2_iT3_T4_T5__param_6
)
.maxntid 416
{
	.reg .pred 	%p<142>;
	.reg .b16 	%rs<3>;
	.reg .b32 	%r<539>;
	.reg .b64 	%rd<593>;
	// demoted variable
	.shared .align 16 .b8 _ZZN3cub18CUB_300001_SM_10006detail4scan16DeviceScanKernelINS2_10policy_hubIyyyjN4cuda3std3__44plusIvEEE10Policy1000EPySC_NS0_13ScanTileStateIyLb1EEES9_NS1_10InputValueIySC_EEjyLb0EyEEvT0_T1_T2_iT3_T4_T5_E12temp_storage[36624];
	ld.param.u32 	%r49, [_ZN3cub18CUB_300001_SM_10006detail4scan16DeviceScanKernelINS2_10policy_hubIyyyjN4cuda3std3__44plusIvEEE10Policy1000EPySC_NS0_13ScanTileStateIyLb1EEES9_NS1_10InputValueIySC_EEjyLb0EyEEvT0_T1_T2_iT3_T4_T5__param_5];
	bfe.u32 	%r50, %r49, 0, 8;
	cvt.u16.u32 	%rs1, %r50;
	and.b16  	%rs2, %rs1, 255;
	ld.param.u64 	%rd132, [_ZN3cub18CUB_300001_SM_10006detail4scan16DeviceScanKernelINS2_10policy_hubIyyyjN4cuda3std3__44plusIvEEE10Policy1000EPySC_NS0_13ScanTileStateIyLb1EEES9_NS1_10InputValueIySC_EEjyLb0EyEEvT0_T1_T2_iT3_T4_T5__param_2];
	ld.param.u64 	%rd565, [_ZN3cub18CUB_300001_SM_10006detail4scan16DeviceScanKernelINS2_10policy_hubIyyyjN4cuda3std3__44plusIvEEE10Policy1000EPySC_NS0_13ScanTileStateIyLb1EEES9_NS1_10InputValueIySC_EEjyLb0EyEEvT0_T1_T2_iT3_T4_T5__param_5+8];
	ld.param.u64 	%rd133, [_ZN3cub18CUB_300001_SM_10006detail4scan16DeviceScanKernelINS2_10policy_hubIyyyjN4cuda3std3__44plusIvEEE10Policy1000EPySC_NS0_13ScanTileStateIyLb1EEES9_NS1_10InputValueIySC_EEjyLb0EyEEvT0_T1_T2_iT3_T4_T5__param_0];
	ld.param.u32 	%r48, [_ZN3cub18CUB_300001_SM_10006detail4scan16DeviceScanKernelINS2_10policy_hubIyyyjN4cuda3std3__44plusIvEEE10Policy1000EPySC_NS0_13ScanTileStateIyLb1EEES9_NS1_10InputValueIySC_EEjyLb0EyEEvT0_T1_T2_iT3_T4_T5__param_6];
	cvta.to.global.u64 	%rd1, %rd133;
	setp.eq.s16 	%p1, %rs2, 0;
	@%p1 bra 	$L__BB110_2;
	cvta.to.global.u64 	%rd134, %rd565;
	ld.global.u64 	%rd565, [%rd134];
$L__BB110_2:
	ld.param.u32 	%r519, [_ZN3cub18CUB_300001_SM_10006detail4scan16DeviceScanKernelINS2_10policy_hubIyyyjN4cuda3std3__44plusIvEEE10Policy1000EPySC_NS0_13ScanTileStateIyLb1EEES9_NS1_10InputValueIySC_EEjyLb0EyEEvT0_T1_T2_iT3_T4_T5__param_3];
	mov.u32 	%r51, %ctaid.x;
	add.s32 	%r525, %r519, %r51;
	mul.lo.s32 	%r2, %r525, 4576;
	sub.s32 	%r3, %r48, %r2;
	setp.lt.u32 	%p2, %r3, 4577;
	@%p2 bra 	$L__BB110_28;
	cvt.u64.u32 	%rd334, %r2;
	mov.u32 	%r4, %tid.x;
	and.b32  	%r324, %r4, 31;
	and.b32  	%r325, %r4, 992;
	mul.lo.s32 	%r326, %r325, 11;
	or.b32  	%r327, %r326, %r324;
	cvt.u64.u32 	%rd335, %r327;
	add.s64 	%rd336, %rd335, %rd334;
	shl.b64 	%rd337, %rd336, 3;
	add.s64 	%rd338, %rd1, %rd337;
	ld.global.u64 	%rd339, [%rd338];
	ld.global.u64 	%rd340, [%rd338+256];
	ld.global.u64 	%rd341, [%rd338+512];
	ld.global.u64 	%rd342, [%rd338+768];
	ld.global.u64 	%rd343, [%rd338+1024];
	ld.global.u64 	%rd344, [%rd338+1280];
	ld.global.u64 	%rd345, [%rd338+1536];
	ld.global.u64 	%rd346, [%rd338+1792];
	ld.global.u64 	%rd347, [%rd338+2048];
	ld.global.u64 	%rd348, [%rd338+2304];
	ld.global.u64 	%rd349, [%rd338+2560];
	// begin inline asm
	mov.u32 %r323, %laneid;
	// end inline asm
	shr.u32 	%r6, %r4, 5;
	mad.lo.s32 	%r328, %r6, 352, %r323;
	shl.b32 	%r329, %r328, 3;
	mov.u32 	%r330, _ZZN3cub18CUB_300001_SM_10006detail4scan16DeviceScanKernelINS2_10policy_hubIyyyjN4cuda3std3__44plusIvEEE10Policy1000EPySC_NS0_13ScanTileStateIyLb1EEES9_NS1_10InputValueIySC_EEjyLb0EyEEvT0_T1_T2_iT3_T4_T5_E12temp_storage;
	add.s32 	%r7, %r330, %r329;
	st.shared.u64 	[%r7], %rd339;
	st.shared.u64 	[%r7+256], %rd340;
	st.shared.u64 	[%r7+512], %rd341;
	st.shared.u64 	[%r7+768], %rd342;
	st.shared.u64 	[%r7+1024], %rd343;
	st.shared.u64 	[%r7+1280], %rd344;
	st.shared.u64 	[%r7+1536], %rd345;
	st.shared.u64 	[%r7+1792], %rd346;
	st.shared.u64 	[%r7+2048], %rd347;
	st.shared.u64 	[%r7+2304], %rd348;
	st.shared.u64 	[%r7+2560], %rd349;
	bar.warp.sync 	-1;
	mad.lo.s32 	%r8, %r323, 80, %r7;
	ld.shared.u64 	%rd6, [%r8];
	ld.shared.u64 	%rd7, [%r8+8];
	ld.shared.u64 	%rd8, [%r8+16];
	ld.shared.u64 	%rd9, [%r8+24];
	ld.shared.u64 	%rd10, [%r8+32];
	ld.shared.u64 	%rd11, [%r8+40];
	ld.shared.u64 	%rd12, [%r8+48];
	ld.shared.u64 	%rd13, [%r8+56];
	ld.shared.u64 	%rd14, [%r8+64];
	ld.shared.u64 	%rd15, [%r8+72];
	ld.shared.u64 	%rd16, [%r8+80];
	bar.sync 	0;
	setp.ne.s32 	%p84, %r525, 0;
	@%p84 bra 	$L__BB110_8;
	add.s64 	%rd484, %rd7, %rd6;
	add.s64 	%rd485, %rd8, %rd484;
	add.s64 	%rd486, %rd9, %rd485;
	add.s64 	%rd487, %rd10, %rd486;
	add.s64 	%rd488, %rd11, %rd487;
	add.s64 	%rd489, %rd12, %rd488;
	add.s64 	%rd490, %rd13, %rd489;
	add.s64 	%rd491, %rd14, %rd490;
	add.s64 	%rd492, %rd15, %rd491;
	add.s64 	%rd471, %rd16, %rd492;
	mov.b32 	%r493, 1;
	mov.b32 	%r506, 0;
	mov.b32 	%r507, -1;
	// begin inline asm
	{  .reg .u64 r0;  .reg .u32 lo;  .reg .u32 hi;  .reg .pred p;  mov.b64 {lo, hi}, %rd471;  shfl.sync.up.b32 lo|p, lo, %r493, %r506, %r507;  shfl.sync.up.b32 hi|p, hi, %r493, %r506, %r507;  mov.b64 r0, {lo, hi};  @p add.u64 r0, r0, %rd471;  mov.u64 %rd469, r0;}
	// end inline asm
	mov.b32 	%r496, 2;
	// begin inline asm
	{  .reg .u64 r0;  .reg .u32 lo;  .reg .u32 hi;  .reg .pred p;  mov.b64 {lo, hi}, %rd469;  shfl.sync.up.b32 lo|p, lo, %r496, %r506, %r507;  shfl.sync.up.b32 hi|p, hi, %r496, %r506, %r507;  mov.b64 r0, {lo, hi};  @p add.u64 r0, r0, %rd469;  mov.u64 %rd472, r0;}
	// end inline asm
	mov.b32 	%r499, 4;
	// begin inline asm
	{  .reg .u64 r0;  .reg .u32 lo;  .reg .u32 hi;  .reg .pred p;  mov.b64 {lo, hi}, %rd472;  shfl.sync.up.b32 lo|p, lo, %r499, %r506, %r507;  shfl.sync.up.b32 hi|p, hi, %r499, %r506, %r507;  mov.b64 r0, {lo, hi};  @p add.u64 r0, r0, %rd472;  mov.u64 %rd475, r0;}
	// end inline asm
	mov.b32 	%r502, 8;
	// begin inline asm
	{  .reg .u64 r0;  .reg .u32 lo;  .reg .u32 hi;  .reg .pred p;  mov.b64 {lo, hi}, %rd475;  shfl.sync.up.b32 lo|p, lo, %r502, %r506, %r507;  shfl.sync.up.b32 hi|p, hi, %r502, %r506, %r507;  mov.b64 r0, {lo, hi};  @p add.u64 r0, r0, %rd475;  mov.u64 %rd478, r0;}
	// end inline asm
	mov.b32 	%r505, 16;
	// begin inline asm
	{  .reg .u64 r0;  .reg .u32 lo;  .reg .u32 hi;  .reg .pred p;  mov.b64 {lo, hi}, %rd478;  shfl.sync.up.b32 lo|p, lo, %r505, %r506, %r507;  shfl.sync.up.b32 hi|p, hi, %r505, %r506, %r507;  mov.b64 r0, {lo, hi};  @p add.u64 r0, r0, %rd478;  mov.u64 %rd481, r0;}
	// end inline asm
	setp.ne.s32 	%p127, %r323, 31;
	@%p127 bra 	$L__BB110_6;
	shl.b32 	%r508, %r6, 3;
	mov.u32 	%r509, _ZZN3cub18CUB_300001_SM_10006detail4scan16DeviceScanKernelINS2_10policy_hubIyyyjN4cuda3std3__44plusIvEEE10Policy1000EPySC_NS0_13ScanTileStateIyLb1EEES9_NS1_10InputValueIySC_EEjyLb0EyEEvT0_T1_T2_iT3_T4_T5_E12temp_storage;
	add.s32 	%r510, %r509, %r508;
	st.shared.u64 	[%r510+32], %rd481;
$L__BB110_6:
	bar.sync 	0;
	ld.shared.v2.u64 	{%rd493, %rd494}, [_ZZN3cub18CUB_300001_SM_10006detail4scan16DeviceScanKernelINS2_10policy_hubIyyyjN4cuda3std3__44plusIvEEE10Policy1000EPySC_NS0_13ScanTileStateIyLb1EEES9_NS1_10InputValueIySC_EEjyLb0EyEEvT0_T1_T2_iT3_T4_T5_E12temp_storage+32];
	add.s64 	%rd495, %rd494, %rd493;
	setp.eq.s32 	%p128, %r6, 2;
	selp.b64 	%rd496, %rd495, %rd493, %p128;
	ld.shared.v2.u64 	{%rd497, %rd498}, [_ZZN3cub18CUB_300001_SM_10006detail4scan16DeviceScanKernelINS2_10policy_hubIyyyjN4cuda3std3__44plusIvEEE10Policy1000EPySC_NS0_13ScanTileStateIyLb1EEES9_NS1_10InputValueIySC_EEjyLb0EyEEvT0_T1_T2_iT3_T4_T5_E12temp_storage+48];
	add.s64 	%rd499, %rd495, %rd497;
	setp.eq.s32 	%p129, %r6, 3;
	selp.b64 	%rd500, %rd499, %rd496, %p129;
	add.s64 	%rd501, %rd499, %rd498;
	setp.eq.s32 	%p130, %r6, 4;
	selp.b64 	%rd502, %rd501, %rd500, %p130;
	ld.shared.v2.u64 	{%rd503, %rd504}, [_ZZN3cub18CUB_300001_SM_10006detail4scan16DeviceScanKernelINS2_10policy_hubIyyyjN4cuda3std3__44plusIvEEE10Policy1000EPySC_NS0_13ScanTileStateIyLb1EEES9_NS1_10InputValueIySC_EEjyLb0EyEEvT0_T1_T2_iT3_T4_T5_E12temp_storage+64];
	add.s64 	%rd505, %rd501, %rd503;
	setp.eq.s32 	%p131, %r6, 5;
	selp.b64 	%rd506, %rd505, %rd502, %p131;
	add.s64 	%rd507, %rd505, %rd504;
	setp.eq.s32 	%p132, %r6, 6;
	selp.b64 	%rd508, %rd507, %rd506, %p132;
	ld.shared.v2.u64 	{%rd509, %rd510}, [_ZZN3cub18CUB_300001_SM_10006detail4scan16DeviceScanKernelINS2_10policy_hubIyyyjN4cuda3std3__44plusIvEEE10Policy1000EPySC_NS0_13ScanTileStateIyLb1EEES9_NS1_10InputValueIySC_EEjyLb0EyEEvT0_T1_T2_iT3_T4_T5_E12temp_storage+80];
	add.s64 	%rd511, %rd507, %rd509;
	setp.eq.s32 	%p133, %r6, 7;
	selp.b64 	%rd512, %rd511, %rd508, %p133;
	add.s64 	%rd513, %rd511, %rd510;
	setp.eq.s32 	%p134, %r6, 8;
	selp.b64 	%rd514, %rd513, %rd512, %p134;
	ld.shared.v2.u64 	{%rd515, %rd516}, [_ZZN3cub18CUB_300001_SM_10006detail4scan16DeviceScanKernelINS2_10policy_hubIyyyjN4cuda3std3__44plusIvEEE10Policy1000EPySC_NS0_13ScanTileStateIyLb1EEES9_NS1_10InputValueIySC_EEjyLb0EyEEvT0_T1_T2_iT3_T4_T5_E12temp_storage+96];
	add.s64 	%rd517, %rd513, %rd515;
	setp.eq.s32 	%p135, %r6, 9;
	selp.b64 	%rd518, %rd517, %rd514, %p135;
	add.s64 	%rd519, %rd517, %rd516;
	setp.eq.s32 	%p136, %r6, 10;
	selp.b64 	%rd520, %rd519, %rd518, %p136;
	ld.shared.v2.u64 	{%rd521, %rd522}, [_ZZN3cub18CUB_300001_SM_10006detail4scan16DeviceScanKernelINS2_10policy_hubIyyyjN4cuda3std3__44plusIvEEE10Policy1000EPySC_NS0_13ScanTileStateIyLb1EEES9_NS1_10InputValueIySC_EEjyLb0EyEEvT0_T1_T2_iT3_T4_T5_E12temp_storage+112];
	add.s64 	%rd523, %rd519, %rd521;
	setp.eq.s32 	%p137, %r6, 11;
	selp.b64 	%rd524, %rd523, %rd520, %p137;
	add.s64 	%rd525, %rd523, %rd522;
	setp.eq.s32 	%p138, %r6, 12;
	selp.b64 	%rd526, %rd525, %rd524, %p138;
	ld.shared.u64 	%rd527, [_ZZN3cub18CUB_300001_SM_10006detail4scan16DeviceScanKernelINS2_10policy_hubIyyyjN4cuda3std3__44plusIvEEE10Policy1000EPySC_NS0_13ScanTileStateIyLb1EEES9_NS1_10InputValueIySC_EEjyLb0EyEEvT0_T1_T2_iT3_T4_T5_E12temp_storage+128];
	setp.lt.u32 	%p139, %r4, 32;
	selp.b64 	%rd528, 0, %rd526, %p139;
	setp.eq.s32 	%p140, %r323, 0;
	sub.s64 	%rd529, %rd481, %rd471;
	selp.b64 	%rd530, 0, %rd529, %p140;
	add.s64 	%rd531, %rd530, %rd565;
	add.s64 	%rd573, %rd531, %rd528;
	add.s64 	%rd532, %rd527, %rd565;
	add.s64 	%rd20, %rd532, %rd525;
	setp.ne.s32 	%p141, %r4, 0;
	@%p141 bra 	$L__BB110_27;
	add.s64 	%rd533, %rd132, 512;
	mov.b64 	%rd534, 101;
	// begin inline asm
	st.relaxed.gpu.v2.u64 [%rd533], {%rd534, %rd20};
	// end inline asm
	bra.uni 	$L__BB110_27;
$L__BB110_8:
	add.s64 	%rd365, %rd7, %rd6;
	add.s64 	%rd366, %rd8, %rd365;
	add.s64 	%rd367, %rd9, %rd366;
	add.s64 	%rd368, %rd10, %rd367;
	add.s64 	%rd369, %rd11, %rd368;
	add.s64 	%rd370, %rd12, %rd369;
	add.s64 	%rd371, %rd13, %rd370;
	add.s64 	%rd372, %rd14, %rd371;
	add.s64 	%rd373, %rd15, %rd372;
	add.s64 	%rd352, %rd16, %rd373;
	mov.b32 	%r331, 1;
	mov.b32 	%r344, 0;
	mov.b32 	%r345, -1;
	// begin inline asm
	{  .reg .u64 r0;  .reg .u32 lo;  .reg .u32 hi;  .reg .pred p;  mov.b64 {lo, hi}, %rd352;  shfl.sync.up.b32 lo|p, lo, %r331, %r344, %r345;  shfl.sync.up.b32 hi|p, hi, %r331, %r344, %r345;  mov.b64 r0, {lo, hi};  @p add.u64 r0, r0, %rd352;  mov.u64 %rd350, r0;}
	// end inline asm
	mov.b32 	%r334, 2;
	// begin inline asm
	{  .reg .u64 r0;  .reg .u32 lo;  .reg .u32 hi;  .reg .pred p;  mov.b64 {lo, hi}, %rd350;  shfl.sync.up.b32 lo|p, lo, %r334, %r344, %r345;  shfl.sync.up.b32 hi|p, hi, %r334, %r344, %r345;  mov.b64 r0, {lo, hi};  @p add.u64 r0, r0, %rd350;  mov.u64 %rd353, r0;}
	// end inline asm
	mov.b32 	%r337, 4;
	// begin inline asm
	{  .reg .u64 r0;  .reg .u32 lo;  .reg .u32 hi;  .reg .pred p;  mov.b64 {lo, hi}, %rd353;  shfl.sync.up.b32 lo|p, lo, %r337, %r344, %r345;  shfl.sync.up.b32 hi|p, hi, %r337, %r344, %r345;  mov.b64 r0, {lo, hi};  @p add.u64 r0, r0, %rd353;  mov.u64 %rd356, r0;}
	// end inline asm
	mov.b32 	%r340, 8;
	// begin inline asm
	{  .reg .u64 r0;  .reg .u32 lo;  .reg .u32 hi;  .reg .pred p;  mov.b64 {lo, hi}, %rd356;  shfl.sync.up.b32 lo|p, lo, %r340, %r344, %r345;  shfl.sync.up.b32 hi|p, hi, %r340, %r344, %r345;  mov.b64 r0, {lo, hi};  @p add.u64 r0, r0, %rd356;  mov.u64 %rd359, r0;}
	// end inline asm
	mov.b32 	%r343, 16;
	// begin inline asm
	{  .reg .u64 r0;  .reg .u32 lo;  .reg .u32 hi;  .reg .pred p;  mov.b64 {lo, hi}, %rd359;  shfl.sync.up.b32 lo|p, lo, %r343, %r344, %r345;  shfl.sync.up.b32 hi|p, hi, %r343, %r344, %r345;  mov.b64 r0, {lo, hi};  @p add.u64 r0, r0, %rd359;  mov.u64 %rd362, r0;}
	// end inline asm
	setp.ne.s32 	%p85, %r323, 31;
	@%p85 bra 	$L__BB110_10;
	shl.b32 	%r346, %r6, 3;
	mov.u32 	%r347, _ZZN3cub18CUB_300001_SM_10006detail4scan16DeviceScanKernelINS2_10policy_hubIyyyjN4cuda3std3__44plusIvEEE10Policy1000EPySC_NS0_13ScanTileStateIyLb1EEES9_NS1_10InputValueIySC_EEjyLb0EyEEvT0_T1_T2_iT3_T4_T5_E12temp_storage;
	add.s32 	%r348, %r347, %r346;
	st.shared.u64 	[%r348+32], %rd362;
$L__BB110_10:
	sub.s64 	%rd374, %rd362, %rd352;
	bar.sync 	0;
	ld.shared.v2.u64 	{%rd375, %rd376}, [_ZZN3cub18CUB_300001_SM_10006detail4scan16DeviceScanKernelINS2_10policy_hubIyyyjN4cuda3std3__44plusIvEEE10Policy1000EPySC_NS0_13ScanTileStateIyLb1EEES9_NS1_10InputValueIySC_EEjyLb0EyEEvT0_T1_T2_iT3_T4_T5_E12temp_storage+32];
	add.s64 	%rd377, %rd376, %rd375;
	setp.eq.s32 	%p86, %r6, 2;
	selp.b64 	%rd378, %rd377, %rd375, %p86;
	ld.shared.v2.u64 	{%rd379, %rd380}, [_ZZN3cub18CUB_300001_SM_10006detail4scan16DeviceScanKernelINS2_10policy_hubIyyyjN4cuda3std3__44plusIvEEE10Policy1000EPySC_NS0_13ScanTileStateIyLb1EEES9_NS1_10InputValueIySC_EEjyLb0EyEEvT0_T1_T2_iT3_T4_T5_E12temp_storage+48];
	add.s64 	%rd381, %rd377, %rd379;
	setp.eq.s32 	%p87, %r6, 3;
	selp.b64 	%rd382, %rd381, %rd378, %p87;
	add.s64 	%rd383, %rd381, %rd380;
	setp.eq.s32 	%p88, %r6, 4;
	selp.b64 	%rd384, %rd383, %rd382, %p88;
	ld.shared.v2.u64 	{%rd385, %rd386}, [_ZZN3cub18CUB_300001_SM_10006detail4scan16DeviceScanKernelINS2_10policy_hubIyyyjN4cuda3std3__44plusIvEEE10Policy1000EPySC_NS0_13ScanTileStateIyLb1EEES9_NS1_10InputValueIySC_EEjyLb0EyEEvT0_T1_T2_iT3_T4_T5_E12temp_storage+64];
	add.s64 	%rd387, %rd383, %rd385;
	setp.eq.s32 	%p89, %r6, 5;
	selp.b64 	%rd388, %rd387, %rd384, %p89;
	add.s64 	%rd389, %rd387, %rd386;
	setp.eq.s32 	%p90, %r6, 6;
	selp.b64 	%rd390, %rd389, %rd388, %p90;
	ld.shared.v2.u64 	{%rd391, %rd392}, [_ZZN3cub18CUB_300001_SM_10006detail4scan16DeviceScanKernelINS2_10policy_hubIyyyjN4cuda3std3__44plusIvEEE10Policy1000EPySC_NS0_13ScanTileStateIyLb1EEES9_NS1_10InputValueIySC_EEjyLb0EyEEvT0_T1_T2_iT3_T4_T5_E12temp_storage+80];
	add.s64 	%rd393, %rd389, %rd391;
	setp.eq.s32 	%p91, %r6, 7;
	selp.b64 	%rd394, %rd393, %rd390, %p91;
	add.s64 	%rd395, %rd393, %rd392;
	setp.eq.s32 	%p92, %r6, 8;
	selp.b64 	%rd396, %rd395, %rd394, %p92;
	ld.shared.v2.u64 	{%rd397, %rd398}, [_ZZN3cub18CUB_300001_SM_10006detail4scan16DeviceScanKernelINS2_10policy_hubIyyyjN4cuda3std3__44plusIvEEE10Policy1000EPySC_NS0_13ScanTileStateIyLb1EEES9_NS1_10InputValueIySC_EEjyLb0EyEEvT0_T1_T2_iT3_T4_T5_E12temp_storage+96];
	add.s64 	%rd399, %rd395, %rd397;
	setp.eq.s32 	%p93, %r6, 9;
	selp.b64 	%rd400, %rd399, %rd396, %p93;
	add.s64 	%rd401, %rd399, %rd398;
	setp.eq.s32 	%p94, %r6, 10;
	selp.b64 	%rd402, %rd401, %rd400, %p94;
	ld.shared.v2.u64 	{%rd403, %rd404}, [_ZZN3cub18CUB_300001_SM_10006detail4scan16DeviceScanKernelINS2_10policy_hubIyyyjN4cuda3std3__44plusIvEEE10Policy1000EPySC_NS0_13ScanTileStateIyLb1EEES9_NS1_10InputValueIySC_EEjyLb0EyEEvT0_T1_T2_iT3_T4_T5_E12temp_storage+112];
	add.s64 	%rd405, %rd401, %rd403;
	setp.eq.s32 	%p95, %r6, 11;
	selp.b64 	%rd406, %rd405, %rd402, %p95;
	add.s64 	%rd407, %rd405, %rd404;
	setp.eq.s32 	%p96, %r6, 12;
	selp.b64 	%rd408, %rd407, %rd406, %p96;
	ld.shared.u64 	%rd409, [_ZZN3cub18CUB_300001_SM_10006detail4scan16DeviceScanKernelINS2_10policy_hubIyyyjN4cuda3std3__44plusIvEEE10Policy1000EPySC_NS0_13ScanTileStateIyLb1EEES9_NS1_10InputValueIySC_EEjyLb0EyEEvT0_T1_T2_iT3_T4_T5_E12temp_storage+128];
	add.s64 	%rd23, %rd407, %rd409;
	setp.gt.u32 	%p97, %r4, 31;
	setp.lt.u32 	%p98, %r4, 32;
	setp.eq.s32 	%p99, %r323, 0;
	selp.b64 	%rd410, 0, %rd374, %p99;
	add.s64 	%rd572, %rd408, %rd410;
	selp.b64 	%rd25, %rd374, %rd572, %p98;
	@%p97 bra 	$L__BB110_26;
	setp.ne.s32 	%p100, %r4, 0;
	mul.wide.s32 	%rd411, %r525, 16;
	add.s64 	%rd26, %rd132, %rd411;
	@%p100 bra 	$L__BB110_13;
	st.shared.u64 	[_ZZN3cub18CUB_300001_SM_10006detail4scan16DeviceScanKernelINS2_10policy_hubIyyyjN4cuda3std3__44plusIvEEE10Policy1000EPySC_NS0_13ScanTileStateIyLb1EEES9_NS1_10InputValueIySC_EEjyLb0EyEEvT0_T1_T2_iT3_T4_T5_E12temp_storage+24], %rd23;
	add.s64 	%rd412, %rd26, 512;
	mov.b64 	%rd413, 100;
	// begin inline asm
	st.relaxed.gpu.v2.u64 [%rd412], {%rd413, %rd23};
	// end inline asm
$L__BB110_13:
	not.b32 	%r351, %r4;
	add.s32 	%r9, %r525, %r351;
	mov.b32 	%r349, 710;
	// begin inline asm
	nanosleep.u32 %r349;
	// end inline asm
	mul.wide.s32 	%rd418, %r9, 16;
	add.s64 	%rd419, %rd132, %rd418;
	add.s64 	%rd417, %rd419, 512;
	// begin inline asm
	ld.relaxed.gpu.v2.u64 {%rd570, %rd567}, [%rd417];
	// end inline asm
	mov.b32 	%r526, 386;
$L__BB110_14:
	setp.eq.s64 	%p101, %rd570, 99;
	mov.b32 	%r352, -1;
	vote.sync.any.pred 	%p102, %p101, %r352;
	not.pred 	%p103, %p102;
	@%p103 bra 	$L__BB110_16;
	shr.u32 	%r12, %r526, 1;
	mul.lo.s32 	%r489, %r525, 16807;
	and.b32  	%r525, %r489, 2147483647;
	sub.s32 	%r490, %r526, %r12;
	add.s32 	%r491, %r490, 1;
	rem.u32 	%r492, %r525, %r491;
	add.s32 	%r488, %r492, %r12;
	// begin inline asm
	nanosleep.u32 %r488;
	// end inline asm
	// begin inline asm
	ld.relaxed.gpu.v2.u64 {%rd570, %rd567}, [%rd417];
	// end inline asm
	mov.u32 	%r526, %r12;
	bra.uni 	$L__BB110_14;
$L__BB110_16:
	ld.param.u32 	%r523, [_ZN3cub18CUB_300001_SM_10006detail4scan16DeviceScanKernelINS2_10policy_hubIyyyjN4cuda3std3__44plusIvEEE10Policy1000EPySC_NS0_13ScanTileStateIyLb1EEES9_NS1_10InputValueIySC_EEjyLb0EyEEvT0_T1_T2_iT3_T4_T5__param_3];
	mov.u32 	%r406, %ctaid.x;
	add.s32 	%r407, %r523, %r406;
	not.b32 	%r408, %r4;
	add.s32 	%r529, %r407, %r408;
	setp.eq.s64 	%p104, %rd570, 101;
	mov.b32 	%r404, -1;
	vote.sync.ballot.b32 	%r409, %p104, %r404;
	// begin inline asm
	mov.u32 %r354, %lanemask_ge;
	// end inline asm
	and.b32  	%r410, %r409, %r354;
	or.b32  	%r411, %r410, -2147483648;
	add.s32 	%r412, %r411, -1;
	not.b32 	%r413, %r411;
	and.b32  	%r414, %r413, %r412;
	popc.b32 	%r358, %r414;
	mov.b64 	{%r356, %r361}, %rd567;
	mov.b32 	%r362, 1;
	// begin inline asm
	shfl.sync.down.b32 %r355, %r356, %r362, %r358, %r404;
	// end inline asm
	// begin inline asm
	shfl.sync.down.b32 %r360, %r361, %r362, %r358, %r404;
	// end inline asm
	mov.b64 	%rd420, {%r355, %r360};
	setp.lt.s32 	%p106, %r323, %r358;
	selp.b64 	%rd421, %rd420, 0, %p106;
	add.s64 	%rd422, %rd421, %rd567;
	mov.b64 	{%r366, %r371}, %rd422;
	mov.b32 	%r372, 2;
	// begin inline asm
	shfl.sync.down.b32 %r365, %r366, %r372, %r358, %r404;
	// end inline asm
	// begin inline asm
	shfl.sync.down.b32 %r370, %r371, %r372, %r358, %r404;
	// end inline asm
	mov.b64 	%rd423, {%r365, %r370};
	add.s32 	%r415, %r323, 2;
	setp.gt.s32 	%p107, %r415, %r358;
	selp.b64 	%rd424, 0, %rd423, %p107;
	add.s64 	%rd425, %rd424, %rd422;
	mov.b64 	{%r376, %r381}, %rd425;
	mov.b32 	%r382, 4;
	// begin inline asm
	shfl.sync.down.b32 %r375, %r376, %r382, %r358, %r404;
	// end inline asm
	// begin inline asm
	shfl.sync.down.b32 %r380, %r381, %r382, %r358, %r404;
	// end inline asm
	mov.b64 	%rd426, {%r375, %r380};
	add.s32 	%r416, %r323, 4;
	setp.gt.s32 	%p108, %r416, %r358;
	selp.b64 	%rd427, 0, %rd426, %p108;
	add.s64 	%rd428, %rd427, %rd425;
	mov.b64 	{%r386, %r391}, %rd428;
	mov.b32 	%r392, 8;
	// begin inline asm
	shfl.sync.down.b32 %r385, %r386, %r392, %r358, %r404;
	// end inline asm
	// begin inline asm
	shfl.sync.down.b32 %r390, %r391, %r392, %r358, %r404;
	// end inline asm
	mov.b64 	%rd429, {%r385, %r390};
	add.s32 	%r417, %r323, 8;
	setp.gt.s32 	%p109, %r417, %r358;
	selp.b64 	%rd430, 0, %rd429, %p109;
	add.s64 	%rd431, %rd430, %rd428;
	mov.b64 	{%r396, %r401}, %rd431;
	mov.b32 	%r402, 16;
	// begin inline asm
	shfl.sync.down.b32 %r395, %r396, %r402, %r358, %r404;
	// end inline asm
	// begin inline asm
	shfl.sync.down.b32 %r400, %r401, %r402, %r358, %r404;
	// end inline asm
	mov.b64 	%rd432, {%r395, %r400};
	add.s32 	%r418, %r323, 16;
	setp.gt.s32 	%p110, %r418, %r358;
	selp.b64 	%rd433, 0, %rd432, %p110;
	add.s64 	%rd569, %rd433, %rd431;
	add.s64 	%rd36, %rd132, 512;
	mov.b32 	%r527, 386;
$L__BB110_17:
	setp.ne.s64 	%p111, %rd570, 101;
	mov.b32 	%r419, -1;
	vote.sync.all.pred 	%p112, %p111, %r419;
	not.pred 	%p113, %p112;
	@%p113 bra 	$L__BB110_22;
	shr.u32 	%r527, %r527, 1;
	mul.wide.s32 	%rd442, %r529, 16;
	add.s64 	%rd443, %rd36, %rd442;
	add.s64 	%rd441, %rd443, -512;
	// begin inline asm
	ld.relaxed.gpu.v2.u64 {%rd570, %rd571}, [%rd441];
	// end inline asm
	mov.u32 	%r531, %r527;
$L__BB110_19:
	setp.eq.s64 	%p117, %rd570, 99;
	mov.b32 	%r421, -1;
	vote.sync.any.pred 	%p118, %p117, %r421;
	not.pred 	%p119, %p118;
	@%p119 bra 	$L__BB110_21;
	shr.u32 	%r22, %r531, 1;
	mul.lo.s32 	%r484, %r525, 16807;
	and.b32  	%r525, %r484, 2147483647;
	sub.s32 	%r485, %r531, %r22;
	add.s32 	%r486, %r485, 1;
	rem.u32 	%r487, %r525, %r486;
	add.s32 	%r483, %r487, %r22;
	// begin inline asm
	nanosleep.u32 %r483;
	// end inline asm
	mul.wide.s32 	%rd462, %r529, 16;
	add.s64 	%rd463, %rd36, %rd462;
	add.s64 	%rd461, %rd463, -512;
	// begin inline asm
	ld.relaxed.gpu.v2.u64 {%rd570, %rd571}, [%rd461];
	// end inline asm
	mov.u32 	%r531, %r22;
	bra.uni 	$L__BB110_19;
$L__BB110_21:
	setp.eq.s64 	%p120, %rd570, 101;
	mov.b32 	%r472, -1;
	vote.sync.ballot.b32 	%r473, %p120, %r472;
	and.b32  	%r474, %r473, %r354;
	or.b32  	%r475, %r474, -2147483648;
	add.s32 	%r476, %r475, -1;
	not.b32 	%r477, %r475;
	and.b32  	%r478, %r477, %r476;
	popc.b32 	%r426, %r478;
	mov.b64 	{%r424, %r429}, %rd571;
	mov.b32 	%r430, 1;
	// begin inline asm
	shfl.sync.down.b32 %r423, %r424, %r430, %r426, %r472;
	// end inline asm
	// begin inline asm
	shfl.sync.down.b32 %r428, %r429, %r430, %r426, %r472;
	// end inline asm
	mov.b64 	%rd444, {%r423, %r428};
	setp.lt.s32 	%p122, %r323, %r426;
	selp.b64 	%rd445, %rd444, 0, %p122;
	add.s64 	%rd446, %rd445, %rd571;
	mov.b64 	{%r434, %r439}, %rd446;
	mov.b32 	%r440, 2;
	// begin inline asm
	shfl.sync.down.b32 %r433, %r434, %r440, %r426, %r472;
	// end inline asm
	// begin inline asm
	shfl.sync.down.b32 %r438, %r439, %r440, %r426, %r472;
	// end inline asm
	mov.b64 	%rd447, {%r433, %r438};
	add.s32 	%r479, %r323, 2;
	setp.gt.s32 	%p123, %r479, %r426;
	selp.b64 	%rd448, 0, %rd447, %p123;
	add.s64 	%rd449, %rd446, %rd448;
	mov.b64 	{%r444, %r449}, %rd449;
	mov.b32 	%r450, 4;
	// begin inline asm
	shfl.sync.down.b32 %r443, %r444, %r450, %r426, %r472;
	// end inline asm
	// begin inline asm
	shfl.sync.down.b32 %r448, %r449, %r450, %r426, %r472;
	// end inline asm
	mov.b64 	%rd450, {%r443, %r448};
	add.s32 	%r480, %r323, 4;
	setp.gt.s32 	%p124, %r480, %r426;
	selp.b64 	%rd451, 0, %rd450, %p124;
	add.s64 	%rd452, %rd451, %rd449;
	mov.b64 	{%r454, %r459}, %rd452;
	mov.b32 	%r460, 8;
	// begin inline asm
	shfl.sync.down.b32 %r453, %r454, %r460, %r426, %r472;
	// end inline asm
	// begin inline asm
	shfl.sync.down.b32 %r458, %r459, %r460, %r426, %r472;
	// end inline asm
	mov.b64 	%rd453, {%r453, %r458};
	add.s32 	%r481, %r323, 8;
	setp.gt.s32 	%p125, %r481, %r426;
	selp.b64 	%rd454, 0, %rd453, %p125;
	add.s64 	%rd455, %rd454, %rd452;
	mov.b64 	{%r464, %r469}, %rd455;
	mov.b32 	%r470, 16;
	// begin inline asm
	shfl.sync.down.b32 %r463, %r464, %r470, %r426, %r472;
	// end inline asm
	// begin inline asm
	shfl.sync.down.b32 %r468, %r469, %r470, %r426, %r472;
	// end inline asm
	mov.b64 	%rd456, {%r463, %r468};
	add.s32 	%r482, %r323, 16;
	setp.gt.s32 	%p126, %r482, %r426;
	selp.b64 	%rd457, 0, %rd456, %p126;
	add.s64 	%rd458, %rd455, %rd569;
	add.s64 	%rd569, %rd458, %rd457;
	add.s32 	%r529, %r529, -32;
	bra.uni 	$L__BB110_17;
$L__BB110_22:
	@%p100 bra 	$L__BB110_24;
	add.s64 	%rd436, %rd569, %rd23;
	add.s64 	%rd434, %rd26, 512;
	mov.b64 	%rd435, 101;
	// begin inline asm
	st.relaxed.gpu.v2.u64 [%rd434], {%rd435, %rd436};
	// end inline asm
	st.shared.u64 	[_ZZN3cub18CUB_300001_SM_10006detail4scan16DeviceScanKernelINS2_10policy_hubIyyyjN4cuda3std3__44plusIvEEE10Policy1000EPySC_NS0_13ScanTileStateIyLb1EEES9_NS1_10InputValueIySC_EEjyLb0EyEEvT0_T1_T2_iT3_T4_T5_E12temp_storage+8], %rd569;
	st.shared.u64 	[_ZZN3cub18CUB_300001_SM_10006detail4scan16DeviceScanKernelINS2_10policy_hubIyyyjN4cuda3std3__44plusIvEEE10Policy1000EPySC_NS0_13ScanTileStateIyLb1EEES9_NS1_10InputValueIySC_EEjyLb0EyEEvT0_T1_T2_iT3_T4_T5_E12temp_storage+16], %rd436;
$L__BB110_24:
	setp.ne.s32 	%p115, %r323, 0;
	mov.u64 	%rd572, %rd25;
	@%p115 bra 	$L__BB110_26;
	st.shared.u64 	[_ZZN3cub18CUB_300001_SM_10006detail4scan16DeviceScanKernelINS2_10policy_hubIyyyjN4cuda3std3__44plusIvEEE10Policy1000EPySC_NS0_13ScanTileStateIyLb1EEES9_NS1_10InputValueIySC_EEjyLb0EyEEvT0_T1_T2_iT3_T4_T5_E12temp_storage+152], %rd569;
	mov.u64 	%rd572, %rd569;
$L__BB110_26:
	bar.sync 	0;
	setp.eq.s32 	%p116, %r4, 0;
	ld.shared.u64 	%rd437, [_ZZN3cub18CUB_300001_SM_10006detail4scan16DeviceScanKernelINS2_10policy_hubIyyyjN4cuda3std3__44plusIvEEE10Policy1000EPySC_NS0_13ScanTileStateIyLb1EEES9_NS1_10InputValueIySC_EEjyLb0EyEEvT0_T1_T2_iT3_T4_T5_E12temp_storage+152];
	selp.b64 	%rd438, 0, %rd437, %p116;
	add.s64 	%rd573, %rd438, %rd572;
$L__BB110_27:
	ld.param.u32 	%r524, [_ZN3cub18CUB_300001_SM_10006detail4scan16DeviceScanKernelINS2_10policy_hubIyyyjN4cuda3std3__44plusIvEEE10Policy1000EPySC_NS0_13ScanTileStateIyLb1EEES9_NS1_10InputValueIySC_EEjyLb0EyEEvT0_T1_T2_iT3_T4_T5__param_3];
	ld.param.u64 	%rd564, [_ZN3cub18CUB_300001_SM_10006detail4scan16DeviceScanKernelINS2_10policy_hubIyyyjN4cuda3std3__44plusIvEEE10Policy1000EPySC_NS0_13ScanTileStateIyLb1EEES9_NS1_10InputValueIySC_EEjyLb0EyEEvT0_T1_T2_iT3_T4_T5__param_1];
	add.s64 	%rd536, %rd573, %rd6;
	add.s64 	%rd537, %rd7, %rd536;
	add.s64 	%rd538, %rd8, %rd537;
	add.s64 	%rd539, %rd9, %rd538;
	add.s64 	%rd540, %rd10, %rd539;
	add.s64 	%rd541, %rd11, %rd540;
	add.s64 	%rd542, %rd12, %rd541;
	add.s64 	%rd543, %rd13, %rd542;
	add.s64 	%rd544, %rd14, %rd543;
	add.s64 	%rd545, %rd15, %rd544;
	bar.sync 	0;
	st.shared.u64 	[%r8], %rd573;
	st.shared.u64 	[%r8+8], %rd536;
	st.shared.u64 	[%r8+16], %rd537;
	st.shared.u64 	[%r8+24], %rd538;
	st.shared.u64 	[%r8+32], %rd539;
	st.shared.u64 	[%r8+40], %rd540;
	st.shared.u64 	[%r8+48], %rd541;
	st.shared.u64 	[%r8+56], %rd542;
	st.shared.u64 	[%r8+64], %rd543;
	st.shared.u64 	[%r8+72], %rd544;
	st.shared.u64 	[%r8+80], %rd545;
	bar.warp.sync 	-1;
	ld.shared.u64 	%rd546, [%r7];
	ld.shared.u64 	%rd547, [%r7+256];
	ld.shared.u64 	%rd548, [%r7+512];
	ld.shared.u64 	%rd549, [%r7+768];
	ld.shared.u64 	%rd550, [%r7+1024];
	ld.shared.u64 	%rd551, [%r7+1280];
	ld.shared.u64 	%rd552, [%r7+1536];
	ld.shared.u64 	%rd553, [%r7+1792];
	ld.shared.u64 	%rd554, [%r7+2048];
	ld.shared.u64 	%rd555, [%r7+2304];
	ld.shared.u64 	%rd556, [%r7+2560];
	cvta.to.global.u64 	%rd557, %rd564;
	mov.u32 	%r511, %tid.x;
	and.b32  	%r512, %r511, 992;
	mul.lo.s32 	%r513, %r512, 11;
	and.b32  	%r514, %r511, 31;
	or.b32  	%r515, %r513, %r514;
	cvt.u64.u32 	%rd558, %r515;
	mov.u32 	%r516, %ctaid.x;
	add.s32 	%r517, %r524, %r516;
	mul.lo.s32 	%r518, %r517, 4576;
	cvt.u64.u32 	%rd559, %r518;
	add.s64 	%rd560, %rd558, %rd559;
	shl.b64 	%rd561, %rd560, 3;
	add.s64 	%rd562, %rd557, %rd561;
	st.global.u64 	[%rd562], %rd546;
	st.global.u64 	[%rd562+256], %rd547;
	st.global.u64 	[%rd562+512], %rd548;
	st.global.u64 	[%rd562+768], %rd549;
	st.global.u64 	[%rd562+1024], %rd550;
	st.global.u64 	[%rd562+1280], %rd551;
	st.global.u64 	[%rd562+1536], %rd552;
	st.global.u64 	[%rd562+1792], %rd553;
	st.global.u64 	[%rd562+2048], %rd554;
	st.global.u64 	[%rd562+2304], %rd555;
	st.global.u64 	[%rd562+2560], %rd556;
	bra.uni 	$L__BB110_98;
$L__BB110_28:
	setp.eq.s32 	%p3, %r3, 0;
	@%p3 bra 	$L__BB110_98;
	mul.wide.u32 	%rd135, %r2, 8;
	add.s64 	%rd136, %rd1, %rd135;
	mov.u32 	%r25, %tid.x;
	ld.global.u64 	%rd584, [%rd136];
	and.b32  	%r52, %r25, 31;
	and.b32  	%r53, %r25, 992;
	mul.lo.s32 	%r54, %r53, 11;
	or.b32  	%r26, %r54, %r52;
	setp.ge.u32 	%p4, %r26, %r3;
	shl.b32 	%r55, %r26, 3;
	cvt.u64.u32 	%rd137, %r55;
	add.s64 	%rd52, %rd136, %rd137;
	mov.u64 	%rd574, %rd584;
	@%p4 bra 	$L__BB110_31;
	ld.global.u64 	%rd574, [%rd52];
$L__BB110_31:
	add.s32 	%r56, %r26, 32;
	setp.ge.u32 	%p5, %r56, %r3;
	mov.u64 	%rd575, %rd584;
	@%p5 bra 	$L__BB110_33;
	ld.global.u64 	%rd575, [%rd52+256];
$L__BB110_33:
	add.s32 	%r57, %r26, 64;
	setp.ge.u32 	%p6, %r57, %r3;
	mov.u64 	%rd576, %rd584;
	@%p6 bra 	$L__BB110_35;
	ld.global.u64 	%rd576, [%rd52+512];
$L__BB110_35:
	add.s32 	%r58, %r26, 96;
	setp.ge.u32 	%p7, %r58, %r3;
	mov.u64 	%rd577, %rd584;
	@%p7 bra 	$L__BB110_37;
	ld.global.u64 	%rd577, [%rd52+768];
$L__BB110_37:
	add.s32 	%r59, %r26, 128;
	setp.ge.u32 	%p8, %r59, %r3;
	mov.u64 	%rd578, %rd584;
	@%p8 bra 	$L__BB110_39;
	ld.global.u64 	%rd578, [%rd52+1024];
$L__BB110_39:
	add.s32 	%r60, %r26, 160;
	setp.ge.u32 	%p9, %r60, %r3;
	mov.u64 	%rd579, %rd584;
	@%p9 bra 	$L__BB110_41;
	ld.global.u64 	%rd579, [%rd52+1280];
$L__BB110_41:
	add.s32 	%r61, %r26, 192;
	setp.ge.u32 	%p10, %r61, %r3;
	mov.u64 	%rd580, %rd584;
	@%p10 bra 	$L__BB110_43;
	ld.global.u64 	%rd580, [%rd52+1536];
$L__BB110_43:
	add.s32 	%r62, %r26, 224;
	setp.ge.u32 	%p11, %r62, %r3;
	mov.u64 	%rd581, %rd584;
	@%p11 bra 	$L__BB110_45;
	ld.global.u64 	%rd581, [%rd52+1792];
$L__BB110_45:
	add.s32 	%r63, %r26, 256;
	setp.ge.u32 	%p12, %r63, %r3;
	mov.u64 	%rd582, %rd584;
	@%p12 bra 	$L__BB110_47;
	ld.global.u64 	%rd582, [%rd52+2048];
$L__BB110_47:
	add.s32 	%r64, %r26, 288;
	setp.ge.u32 	%p13, %r64, %r3;
	mov.u64 	%rd583, %rd584;
	@%p13 bra 	$L__BB110_49;
	ld.global.u64 	%rd583, [%rd52+2304];
$L__BB110_49:
	add.s32 	%r65, %r26, 320;
	setp.ge.u32 	%p14, %r65, %r3;
	@%p14 bra 	$L__BB110_51;
	ld.global.u64 	%rd584, [%rd52+2560];
$L__BB110_51:
	// begin inline asm
	mov.u32 %r66, %laneid;
	// end inline asm
	shr.u32 	%r28, %r25, 5;
	mad.lo.s32 	%r67, %r28, 352, %r66;
	shl.b32 	%r68, %r67, 3;
	mov.u32 	%r69, _ZZN3cub18CUB_300001_SM_10006detail4scan16DeviceScanKernelINS2_10policy_hubIyyyjN4cuda3std3__44plusIvEEE10Policy1000EPySC_NS0_13ScanTileStateIyLb1EEES9_NS1_10InputValueIySC_EEjyLb0EyEEvT0_T1_T2_iT3_T4_T5_E12temp_storage;
	add.s32 	%r29, %r69, %r68;
	st.shared.u64 	[%r29], %rd574;
	st.shared.u64 	[%r29+256], %rd575;
	st.shared.u64 	[%r29+512], %rd576;
	st.shared.u64 	[%r29+768], %rd577;
	st.shared.u64 	[%r29+1024], %rd578;
	st.shared.u64 	[%r29+1280], %rd579;
	st.shared.u64 	[%r29+1536], %rd580;
	st.shared.u64 	[%r29+1792], %rd581;
	st.shared.u64 	[%r29+2048], %rd582;
	st.shared.u64 	[%r29+2304], %rd583;
	st.shared.u64 	[%r29+2560], %rd584;
	bar.warp.sync 	-1;
	mad.lo.s32 	%r30, %r66, 80, %r29;
	ld.shared.u64 	%rd75, [%r30];
	ld.shared.u64 	%rd76, [%r30+8];
	ld.shared.u64 	%rd77, [%r30+16];
	ld.shared.u64 	%rd78, [%r30+24];
	ld.shared.u64 	%rd79, [%r30+32];
	ld.shared.u64 	%rd80, [%r30+40];
	ld.shared.u64 	%rd81, [%r30+48];
	ld.shared.u64 	%rd82, [%r30+56];
	ld.shared.u64 	%rd83, [%r30+64];
	ld.shared.u64 	%rd84, [%r30+72];
	ld.shared.u64 	%rd85, [%r30+80];
	bar.sync 	0;
	setp.ne.s32 	%p15, %r525, 0;
	@%p15 bra 	$L__BB110_55;
	add.s64 	%rd272, %rd76, %rd75;
	add.s64 	%rd273, %rd77, %rd272;
	add.s64 	%rd274, %rd78, %rd273;
	add.s64 	%rd275, %rd79, %rd274;
	add.s64 	%rd276, %rd80, %rd275;
	add.s64 	%rd277, %rd81, %rd276;
	add.s64 	%rd278, %rd82, %rd277;
	add.s64 	%rd279, %rd83, %rd278;
	add.s64 	%rd280, %rd84, %rd279;
	add.s64 	%rd259, %rd85, %rd280;
	mov.b32 	%r241, 1;
	mov.b32 	%r254, 0;
	mov.b32 	%r255, -1;
	// begin inline asm
	{  .reg .u64 r0;  .reg .u32 lo;  .reg .u32 hi;  .reg .pred p;  mov.b64 {lo, hi}, %rd259;  shfl.sync.up.b32 lo|p, lo, %r241, %r254, %r255;  shfl.sync.up.b32 hi|p, hi, %r241, %r254, %r255;  mov.b64 r0, {lo, hi};  @p add.u64 r0, r0, %rd259;  mov.u64 %rd257, r0;}
	// end inline asm
	mov.b32 	%r244, 2;
	// begin inline asm
	{  .reg .u64 r0;  .reg .u32 lo;  .reg .u32 hi;  .reg .pred p;  mov.b64 {lo, hi}, %rd257;  shfl.sync.up.b32 lo|p, lo, %r244, %r254, %r255;  shfl.sync.up.b32 hi|p, hi, %r244, %r254, %r255;  mov.b64 r0, {lo, hi};  @p add.u64 r0, r0, %rd257;  mov.u64 %rd260, r0;}
	// end inline asm
	mov.b32 	%r247, 4;
	// begin inline asm
	{  .reg .u64 r0;  .reg .u32 lo;  .reg .u32 hi;  .reg .pred p;  mov.b64 {lo, hi}, %rd260;  shfl.sync.up.b32 lo|p, lo, %r247, %r254, %r255;  shfl.sync.up.b32 hi|p, hi, %r247, %r254, %r255;  mov.b64 r0, {lo, hi};  @p add.u64 r0, r0, %rd260;  mov.u64 %rd263, r0;}
	// end inline asm
	mov.b32 	%r250, 8;
	// begin inline asm
	{  .reg .u64 r0;  .reg .u32 lo;  .reg .u32 hi;  .reg .pred p;  mov.b64 {lo, hi}, %rd263;  shfl.sync.up.b32 lo|p, lo, %r250, %r254, %r255;  shfl.sync.up.b32 hi|p, hi, %r250, %r254, %r255;  mov.b64 r0, {lo, hi};  @p add.u64 r0, r0, %rd263;  mov.u64 %rd266, r0;}
	// end inline asm
	mov.b32 	%r253, 16;
	// begin inline asm
	{  .reg .u64 r0;  .reg .u32 lo;  .reg .u32 hi;  .reg .pred p;  mov.b64 {lo, hi}, %rd266;  shfl.sync.up.b32 lo|p, lo, %r253, %r254, %r255;  shfl.sync.up.b32 hi|p, hi, %r253, %r254, %r255;  mov.b64 r0, {lo, hi};  @p add.u64 r0, r0, %rd266;  mov.u64 %rd269, r0;}
	// end inline asm
	setp.ne.s32 	%p58, %r66, 31;
	@%p58 bra 	$L__BB110_54;
	shl.b32 	%r256, %r28, 3;
	mov.u32 	%r257, _ZZN3cub18CUB_300001_SM_10006detail4scan16DeviceScanKernelINS2_10policy_hubIyyyjN4cuda3std3__44plusIvEEE10Policy1000EPySC_NS0_13ScanTileStateIyLb1EEES9_NS1_10InputValueIySC_EEjyLb0EyEEvT0_T1_T2_iT3_T4_T5_E12temp_storage;
	add.s32 	%r258, %r257, %r256;
	st.shared.u64 	[%r258+32], %rd269;
$L__BB110_54:
	bar.sync 	0;
	ld.shared.v2.u64 	{%rd281, %rd282}, [_ZZN3cub18CUB_300001_SM_10006detail4scan16DeviceScanKernelINS2_10policy_hubIyyyjN4cuda3std3__44plusIvEEE10Policy1000EPySC_NS0_13ScanTileStateIyLb1EEES9_NS1_10InputValueIySC_EEjyLb0EyEEvT0_T1_T2_iT3_T4_T5_E12temp_storage+32];
	add.s64 	%rd283, %rd282, %rd281;
	setp.eq.s32 	%p59, %r28, 2;
	selp.b64 	%rd284, %rd283, %rd281, %p59;
	ld.shared.v2.u64 	{%rd285, %rd286}, [_ZZN3cub18CUB_300001_SM_10006detail4scan16DeviceScanKernelINS2_10policy_hubIyyyjN4cuda3std3__44plusIvEEE10Policy1000EPySC_NS0_13ScanTileStateIyLb1EEES9_NS1_10InputValueIySC_EEjyLb0EyEEvT0_T1_T2_iT3_T4_T5_E12temp_storage+48];
	add.s64 	%rd287, %rd283, %rd285;
	setp.eq.s32 	%p60, %r28, 3;
	selp.b64 	%rd288, %rd287, %rd284, %p60;
	add.s64 	%rd289, %rd287, %rd286;
	setp.eq.s32 	%p61, %r28, 4;
	selp.b64 	%rd290, %rd289, %rd288, %p61;
	ld.shared.v2.u64 	{%rd291, %rd292}, [_ZZN3cub18CUB_300001_SM_10006detail4scan16DeviceScanKernelINS2_10policy_hubIyyyjN4cuda3std3__44plusIvEEE10Policy1000EPySC_NS0_13ScanTileStateIyLb1EEES9_NS1_10InputValueIySC_EEjyLb0EyEEvT0_T1_T2_iT3_T4_T5_E12temp_storage+64];
	add.s64 	%rd293, %rd289, %rd291;
	setp.eq.s32 	%p62, %r28, 5;
	selp.b64 	%rd294, %rd293, %rd290, %p62;
	add.s64 	%rd295, %rd293, %rd292;
	setp.eq.s32 	%p63, %r28, 6;
	selp.b64 	%rd296, %rd295, %rd294, %p63;
	ld.shared.v2.u64 	{%rd297, %rd298}, [_ZZN3cub18CUB_300001_SM_10006detail4scan16DeviceScanKernelINS2_10policy_hubIyyyjN4cuda3std3__44plusIvEEE10Policy1000EPySC_NS0_13ScanTileStateIyLb1EEES9_NS1_10InputValueIySC_EEjyLb0EyEEvT0_T1_T2_iT3_T4_T5_E12temp_storage+80];
	add.s64 	%rd299, %rd295, %rd297;
	setp.eq.s32 	%p64, %r28, 7;
	selp.b64 	%rd300, %rd299, %rd296, %p64;
	add.s64 	%rd301, %rd299, %rd298;
	setp.eq.s32 	%p65, %r28, 8;
	selp.b64 	%rd302, %rd301, %rd300, %p65;
	ld.shared.v2.u64 	{%rd303, %rd304}, [_ZZN3cub18CUB_300001_SM_10006detail4scan16DeviceScanKernelINS2_10policy_hubIyyyjN4cuda3std3__44plusIvEEE10Policy1000EPySC_NS0_13ScanTileStateIyLb1EEES9_NS1_10InputValueIySC_EEjyLb0EyEEvT0_T1_T2_iT3_T4_T5_E12temp_storage+96];
	add.s64 	%rd305, %rd301, %rd303;
	setp.eq.s32 	%p66, %r28, 9;
	selp.b64 	%rd306, %rd305, %rd302, %p66;
	add.s64 	%rd307, %rd305, %rd304;
	setp.eq.s32 	%p67, %r28, 10;
	selp.b64 	%rd308, %rd307, %rd306, %p67;
	ld.shared.v2.u64 	{%rd309, %rd310}, [_ZZN3cub18CUB_300001_SM_10006detail4scan16DeviceScanKernelINS2_10policy_hubIyyyjN4cuda3std3__44plusIvEEE10Policy1000EPySC_NS0_13ScanTileStateIyLb1EEES9_NS1_10InputValueIySC_EEjyLb0EyEEvT0_T1_T2_iT3_T4_T5_E12temp_storage+112];
	add.s64 	%rd311, %rd307, %rd309;
	setp.eq.s32 	%p68, %r28, 11;
	selp.b64 	%rd312, %rd311, %rd308, %p68;
	add.s64 	%rd313, %rd311, %rd310;
	setp.eq.s32 	%p69, %r28, 12;
	selp.b64 	%rd314, %rd313, %rd312, %p69;
	setp.lt.u32 	%p70, %r25, 32;
	selp.b64 	%rd315, 0, %rd314, %p70;
	setp.eq.s32 	%p71, %r66, 0;
	sub.s64 	%rd316, %rd269, %rd259;
	selp.b64 	%rd317, 0, %rd316, %p71;
	add.s64 	%rd318, %rd317, %rd565;
	add.s64 	%rd592, %rd318, %rd315;
	bra.uni 	$L__BB110_74;
$L__BB110_55:
	add.s64 	%rd153, %rd76, %rd75;
	add.s64 	%rd154, %rd77, %rd153;
	add.s64 	%rd155, %rd78, %rd154;
	add.s64 	%rd156, %rd79, %rd155;
	add.s64 	%rd157, %rd80, %rd156;
	add.s64 	%rd158, %rd81, %rd157;
	add.s64 	%rd159, %rd82, %rd158;
	add.s64 	%rd160, %rd83, %rd159;
	add.s64 	%rd161, %rd84, %rd160;
	add.s64 	%rd140, %rd85, %rd161;
	mov.b32 	%r70, 1;
	mov.b32 	%r83, 0;
	mov.b32 	%r84, -1;
	// begin inline asm
	{  .reg .u64 r0;  .reg .u32 lo;  .reg .u32 hi;  .reg .pred p;  mov.b64 {lo, hi}, %rd140;  shfl.sync.up.b32 lo|p, lo, %r70, %r83, %r84;  shfl.sync.up.b32 hi|p, hi, %r70, %r83, %r84;  mov.b64 r0, {lo, hi};  @p add.u64 r0, r0, %rd140;  mov.u64 %rd138, r0;}
	// end inline asm
	mov.b32 	%r73, 2;
	// begin inline asm
	{  .reg .u64 r0;  .reg .u32 lo;  .reg .u32 hi;  .reg .pred p;  mov.b64 {lo, hi}, %rd138;  shfl.sync.up.b32 lo|p, lo, %r73, %r83, %r84;  shfl.sync.up.b32 hi|p, hi, %r73, %r83, %r84;  mov.b64 r0, {lo, hi};  @p add.u64 r0, r0, %rd138;  mov.u64 %rd141, r0;}
	// end inline asm
	mov.b32 	%r76, 4;
	// begin inline asm
	{  .reg .u64 r0;  .reg .u32 lo;  .reg .u32 hi;  .reg .pred p;  mov.b64 {lo, hi}, %rd141;  shfl.sync.up.b32 lo|p, lo, %r76, %r83, %r84;  shfl.sync.up.b32 hi|p, hi, %r76, %r83, %r84;  mov.b64 r0, {lo, hi};  @p add.u64 r0, r0, %rd141;  mov.u64 %rd144, r0;}
	// end inline asm
	mov.b32 	%r79, 8;
	// begin inline asm
	{  .reg .u64 r0;  .reg .u32 lo;  .reg .u32 hi;  .reg .pred p;  mov.b64 {lo, hi}, %rd144;  shfl.sync.up.b32 lo|p, lo, %r79, %r83, %r84;  shfl.sync.up.b32 hi|p, hi, %r79, %r83, %r84;  mov.b64 r0, {lo, hi};  @p add.u64 r0, r0, %rd144;  mov.u64 %rd147, r0;}
	// end inline asm
	mov.b32 	%r82, 16;
	// begin inline asm
	{  .reg .u64 r0;  .reg .u32 lo;  .reg .u32 hi;  .reg .pred p;  mov.b64 {lo, hi}, %rd147;  shfl.sync.up.b32 lo|p, lo, %r82, %r83, %r84;  shfl.sync.up.b32 hi|p, hi, %r82, %r83, %r84;  mov.b64 r0, {lo, hi};  @p add.u64 r0, r0, %rd147;  mov.u64 %rd150, r0;}
	// end inline asm
	setp.ne.s32 	%p16, %r66, 31;
	@%p16 bra 	$L__BB110_57;
	shl.b32 	%r85, %r28, 3;
	mov.u32 	%r86, _ZZN3cub18CUB_300001_SM_10006detail4scan16DeviceScanKernelINS2_10policy_hubIyyyjN4cuda3std3__44plusIvEEE10Policy1000EPySC_NS0_13ScanTileStateIyLb1EEES9_NS1_10InputValueIySC_EEjyLb0EyEEvT0_T1_T2_iT3_T4_T5_E12temp_storage;
	add.s32 	%r87, %r86, %r85;
	st.shared.u64 	[%r87+32], %rd150;
$L__BB110_57:
	sub.s64 	%rd162, %rd150, %rd140;
	bar.sync 	0;
	ld.shared.v2.u64 	{%rd163, %rd164}, [_ZZN3cub18CUB_300001_SM_10006detail4scan16DeviceScanKernelINS2_10policy_hubIyyyjN4cuda3std3__44plusIvEEE10Policy1000EPySC_NS0_13ScanTileStateIyLb1EEES9_NS1_10InputValueIySC_EEjyLb0EyEEvT0_T1_T2_iT3_T4_T5_E12temp_storage+32];
	add.s64 	%rd165, %rd164, %rd163;
	setp.eq.s32 	%p17, %r28, 2;
	selp.b64 	%rd166, %rd165, %rd163, %p17;
	ld.shared.v2.u64 	{%rd167, %rd168}, [_ZZN3cub18CUB_300001_SM_10006detail4scan16DeviceScanKernelINS2_10policy_hubIyyyjN4cuda3std3__44plusIvEEE10Policy1000EPySC_NS0_13ScanTileStateIyLb1EEES9_NS1_10InputValueIySC_EEjyLb0EyEEvT0_T1_T2_iT3_T4_T5_E12temp_storage+48];
	add.s64 	%rd169, %rd165, %rd167;
	setp.eq.s32 	%p18, %r28, 3;
	selp.b64 	%rd170, %rd169, %rd166, %p18;
	add.s64 	%rd171, %rd169, %rd168;
	setp.eq.s32 	%p19, %r28, 4;
	selp.b64 	%rd172, %rd171, %rd170, %p19;
	ld.shared.v2.u64 	{%rd173, %rd174}, [_ZZN3cub18CUB_300001_SM_10006detail4scan16DeviceScanKernelINS2_10policy_hubIyyyjN4cuda3std3__44plusIvEEE10Policy1000EPySC_NS0_13ScanTileStateIyLb1EEES9_NS1_10InputValueIySC_EEjyLb0EyEEvT0_T1_T2_iT3_T4_T5_E12temp_storage+64];
	add.s64 	%rd175, %rd171, %rd173;
	setp.eq.s32 	%p20, %r28, 5;
	selp.b64 	%rd176, %rd175, %rd172, %p20;
	add.s64 	%rd177, %rd175, %rd174;
	setp.eq.s32 	%p21, %r28, 6;
	selp.b64 	%rd178, %rd177, %rd176, %p21;
	ld.shared.v2.u64 	{%rd179, %rd180}, [_ZZN3cub18CUB_300001_SM_10006detail4scan16DeviceScanKernelINS2_10policy_hubIyyyjN4cuda3std3__44plusIvEEE10Policy1000EPySC_NS0_13ScanTileStateIyLb1EEES9_NS1_10InputValueIySC_EEjyLb0EyEEvT0_T1_T2_iT3_T4_T5_E12temp_storage+80];
	add.s64 	%rd181, %rd177, %rd179;
	setp.eq.s32 	%p22, %r28, 7;
	selp.b64 	%rd182, %rd181, %rd178, %p22;
	add.s64 	%rd183, %rd181, %rd180;
	setp.eq.s32 	%p23, %r28, 8;
	selp.b64 	%rd184, %rd183, %rd182, %p23;
	ld.shared.v2.u64 	{%rd185, %rd186}, [_ZZN3cub18CUB_300001_SM_10006detail4scan16DeviceScanKernelINS2_10policy_hubIyyyjN4cuda3std3__44plusIvEEE10Policy1000EPySC_NS0_13ScanTileStateIyLb1EEES9_NS1_10InputValueIySC_EEjyLb0EyEEvT0_T1_T2_iT3_T4_T5_E12temp_storage+96];
	add.s64 	%rd187, %rd183, %rd185;
	setp.eq.s32 	%p24, %r28, 9;
	selp.b64 	%rd188, %rd187, %rd184, %p24;
	add.s64 	%rd189, %rd187, %rd186;
	setp.eq.s32 	%p25, %r28, 10;
	selp.b64 	%rd190, %rd189, %rd188, %p25;
	ld.shared.v2.u64 	{%rd191, %rd192}, [_ZZN3cub18CUB_300001_SM_10006detail4scan16DeviceScanKernelINS2_10policy_hubIyyyjN4cuda3std3__44plusIvEEE10Policy1000EPySC_NS0_13ScanTileStateIyLb1EEES9_NS1_10InputValueIySC_EEjyLb0EyEEvT0_T1_T2_iT3_T4_T5_E12temp_storage+112];
	add.s64 	%rd193, %rd189, %rd191;
	setp.eq.s32 	%p26, %r28, 11;
	selp.b64 	%rd194, %rd193, %rd190, %p26;
	add.s64 	%rd195, %rd193, %rd192;
	setp.eq.s32 	%p27, %r28, 12;
	selp.b64 	%rd196, %rd195, %rd194, %p27;
	ld.shared.u64 	%rd197, [_ZZN3cub18CUB_300001_SM_10006detail4scan16DeviceScanKernelINS2_10policy_hubIyyyjN4cuda3std3__44plusIvEEE10Policy1000EPySC_NS0_13ScanTileStateIyLb1EEES9_NS1_10InputValueIySC_EEjyLb0EyEEvT0_T1_T2_iT3_T4_T5_E12temp_storage+128];
	add.s64 	%rd91, %rd195, %rd197;
	setp.gt.u32 	%p28, %r25, 31;
	setp.lt.u32 	%p29, %r25, 32;
	setp.eq.s32 	%p30, %r66, 0;
	selp.b64 	%rd198, 0, %rd162, %p30;
	add.s64 	%rd591, %rd196, %rd198;
	selp.b64 	%rd93, %rd162, %rd591, %p29;
	@%p28 bra 	$L__BB110_73;
	setp.ne.s32 	%p31, %r25, 0;
	mul.wide.s32 	%rd199, %r525, 16;
	add.s64 	%rd94, %rd132, %rd199;
	@%p31 bra 	$L__BB110_60;
	st.shared.u64 	[_ZZN3cub18CUB_300001_SM_10006detail4scan16DeviceScanKernelINS2_10policy_hubIyyyjN4cuda3std3__44plusIvEEE10Policy1000EPySC_NS0_13ScanTileStateIyLb1EEES9_NS1_10InputValueIySC_EEjyLb0EyEEvT0_T1_T2_iT3_T4_T5_E12temp_storage+24], %rd91;
	add.s64 	%rd200, %rd94, 512;
	mov.b64 	%rd201, 100;
	// begin inline asm
	st.relaxed.gpu.v2.u64 [%rd200], {%rd201, %rd91};
	// end inline asm
$L__BB110_60:
	not.b32 	%r90, %r25;
	add.s32 	%r91, %r525, %r90;
	mov.b32 	%r88, 710;
	// begin inline asm
	nanosleep.u32 %r88;
	// end inline asm
	mul.wide.s32 	%rd206, %r91, 16;
	add.s64 	%rd207, %rd132, %rd206;
	add.s64 	%rd205, %rd207, 512;
	// begin inline asm
	ld.relaxed.gpu.v2.u64 {%rd589, %rd586}, [%rd205];
	// end inline asm
	mov.b32 	%r533, 386;
$L__BB110_61:
	setp.eq.s64 	%p32, %rd589, 99;
	mov.b32 	%r92, -1;
	vote.sync.any.pred 	%p33, %p32, %r92;
	not.pred 	%p34, %p33;
	@%p34 bra 	$L__BB110_63;
	ld.param.u32 	%r521, [_ZN3cub18CUB_300001_SM_10006detail4scan16DeviceScanKernelINS2_10policy_hubIyyyjN4cuda3std3__44plusIvEEE10Policy1000EPySC_NS0_13ScanTileStateIyLb1EEES9_NS1_10InputValueIySC_EEjyLb0EyEEvT0_T1_T2_iT3_T4_T5__param_3];
	shr.u32 	%r33, %r533, 1;
	mul.lo.s32 	%r232, %r525, 16807;
	and.b32  	%r525, %r232, 2147483647;
	sub.s32 	%r233, %r533, %r33;
	add.s32 	%r234, %r233, 1;
	rem.u32 	%r235, %r525, %r234;
	add.s32 	%r231, %r235, %r33;
	// begin inline asm
	nanosleep.u32 %r231;
	// end inline asm
	mov.u32 	%r236, %ctaid.x;
	add.s32 	%r237, %r521, %r236;
	mov.u32 	%r238, %tid.x;
	not.b32 	%r239, %r238;
	add.s32 	%r240, %r237, %r239;
	mul.wide.s32 	%rd255, %r240, 16;
	add.s64 	%rd256, %rd132, %rd255;
	add.s64 	%rd254, %rd256, 512;
	// begin inline asm
	ld.relaxed.gpu.v2.u64 {%rd589, %rd586}, [%rd254];
	// end inline asm
	mov.u32 	%r533, %r33;
	bra.uni 	$L__BB110_61;
$L__BB110_63:
	ld.param.u32 	%r520, [_ZN3cub18CUB_300001_SM_10006detail4scan16DeviceScanKernelINS2_10policy_hubIyyyjN4cuda3std3__44plusIvEEE10Policy1000EPySC_NS0_13ScanTileStateIyLb1EEES9_NS1_10InputValueIySC_EEjyLb0EyEEvT0_T1_T2_iT3_T4_T5__param_3];
	mov.u32 	%r146, %ctaid.x;
	add.s32 	%r147, %r520, %r146;
	mov.u32 	%r148, %tid.x;
	not.b32 	%r149, %r148;
	add.s32 	%r536, %r147, %r149;
	setp.eq.s64 	%p35, %rd589, 101;
	mov.b32 	%r144, -1;
	vote.sync.ballot.b32 	%r150, %p35, %r144;
	// begin inline asm
	mov.u32 %r94, %lanemask_ge;
	// end inline asm
	and.b32  	%r151, %r150, %r94;
	or.b32  	%r152, %r151, -2147483648;
	add.s32 	%r153, %r152, -1;
	not.b32 	%r154, %r152;
	and.b32  	%r155, %r154, %r153;
	popc.b32 	%r98, %r155;
	mov.b64 	{%r96, %r101}, %rd586;
	mov.b32 	%r102, 1;
	// begin inline asm
	shfl.sync.down.b32 %r95, %r96, %r102, %r98, %r144;
	// end inline asm
	// begin inline asm
	shfl.sync.down.b32 %r100, %r101, %r102, %r98, %r144;
	// end inline asm
	mov.b64 	%rd208, {%r95, %r100};
	setp.lt.s32 	%p37, %r66, %r98;
	selp.b64 	%rd209, %rd208, 0, %p37;
	add.s64 	%rd210, %rd209, %rd586;
	mov.b64 	{%r106, %r111}, %rd210;
	mov.b32 	%r112, 2;
	// begin inline asm
	shfl.sync.down.b32 %r105, %r106, %r112, %r98, %r144;
	// end inline asm
	// begin inline asm
	shfl.sync.down.b32 %r110, %r111, %r112, %r98, %r144;
	// end inline asm
	mov.b64 	%rd211, {%r105, %r110};
	add.s32 	%r156, %r66, 2;
	setp.gt.s32 	%p38, %r156, %r98;
	selp.b64 	%rd212, 0, %rd211, %p38;
	add.s64 	%rd213, %rd212, %rd210;
	mov.b64 	{%r116, %r121}, %rd213;
	mov.b32 	%r122, 4;
	// begin inline asm
	shfl.sync.down.b32 %r115, %r116, %r122, %r98, %r144;
	// end inline asm
	// begin inline asm
	shfl.sync.down.b32 %r120, %r121, %r122, %r98, %r144;
	// end inline asm
	mov.b64 	%rd214, {%r115, %r120};
	add.s32 	%r157, %r66, 4;
	setp.gt.s32 	%p39, %r157, %r98;
	selp.b64 	%rd215, 0, %rd214, %p39;
	add.s64 	%rd216, %rd215, %rd213;
	mov.b64 	{%r126, %r131}, %rd216;
	mov.b32 	%r132, 8;
	// begin inline asm
	shfl.sync.down.b32 %r125, %r126, %r132, %r98, %r144;
	// end inline asm
	// begin inline asm
	shfl.sync.down.b32 %r130, %r131, %r132, %r98, %r144;
	// end inline asm
	mov.b64 	%rd217, {%r125, %r130};
	add.s32 	%r158, %r66, 8;
	setp.gt.s32 	%p40, %r158, %r98;
	selp.b64 	%rd218, 0, %rd217, %p40;
	add.s64 	%rd219, %rd218, %rd216;
	mov.b64 	{%r136, %r141}, %rd219;
	mov.b32 	%r142, 16;
	// begin inline asm
	shfl.sync.down.b32 %r135, %r136, %r142, %r98, %r144;
	// end inline asm
	// begin inline asm
	shfl.sync.down.b32 %r140, %r141, %r142, %r98, %r144;
	// end inline asm
	mov.b64 	%rd220, {%r135, %r140};
	add.s32 	%r159, %r66, 16;
	setp.gt.s32 	%p41, %r159, %r98;
	selp.b64 	%rd221, 0, %rd220, %p41;
	add.s64 	%rd587, %rd221, %rd219;
	add.s64 	%rd104, %rd132, 512;
	mov.b32 	%r535, 386;
$L__BB110_64:
	setp.ne.s64 	%p42, %rd589, 101;
	mov.b32 	%r160, -1;
	vote.sync.all.pred 	%p43, %p42, %r160;
	not.pred 	%p44, %p43;
	@%p44 bra 	$L__BB110_69;
	shr.u32 	%r535, %r535, 1;
	mul.wide.s32 	%rd230, %r536, 16;
	add.s64 	%rd231, %rd104, %rd230;
	add.s64 	%rd229, %rd231, -512;
	// begin inline asm
	ld.relaxed.gpu.v2.u64 {%rd589, %rd590}, [%rd229];
	// end inline asm
	mov.u32 	%r538, %r535;
$L__BB110_66:
	setp.eq.s64 	%p48, %rd589, 99;
	mov.b32 	%r164, -1;
	vote.sync.any.pred 	%p49, %p48, %r164;
	not.pred 	%p50, %p49;
	@%p50 bra 	$L__BB110_68;
	shr.u32 	%r43, %r538, 1;
	mul.lo.s32 	%r227, %r525, 16807;
	and.b32  	%r525, %r227, 2147483647;
	sub.s32 	%r228, %r538, %r43;
	add.s32 	%r229, %r228, 1;
	rem.u32 	%r230, %r525, %r229;
	add.s32 	%r226, %r230, %r43;
	// begin inline asm
	nanosleep.u32 %r226;
	// end inline asm
	mul.wide.s32 	%rd250, %r536, 16;
	add.s64 	%rd251, %rd104, %rd250;
	add.s64 	%rd249, %rd251, -512;
	// begin inline asm
	ld.relaxed.gpu.v2.u64 {%rd589, %rd590}, [%rd249];
	// end inline asm
	mov.u32 	%r538, %r43;
	bra.uni 	$L__BB110_66;
$L__BB110_68:
	setp.eq.s64 	%p51, %rd589, 101;
	mov.b32 	%r215, -1;
	vote.sync.ballot.b32 	%r216, %p51, %r215;
	and.b32  	%r217, %r216, %r94;
	or.b32  	%r218, %r217, -2147483648;
	add.s32 	%r219, %r218, -1;
	not.b32 	%r220, %r218;
	and.b32  	%r221, %r220, %r219;
	popc.b32 	%r169, %r221;
	mov.b64 	{%r167, %r172}, %rd590;
	mov.b32 	%r173, 1;
	// begin inline asm
	shfl.sync.down.b32 %r166, %r167, %r173, %r169, %r215;
	// end inline asm
	// begin inline asm
	shfl.sync.down.b32 %r171, %r172, %r173, %r169, %r215;
	// end inline asm
	mov.b64 	%rd232, {%r166, %r171};
	setp.lt.s32 	%p53, %r66, %r169;
	selp.b64 	%rd233, %rd232, 0, %p53;
	add.s64 	%rd234, %rd233, %rd590;
	mov.b64 	{%r177, %r182}, %rd234;
	mov.b32 	%r183, 2;
	// begin inline asm
	shfl.sync.down.b32 %r176, %r177, %r183, %r169, %r215;
	// end inline asm
	// begin inline asm
	shfl.sync.down.b32 %r181, %r182, %r183, %r169, %r215;
	// end inline asm
	mov.b64 	%rd235, {%r176, %r181};
	add.s32 	%r222, %r66, 2;
	setp.gt.s32 	%p54, %r222, %r169;
	selp.b64 	%rd236, 0, %rd235, %p54;
	add.s64 	%rd237, %rd234, %rd236;
	mov.b64 	{%r187, %r192}, %rd237;
	mov.b32 	%r193, 4;
	// begin inline asm
	shfl.sync.down.b32 %r186, %r187, %r193, %r169, %r215;
	// end inline asm
	// begin inline asm
	shfl.sync.down.b32 %r191, %r192, %r193, %r169, %r215;
	// end inline asm
	mov.b64 	%rd238, {%r186, %r191};
	add.s32 	%r223, %r66, 4;
	setp.gt.s32 	%p55, %r223, %r169;
	selp.b64 	%rd239, 0, %rd238, %p55;
	add.s64 	%rd240, %rd239, %rd237;
	mov.b64 	{%r197, %r202}, %rd240;
	mov.b32 	%r203, 8;
	// begin inline asm
	shfl.sync.down.b32 %r196, %r197, %r203, %r169, %r215;
	// end inline asm
	// begin inline asm
	shfl.sync.down.b32 %r201, %r202, %r203, %r169, %r215;
	// end inline asm
	mov.b64 	%rd241, {%r196, %r201};
	add.s32 	%r224, %r66, 8;
	setp.gt.s32 	%p56, %r224, %r169;
	selp.b64 	%rd242, 0, %rd241, %p56;
	add.s64 	%rd243, %rd242, %rd240;
	mov.b64 	{%r207, %r212}, %rd243;
	mov.b32 	%r213, 16;
	// begin inline asm
	shfl.sync.down.b32 %r206, %r207, %r213, %r169, %r215;
	// end inline asm
	// begin inline asm
	shfl.sync.down.b32 %r211, %r212, %r213, %r169, %r215;
	// end inline asm
	mov.b64 	%rd244, {%r206, %r211};
	add.s32 	%r225, %r66, 16;
	setp.gt.s32 	%p57, %r225, %r169;
	selp.b64 	%rd245, 0, %rd244, %p57;
	add.s64 	%rd246, %rd243, %rd587;
	add.s64 	%rd587, %rd246, %rd245;
	add.s32 	%r536, %r536, -32;
	bra.uni 	$L__BB110_64;
$L__BB110_69:
	mov.u32 	%r162, %tid.x;
	setp.ne.s32 	%p45, %r162, 0;
	@%p45 bra 	$L__BB110_71;
	add.s64 	%rd224, %rd587, %rd91;
	add.s64 	%rd222, %rd94, 512;
	mov.b64 	%rd223, 101;
	// begin inline asm
	st.relaxed.gpu.v2.u64 [%rd222], {%rd223, %rd224};
	// end inline asm
	st.shared.u64 	[_ZZN3cub18CUB_300001_SM_10006detail4scan16DeviceScanKernelINS2_10policy_hubIyyyjN4cuda3std3__44plusIvEEE10Policy1000EPySC_NS0_13ScanTileStateIyLb1EEES9_NS1_10InputValueIySC_EEjyLb0EyEEvT0_T1_T2_iT3_T4_T5_E12temp_storage+8], %rd587;
	st.shared.u64 	[_ZZN3cub18CUB_300001_SM_10006detail4scan16DeviceScanKernelINS2_10policy_hubIyyyjN4cuda3std3__44plusIvEEE10Policy1000EPySC_NS0_13ScanTileStateIyLb1EEES9_NS1_10InputValueIySC_EEjyLb0EyEEvT0_T1_T2_iT3_T4_T5_E12temp_storage+16], %rd224;
$L__BB110_71:
	setp.ne.s32 	%p46, %r66, 0;
	mov.u64 	%rd591, %rd93;
	@%p46 bra 	$L__BB110_73;
	st.shared.u64 	[_ZZN3cub18CUB_300001_SM_10006detail4scan16DeviceScanKernelINS2_10policy_hubIyyyjN4cuda3std3__44plusIvEEE10Policy1000EPySC_NS0_13ScanTileStateIyLb1EEES9_NS1_10InputValueIySC_EEjyLb0EyEEvT0_T1_T2_iT3_T4_T5_E12temp_storage+152], %rd587;
	mov.u64 	%rd591, %rd587;
$L__BB110_73:
	bar.sync 	0;
	mov.u32 	%r163, %tid.x;
	setp.eq.s32 	%p47, %r163, 0;
	ld.shared.u64 	%rd225, [_ZZN3cub18CUB_300001_SM_10006detail4scan16DeviceScanKernelINS2_10policy_hubIyyyjN4cuda3std3__44plusIvEEE10Policy1000EPySC_NS0_13ScanTileStateIyLb1EEES9_NS1_10InputValueIySC_EEjyLb0EyEEvT0_T1_T2_iT3_T4_T5_E12temp_storage+152];
	selp.b64 	%rd226, 0, %rd225, %p47;
	add.s64 	%rd592, %rd226, %rd591;
$L__BB110_74:
	add.s64 	%rd319, %rd592, %rd75;
	add.s64 	%rd320, %rd76, %rd319;
	add.s64 	%rd321, %rd77, %rd320;
	add.s64 	%rd322, %rd78, %rd321;
	add.s64 	%rd323, %rd79, %rd322;
	add.s64 	%rd324, %rd80, %rd323;
	add.s64 	%rd325, %rd81, %rd324;
	add.s64 	%rd326, %rd82, %rd325;
	add.s64 	%rd327, %rd83, %rd326;
	add.s64 	%rd328, %rd84, %rd327;
	bar.sync 	0;
	st.shared.u64 	[%r30], %rd592;
	st.shared.u64 	[%r30+8], %rd319;
	st.shared.u64 	[%r30+16], %rd320;
	st.shared.u64 	[%r30+24], %rd321;
	st.shared.u64 	[%r30+32], %rd322;
	st.shared.u64 	[%r30+40], %rd323;
	st.shared.u64 	[%r30+48], %rd324;
	st.shared.u64 	[%r30+56], %rd325;
	st.shared.u64 	[%r30+64], %rd326;
	st.shared.u64 	[%r30+72], %rd327;
	st.shared.u64 	[%r30+80], %rd328;
	bar.warp.sync 	-1;
	ld.shared.u64 	%rd119, [%r29];
	ld.shared.u64 	%rd120, [%r29+256];
	ld.shared.u64 	%rd121, [%r29+512];
	ld.shared.u64 	%rd122, [%r29+768];
	ld.shared.u64 	%rd123, [%r29+1024];
	ld.shared.u64 	%rd124, [%r29+1280];
	ld.shared.u64 	%rd125, [%r29+1536];
	ld.shared.u64 	%rd126, [%r29+1792];
	ld.shared.u64 	%rd127, [%r29+2048];
	ld.shared.u64 	%rd128, [%r29+2304];
	ld.shared.u64 	%rd129, [%r29+2560];
	mov.u32 	%r259, %tid.x;
	setp.ne.s32 	%p72, %r259, 0;
	@%p72 bra 	$L__BB110_76;
	st.volatile.shared.u32 	[_ZZN3cub18CUB_300001_SM_10006detail4scan16DeviceScanKernelINS2_10policy_hubIyyyjN4cuda3std3__44plusIvEEE10Policy1000EPySC_NS0_13ScanTileStateIyLb1EEES9_NS1_10InputValueIySC_EEjyLb0EyEEvT0_T1_T2_iT3_T4_T5_E12temp_storage+36608], %r3;
$L__BB110_76:
	ld.param.u32 	%r522, [_ZN3cub18CUB_300001_SM_10006detail4scan16DeviceScanKernelINS2_10policy_hubIyyyjN4cuda3std3__44plusIvEEE10Policy1000EPySC_NS0_13ScanTileStateIyLb1EEES9_NS1_10InputValueIySC_EEjyLb0EyEEvT0_T1_T2_iT3_T4_T5__param_3];
	ld.param.u64 	%rd563, [_ZN3cub18CUB_300001_SM_10006detail4scan16DeviceScanKernelINS2_10policy_hubIyyyjN4cuda3std3__44plusIvEEE10Policy1000EPySC_NS0_13ScanTileStateIyLb1EEES9_NS1_10InputValueIySC_EEjyLb0EyEEvT0_T1_T2_iT3_T4_T5__param_1];
	bar.sync 	0;
	ld.volatile.shared.u32 	%r46, [_ZZN3cub18CUB_300001_SM_10006detail4scan16DeviceScanKernelINS2_10policy_hubIyyyjN4cuda3std3__44plusIvEEE10Policy1000EPySC_NS0_13ScanTileStateIyLb1EEES9_NS1_10InputValueIySC_EEjyLb0EyEEvT0_T1_T2_iT3_T4_T5_E12temp_storage+36608];
	setp.ge.s32 	%p73, %r26, %r46;
	cvt.u64.u32 	%rd329, %r26;
	mov.u32 	%r260, %ctaid.x;
	add.s32 	%r261, %r522, %r260;
	mul.lo.s32 	%r262, %r261, 4576;
	cvt.u64.u32 	%rd330, %r262;
	add.s64 	%rd331, %rd329, %rd330;
	cvta.to.global.u64 	%rd332, %rd563;
	shl.b64 	%rd333, %rd331, 3;
	add.s64 	%rd130, %rd332, %rd333;
	@%p73 bra 	$L__BB110_78;
	st.global.u64 	[%rd130], %rd119;
$L__BB110_78:
	and.b32  	%r264, %r259, 992;
	mul.lo.s32 	%r265, %r264, 11;
	and.b32  	%r266, %r259, 31;
	or.b32  	%r267, %r265, %r266;
	add.s32 	%r268, %r267, 32;
	setp.ge.s32 	%p74, %r268, %r46;
	@%p74 bra 	$L__BB110_80;
	st.global.u64 	[%rd130+256], %rd120;
$L__BB110_80:
	add.s32 	%r274, %r267, 64;
	setp.ge.s32 	%p75, %r274, %r46;
	@%p75 bra 	$L__BB110_82;
	st.global.u64 	[%rd130+512], %rd121;
$L__BB110_82:
	add.s32 	%r280, %r267, 96;
	setp.ge.s32 	%p76, %r280, %r46;
	@%p76 bra 	$L__BB110_84;
	st.global.u64 	[%rd130+768], %rd122;
$L__BB110_84:
	add.s32 	%r286, %r267, 128;
	setp.ge.s32 	%p77, %r286, %r46;
	@%p77 bra 	$L__BB110_86;
	st.global.u64 	[%rd130+1024], %rd123;
$L__BB110_86:
	add.s32 	%r292, %r267, 160;
	setp.ge.s32 	%p78, %r292, %r46;
	@%p78 bra 	$L__BB110_88;
	st.global.u64 	[%rd130+1280], %rd124;
$L__BB110_88:
	add.s32 	%r298, %r267, 192;
	setp.ge.s32 	%p79, %r298, %r46;
	@%p79 bra 	$L__BB110_90;
	st.global.u64 	[%rd130+1536], %rd125;
$L__BB110_90:
	add.s32 	%r304, %r267, 224;
	setp.ge.s32 	%p80, %r304, %r46;
	@%p80 bra 	$L__BB110_92;
	st.global.u64 	[%rd130+1792], %rd126;
$L__BB110_92:
	add.s32 	%r310, %r267, 256;
	setp.ge.s32 	%p81, %r310, %r46;
	@%p81 bra 	$L__BB110_94;
	st.global.u64 	[%rd130+2048], %rd127;
$L__BB110_94:
	add.s32 	%r316, %r267, 288;
	setp.ge.s32 	%p82, %r316, %r46;
	@%p82 bra 	$L__BB110_96;
	st.global.u64 	[%rd130+2304], %rd128;
$L__BB110_96:
	add.s32 	%r322, %r267, 320;
	setp.ge.s32 	%p83, %r322, %r46;
	@%p83 bra 	$L__BB110_98;
	st.global.u64 	[%rd130+2560], %rd129;
$L__BB110_98:
	ret;

}
	// .globl	_ZN3cub18CUB_300001_SM_10006detail4scan16DeviceScanKernelINS2_10policy_hubIyyymN4cuda3std3__44plusIvEEE10Policy1000EPySC_NS0_13ScanTileStateIyLb1EEES9_NS1_10InputValueIySC_EEmyLb0EyEEvT0_T1_T2_iT3_T4_T5_
.visible .entry _ZN3cub18CUB_300001_SM_10006detail4scan16DeviceScanKernelINS2_10policy_hubIyyymN4cuda3std3__44plusIvEEE10Policy1000EPySC_NS0_13ScanTileStateIyLb1EEES9_NS1_10InputValueIySC_EEmyLb0EyEEvT0_T1_T2_iT3_T4_T5_(
	.param .u64 .ptr .align 1 _ZN3cub18CUB_300001_SM_10006detail4scan16DeviceScanKernelINS2_10policy_hubIyyymN4cuda3std3__44plusIvEEE10Policy1000EPySC_NS0_13ScanTileStateIyLb1EEES9_NS1_10InputValueIySC_EEmyLb0EyEEvT0_T1_T2_iT3_T4_T5__param_0,
	.param .u64 .ptr .align 1 _ZN3cub18CUB_300001_SM_10006detail4scan16DeviceScanKernelINS2_10policy_hubIyyymN4cuda3std3__44plusIvEEE10Policy1000EPySC_NS0_13ScanTileStateIyLb1EEES9_NS1_10InputValueIySC_EEmyLb0EyEEvT0_T1_T2_iT3_T4_T5__param_1,
	.param .align 8 .b8 _ZN3cub18CUB_300001_SM_10006detail4scan16DeviceScanKernelINS2_10policy_hubIyyymN4cuda3std3__44plusIvEEE10Policy1000EPySC_NS0_13ScanTileStateIyLb1EEES9_NS1_10InputValueIySC_EEmyLb0EyEEvT0_T1_T2_iT3_T4_T5__param_2[8],
	.param .u32 _ZN3cub18CUB_300001_SM_10006detail4scan16DeviceScanKernelINS2_10policy_hubIyyymN4cuda3std3__44plusIvEEE10Policy1000EPySC_NS0_13ScanTileStateIyLb1EEES9_NS1_10InputValueIySC_EEmyLb0EyEEvT0_T1_T2_iT3_T4_T5__param_3,
	.param .align 1 .b8 _ZN3cub18CUB_300001_SM_10006detail4scan16DeviceScanKernelINS2_10policy_hubIyyymN4cuda3std3__44plusIvEEE10Policy1000EPySC_NS0_13ScanTileStateIyLb1EEES9_NS1_10InputValueIySC_EEmyLb0EyEEvT0_T1_T2_iT3_T4_T5__param_4[1],
	.param .align 8 .b8 _ZN3cub18CUB_300001_SM_10006detail4scan16DeviceScanKernelINS2_10policy_hubIyyymN4cuda3std3__44plusIvEEE10Policy1000EPySC_NS0_13ScanTileStateIyLb1EEES9_NS1_10InputValueIySC_EEmyLb0EyEEvT0_T1_T2_iT3_T4_T5__param_5[16],
	.param .u64 _ZN3cub18CUB_300001_SM_10006detail4scan16DeviceScanKernelINS2_10policy_hubIyyymN4cuda3std3__44plusIvEEE10Policy1000EPySC_NS0_13ScanTileStateIyLb1EEES9_NS1_10InputValueIySC_EEmyLb0EyEEvT0_T1_T2_iT3_T4_T5__param_6
)
.maxntid 320
{
	.reg .pred 	%p<130>;
	.reg .b16 	%rs<3>;
	.reg .b32 	%r<398>;
	.reg .b64 	%rd<558>;
	// demoted variable
	.shared .align 16 .b8 _ZZN3cub18CUB_300001_SM_10006detail4scan16DeviceScanKernelINS2_10policy_hubIyyymN4cuda3std3__44plusIvEEE10Policy1000EPySC_NS0_13ScanTileStateIyLb1EEES9_NS1_10InputValueIySC_EEmyLb0EyEEvT0_T1_T2_iT3_T4_T5_E12temp_storage[28176];
	ld.param.u32 	%r49, [_ZN3cub18CUB_300001_SM_10006detail4scan16DeviceScanKernelINS2_10policy_hubIyyymN4cuda3std3__44plusIvEEE10Policy1000EPySC_NS0_13ScanTileStateIyLb1EEES9_NS1_10InputValueIySC_EEmyLb0EyEEvT0_T1_T2_iT3_T4_T5__param_5];
	bfe.u32 	%r50, %r49, 0, 8;
	cvt.u16.u32 	%rs1, %r50;
	and.b16  	%rs2, %rs1, 255;
	ld.param.u64 	%rd148, [_ZN3cub18CUB_300001_SM_10006detail4scan16DeviceScanKernelINS2_10policy_hubIyyymN4cuda3std3__44plusIvEEE10Policy1000EPySC_NS0_13ScanTileStateIyLb1EEES9_NS1_10InputValueIySC_EEmyLb0EyEEvT0_T1_T2_iT3_T4_T5__param_2];
	ld.param.u64 	%rd526, [_ZN3cub18CUB_300001_SM_10006detail4scan16DeviceScanKernelINS2_10policy_hubIyyymN4cuda3std3__44plusIvEEE10Policy1000EPySC_NS0_13ScanTileStateIyLb1EEES9_NS1_10InputValueIySC_EEmyLb0EyEEvT0_T1_T2_iT3_T4_T5__param_5+8];
	ld.param.u64 	%rd150, [_ZN3cub18CUB_300001_SM_10006detail4scan16DeviceScanKernelINS2_10policy_hubIyyymN4cuda3std3__44plusIvEEE10Policy1000EPySC_NS0_13ScanTileStateIyLb1EEES9_NS1_10InputValueIySC_EEmyLb0EyEEvT0_T1_T2_iT3_T4_T5__param_0];
	ld.param.u64 	%rd147, [_ZN3cub18CUB_300001_SM_10006detail4scan16DeviceScanKernelINS2_10policy_hubIyyymN4cuda3std3__44plusIvEEE10Policy1000EPySC_NS0_13ScanTileStateIyLb1EEES9_NS1_10InputValueIySC_EEmyLb0EyEEvT0_T1_T2_iT3_T4_T5__param_1];
	ld.param.u32 	%r48, [_ZN3cub18CUB_300001_SM_10006detail4scan16DeviceScanKernelINS2_10policy_hubIyyymN4cuda3std3__44plusIvEEE10Policy1000EPySC_NS0_13ScanTileStateIyLb1EEES9_NS1_10InputValueIySC_EEmyLb0EyEEvT0_T1_T2_iT3_T4_T5__param_3];
	ld.param.u64 	%rd149, [_ZN3cub18CUB_300001_SM_10006detail4scan16DeviceScanKernelINS2_10policy_hubIyyymN4cuda3std3__44plusIvEEE10Policy1000EPySC_NS0_13ScanTileStateIyLb1EEES9_NS1_10InputValueIySC_EEmyLb0EyEEvT0_T1_T2_iT3_T4_T5__param_6];
	cvta.to.global.u64 	%rd1, %rd147;
	cvta.to.global.u64 	%rd2, %rd150;
	setp.eq.s16 	%p1, %rs2, 0;
	@%p1 bra 	$L__BB111_2;
	cvta.to.global.u64 	%rd151, %rd526;
	ld.global.u64 	%rd526, [%rd151];
$L__BB111_2:
	mov.u32 	%r51, %ctaid.x;
	add.s32 	%r1, %r48, %r51;
	mul.wide.s32 	%rd7, %r1, 3520;
	sub.s64 	%rd8, %rd149, %rd7;
	setp.lt.u64 	%p2, %rd8, 3521;
	@%p2 bra 	$L__BB111_30;
	mov.u32 	%r2, %tid.x;
	and.b32  	%r224, %r2, 31;
	and.b32  	%r225, %r2, 992;
	mul.lo.s32 	%r226, %r225, 11;
	or.b32  	%r227, %r226, %r224;
	cvt.u64.u32 	%rd326, %r227;
	add.s64 	%rd9, %rd7, %rd326;
	shl.b64 	%rd327, %rd9, 3;
	add.s64 	%rd328, %rd2, %rd327;
	ld.global.u64 	%rd329, [%rd328];
	ld.global.u64 	%rd330, [%rd328+256];
	ld.global.u64 	%rd331, [%rd328+512];
	ld.global.u64 	%rd332, [%rd328+768];
	ld.global.u64 	%rd333, [%rd328+1024];
	ld.global.u64 	%rd334, [%rd328+1280];
	ld.global.u64 	%rd335, [%rd328+1536];
	ld.global.u64 	%rd336, [%rd328+1792];
	ld.global.u64 	%rd337, [%rd328+2048];
	ld.global.u64 	%rd338, [%rd328+2304];
	ld.global.u64 	%rd339, [%rd328+2560];
	// begin inline asm
	mov.u32 %r223, %laneid;
	// end inline asm
	shr.u32 	%r4, %r2, 5;
	mad.lo.s32 	%r228, %r4, 352, %r223;
	shl.b32 	%r229, %r228, 3;
	mov.u32 	%r230, _ZZN3cub18CUB_300001_SM_10006detail4scan16DeviceScanKernelINS2_10policy_hubIyyymN4cuda3std3__44plusIvEEE10Policy1000EPySC_NS0_13ScanTileStateIyLb1EEES9_NS1_10InputValueIySC_EEmyLb0EyEEvT0_T1_T2_iT3_T4_T5_E12temp_storage;
	add.s32 	%r5, %r230, %r229;
	st.shared.u64 	[%r5], %rd329;
	st.shared.u64 	[%r5+256], %rd330;
	st.shared.u64 	[%r5+512], %rd331;
	st.shared.u64 	[%r5+768], %rd332;
	st.shared.u64 	[%r5+1024], %rd333;
	st.shared.u64 	[%r5+1280], %rd334;
	st.shared.u64 	[%r5+1536], %rd335;
	st.shared.u64 	[%r5+1792], %rd336;
	st.shared.u64 	[%r5+2048], %rd337;
	st.shared.u64 	[%r5+2304], %rd338;
	st.shared.u64 	[%r5+2560], %rd339;
	bar.warp.sync 	-1;
	mad.lo.s32 	%r6, %r223, 80, %r5;
	ld.shared.u64 	%rd10, [%r6];
	ld.shared.u64 	%rd11, [%r6+8];
	ld.shared.u64 	%rd12, [%r6+16];
	ld.shared.u64 	%rd13, [%r6+24];
	ld.shared.u64 	%rd14, [%r6+32];
	ld.shared.u64 	%rd15, [%r6+40];
	ld.shared.u64 	%rd16, [%r6+48];
	ld.shared.u64 	%rd17, [%r6+56];
	ld.shared.u64 	%rd18, [%r6+64];
	ld.shared.u64 	%rd19, [%r6+72];
	ld.shared.u64 	%rd20, [%r6+80];
	bar.sync 	0;
	setp.ne.s32 	%p78, %r1, 0;
	@%p78 bra 	$L__BB111_8;
	add.s64 	%rd460, %rd11, %rd10;
	add.s64 	%rd461, %rd12, %rd460;
	add.s64 	%rd462, %rd13, %rd461;
	add.s64 	%rd463, %rd14, %rd462;
	add.s64 	%rd464, %rd15, %rd463;
	add.s64 	%rd465, %rd16, %rd464;
	add.s64 	%rd466, %rd17, %rd465;
	add.s64 	%rd467, %rd18, %rd466;
	add.s64 	%rd468, %rd19, %rd467;
	add.s64 	%rd447, %rd20, %rd468;
	mov.b32 	%r374, 1;
	mov.b32 	%r387, 0;
	mov.b32 	%r388, -1;
	// begin inline asm
	{  .reg .u64 r0;  .reg .u32 lo;  .reg .u32 hi;  .reg .pred p;  mov.b64 {lo, hi}, %rd447;  shfl.sync.up.b32 lo|p, lo, %r374, %r387, %r388;  shfl.sync.up.b32 hi|p, hi, %r374, %r387, %r388;  mov.b64 r0, {lo, hi};  @p add.u64 r0, r0, %rd447;  mov.u64 %rd445, r0;}
	// end inline asm
	mov.b32 	%r377, 2;
	// begin inline asm
	{  .reg .u64 r0;  .reg .u32 lo;  .reg .u32 hi;  .reg .pred p;  mov.b64 {lo, hi}, %rd445;  shfl.sync.up.b32 lo|p, lo, %r377, %r387, %r388;  shfl.sync.up.b32 hi|p, hi, %r377, %r387, %r388;  mov.b64 r0, {lo, hi};  @p add.u64 r0, r0, %rd445;  mov.u64 %rd448, r0;}
	// end inline asm
	mov.b32 	%r380, 4;
	// begin inline asm
	{  .reg .u64 r0;  .reg .u32 lo;  .reg .u32 hi;  .reg .pred p;  mov.b64 {lo, hi}, %rd448;  shfl.sync.up.b32 lo|p, lo, %r380, %r387, %r388;  shfl.sync.up.b32 hi|p, hi, %r380, %r387, %r388;  mov.b64 r0, {lo, hi};  @p add.u64 r0, r0, %rd448;  mov.u64 %rd451, r0;}
	// end inline asm
	mov.b32 	%r383, 8;
	// begin inline asm
	{  .reg .u64 r0;  .reg .u32 lo;  .reg .u32 hi;  .reg .pred p;  mov.b64 {lo, hi}, %rd451;  shfl.sync.up.b32 lo|p, lo, %r383, %r387, %r388;  shfl.sync.up.b32 hi|p, hi, %r383, %r387, %r388;  mov.b64 r0, {lo, hi};  @p add.u64 r0, r0, %rd451;  mov.u64 %rd454, r0;}
	// end inline asm
	mov.b32 	%r386, 16;
	// begin inline asm
	{  .reg .u64 r0;  .reg .u32 lo;  .reg .u32 hi;  .reg .pred p;  mov.b64 {lo, hi}, %rd454;  shfl.sync.up.b32 lo|p, lo, %r386, %r387, %r388;  shfl.sync.up.b32 hi|p, hi, %r386, %r387, %r388;  mov.b64 r0, {lo, hi};  @p add.u64 r0, r0, %rd454;  mov.u64 %rd457, r0;}
	// end inline asm
	setp.ne.s32 	%p118, %r223, 31;
	@%p118 bra 	$L__BB111_6;
	shl.b32 	%r389, %r4, 3;
	add.s32 	%r391, %r230, %r389;
	st.shared.u64 	[%r391+32], %rd457;
$L__BB111_6:
	bar.sync 	0;
	ld.shared.v2.u64 	{%rd469, %rd470}, [_ZZN3cub18CUB_300001_SM_10006detail4scan16DeviceScanKernelINS2_10policy_hubIyyymN4cuda3std3__44plusIvEEE10Policy1000EPySC_NS0_13ScanTileStateIyLb1EEES9_NS1_10InputValueIySC_EEmyLb0EyEEvT0_T1_T2_iT3_T4_T5_E12temp_storage+32];
	add.s64 	%rd471, %rd470, %rd469;
	setp.eq.s32 	%p119, %r4, 2;
	selp.b64 	%rd472, %rd471, %rd469, %p119;
	ld.shared.v2.u64 	{%rd473, %rd474}, [_ZZN3cub18CUB_300001_SM_10006detail4scan16DeviceScanKernelINS2_10policy_hubIyyymN4cuda3std3__44plusIvEEE10Policy1000EPySC_NS0_13ScanTileStateIyLb1EEES9_NS1_10InputValueIySC_EEmyLb0EyEEvT0_T1_T2_iT3_T4_T5_E12temp_storage+48];
	add.s64 	%rd475, %rd471, %rd473;
	setp.eq.s32 	%p120, %r4, 3;
	selp.b64 	%rd476, %rd475, %rd472, %p120;
	add.s64 	%rd477, %rd475, %rd474;
	setp.eq.s32 	%p121, %r4, 4;
	selp.b64 	%rd478, %rd477, %rd476, %p121;
	ld.shared.v2.u64 	{%rd479, %rd480}, [_ZZN3cub18CUB_300001_SM_10006detail4scan16DeviceScanKernelINS2_10policy_hubIyyymN4cuda3std3__44plusIvEEE10Policy1000EPySC_NS0_13ScanTileStateIyLb1EEES9_NS1_10InputValueIySC_EEmyLb0EyEEvT0_T1_T2_iT3_T4_T5_E12temp_storage+64];
	add.s64 	%rd481, %rd477, %rd479;
	setp.eq.s32 	%p122, %r4, 5;
	selp.b64 	%rd482, %rd481, %rd478, %p122;
	add.s64 	%rd483, %rd481, %rd480;
	setp.eq.s32 	%p123, %r4, 6;
	selp.b64 	%rd484, %rd483, %rd482, %p123;
	ld.shared.v2.u64 	{%rd485, %rd486}, [_ZZN3cub18CUB_300001_SM_10006detail4scan16DeviceScanKernelINS2_10policy_hubIyyymN4cuda3std3__44plusIvEEE10Policy1000EPySC_NS0_13ScanTileStateIyLb1EEES9_NS1_10InputValueIySC_EEmyLb0EyEEvT0_T1_T2_iT3_T4_T5_E12temp_storage+80];
	add.s64 	%rd487, %rd483, %rd485;
	setp.eq.s32 	%p124, %r4, 7;
	selp.b64 	%rd488, %rd487, %rd484, %p124;
	add.s64 	%rd489, %rd487, %rd486;
	setp.eq.s32 	%p125, %r4, 8;
	selp.b64 	%rd490, %rd489, %rd488, %p125;
	ld.shared.v2.u64 	{%rd491, %rd492}, [_ZZN3cub18CUB_300001_SM_10006detail4scan16DeviceScanKernelINS2_10policy_hubIyyymN4cuda3std3__44plusIvEEE10Policy1000EPySC_NS0_13ScanTileStateIyLb1EEES9_NS1_10InputValueIySC_EEmyLb0EyEEvT0_T1_T2_iT3_T4_T5_E12temp_storage+96];
	add.s64 	%rd493, %rd489, %rd491;
	setp.eq.s32 	%p126, %r4, 9;
	selp.b64 	%rd494, %rd493, %rd490, %p126;
	setp.lt.u32 	%p127, %r2, 32;
	selp.b64 	%rd495, 0, %rd494, %p127;
	setp.eq.s32 	%p128, %r223, 0;
	sub.s64 	%rd496, %rd457, %rd447;
	selp.b64 	%rd497, 0, %rd496, %p128;
	add.s64 	%rd498, %rd497, %rd526;
	add.s64 	%rd533, %rd498, %rd495;
	add.s64 	%rd535, %rd533, %rd10;
	add.s64 	%rd499, %rd492, %rd526;
	add.s64 	%rd25, %rd499, %rd493;
	setp.ne.s32 	%p129, %r2, 0;
	@%p129 bra 	$L__BB111_29;
	add.s64 	%rd500, %rd148, 512;
	mov.b64 	%rd501, 101;
	// begin inline asm
	st.relaxed.gpu.v2.u64 [%rd500], {%rd501, %rd25};
	// end inline asm
	bra.uni 	$L__BB111_29;
$L__BB111_8:
	add.s64 	%rd355, %rd11, %rd10;
	add.s64 	%rd356, %rd12, %rd355;
	add.s64 	%rd357, %rd13, %rd356;
	add.s64 	%rd358, %rd14, %rd357;
	add.s64 	%rd359, %rd15, %rd358;
	add.s64 	%rd360, %rd16, %rd359;
	add.s64 	%rd361, %rd17, %rd360;
	add.s64 	%rd362, %rd18, %rd361;
	add.s64 	%rd363, %rd19, %rd362;
	add.s64 	%rd342, %rd20, %rd363;
	mov.b32 	%r231, 1;
	mov.b32 	%r244, 0;
	mov.b32 	%r245, -1;
	// begin inline asm
	{  .reg .u64 r0;  .reg .u32 lo;  .reg .u32 hi;  .reg .pred p;  mov.b64 {lo, hi}, %rd342;  shfl.sync.up.b32 lo|p, lo, %r231, %r244, %r245;  shfl.sync.up.b32 hi|p, hi, %r231, %r244, %r245;  mov.b64 r0, {lo, hi};  @p add.u64 r0, r0, %rd342;  mov.u64 %rd340, r0;}
	// end inline asm
	mov.b32 	%r234, 2;
	// begin inline asm
	{  .reg .u64 r0;  .reg .u32 lo;  .reg .u32 hi;  .reg .pred p;  mov.b64 {lo, hi}, %rd340;  shfl.sync.up.b32 lo|p, lo, %r234, %r244, %r245;  shfl.sync.up.b32 hi|p, hi, %r234, %r244, %r245;  mov.b64 r0, {lo, hi};  @p add.u64 r0, r0, %rd340;  mov.u64 %rd343, r0;}
	// end inline asm
	mov.b32 	%r237, 4;
	// begin inline asm
	{  .reg .u64 r0;  .reg .u32 lo;  .reg .u32 hi;  .reg .pred p;  mov.b64 {lo, hi}, %rd343;  shfl.sync.up.b32 lo|p, lo, %r237, %r244, %r245;  shfl.sync.up.b32 hi|p, hi, %r237, %r244, %r245;  mov.b64 r0, {lo, hi};  @p add.u64 r0, r0, %rd343;  mov.u64 %rd346, r0;}
	// end inline asm
	mov.b32 	%r240, 8;
	// begin inline asm
	{  .reg .u64 r0;  .reg .u32 lo;  .reg .u32 hi;  .reg .pred p;  mov.b64 {lo, hi}, %rd346;  shfl.sync.up.b32 lo|p, lo, %r240, %r244, %r245;  shfl.sync.up.b32 hi|p, hi, %r240, %r244, %r245;  mov.b64 r0, {lo, hi};  @p add.u64 r0, r0, %rd346;  mov.u64 %rd349, r0;}
	// end inline asm
	mov.b32 	%r243, 16;
	// begin inline asm
	{  .reg .u64 r0;  .reg .u32 lo;  .reg .u32 hi;  .reg .pred p;  mov.b64 {lo, hi}, %rd349;  shfl.sync.up.b32 lo|p, lo, %r243, %r244, %r245;  shfl.sync.up.b32 hi|p, hi, %r243, %r244, %r245;  mov.b64 r0, {lo, hi};  @p add.u64 r0, r0, %rd349;  mov.u64 %rd352, r0;}
	// end inline asm
	setp.ne.s32 	%p79, %r223, 31;
	@%p79 bra 	$L__BB111_10;
	shl.b32 	%r246, %r4, 3;
	add.s32 	%r248, %r230, %r246;
	st.shared.u64 	[%r248+32], %rd352;
$L__BB111_10:
	sub.s64 	%rd364, %rd352, %rd342;
	bar.sync 	0;
	ld.shared.v2.u64 	{%rd365, %rd366}, [_ZZN3cub18CUB_300001_SM_10006detail4scan16DeviceScanKernelINS2_10policy_hubIyyymN4cuda3std3__44plusIvEEE10Policy1000EPySC_NS0_13ScanTileStateIyLb1EEES9_NS1_10InputValueIySC_EEmyLb0EyEEvT0_T1_T2_iT3_T4_T5_E12temp_storage+32];
	add.s64 	%rd367, %rd366, %rd365;
	setp.eq.s32 	%p80, %r4, 2;
	selp.b64 	%rd368, %rd367, %rd365, %p80;
	ld.shared.v2.u64 	{%rd369, %rd370}, [_ZZN3cub18CUB_300001_SM_10006detail4scan16DeviceScanKernelINS2_10policy_hubIyyymN4cuda3std3__44plusIvEEE10Policy1000EPySC_NS0_13ScanTileStateIyLb1EEES9_NS1_10InputValueIySC_EEmyLb0EyEEvT0_T1_T2_iT3_T4_T5_E12temp_storage+48];
	add.s64 	%rd371, %rd367, %rd369;
	setp.eq.s32 	%p81, %r4, 3;
	selp.b64 	%rd372, %rd371, %rd368, %p81;
	add.s64 	%rd373, %rd371, %rd370;
	setp.eq.s32 	%p82, %r4, 4;
	selp.b64 	%rd374, %rd373, %rd372, %p82;
	ld.shared.v2.u64 	{%rd375, %rd376}, [_ZZN3cub18CUB_300001_SM_10006detail4scan16DeviceScanKernelINS2_10policy_hubIyyymN4cuda3std3__44plusIvEEE10Policy1000EPySC_NS0_13ScanTileStateIyLb1EEES9_NS1_10InputValueIySC_EEmyLb0EyEEvT0_T1_T2_iT3_T4_T5_E12temp_storage+64];
	add.s64 	%rd377, %rd373, %rd375;
	setp.eq.s32 	%p83, %r4, 5;
	selp.b64 	%rd378, %rd377, %rd374, %p83;
	add.s64 	%rd379, %rd377, %rd376;
	setp.eq.s32 	%p84, %r4, 6;
	selp.b64 	%rd380, %rd379, %rd378, %p84;
	ld.shared.v2.u64 	{%rd381, %rd382}, [_ZZN3cub18CUB_300001_SM_10006detail4scan16DeviceScanKernelINS2_10policy_hubIyyymN4cuda3std3__44plusIvEEE10Policy1000EPySC_NS0_13ScanTileStateIyLb1EEES9_NS1_10InputValueIySC_EEmyLb0EyEEvT0_T1_T2_iT3_T4_T5_E12temp_storage+80];
	add.s64 	%rd383, %rd379, %rd381;
	setp.eq.s32 	%p85, %r4, 7;
	selp.b64 	%rd384, %rd383, %rd380, %p85;
	add.s64 	%rd385, %rd383, %rd382;
	setp.eq.s32 	%p86, %r4, 8;
	selp.b64 	%rd386, %rd385, %rd384, %p86;
	ld.shared.v2.u64 	{%rd387, %rd388}, [_ZZN3cub18CUB_300001_SM_10006detail4scan16DeviceScanKernelINS2_10policy_hubIyyymN4cuda3std3__44plusIvEEE10Policy1000EPySC_NS0_13ScanTileStateIyLb1EEES9_NS1_10InputValueIySC_EEmyLb0EyEEvT0_T1_T2_iT3_T4_T5_E12temp_storage+96];
	add.s64 	%rd389, %rd385, %rd387;
	setp.eq.s32 	%p87, %r4, 9;
	selp.b64 	%rd390, %rd389, %rd386, %p87;
	add.s64 	%rd28, %rd389, %rd388;
	setp.gt.u32 	%p88, %r2, 31;
	setp.lt.u32 	%p89, %r2, 32;
	setp.eq.s32 	%p90, %r223, 0;
	selp.b64 	%rd391, 0, %rd364, %p90;
	add.s64 	%rd533, %rd390, %rd391;
	selp.b64 	%rd30, %rd364, %rd533, %p89;
	@%p88 bra 	$L__BB111_26;
	setp.ne.s32 	%p91, %r2, 0;
	mul.wide.s32 	%rd392, %r1, 16;
	add.s64 	%rd31, %rd148, %rd392;
	@%p91 bra 	$L__BB111_13;
	st.shared.u64 	[_ZZN3cub18CUB_300001_SM_10006detail4scan16DeviceScanKernelINS2_10policy_hubIyyymN4cuda3std3__44plusIvEEE10Policy1000EPySC_NS0_13ScanTileStateIyLb1EEES9_NS1_10InputValueIySC_EEmyLb0EyEEvT0_T1_T2_iT3_T4_T5_E12temp_storage+24], %rd28;
	add.s64 	%rd393, %rd31, 512;
	mov.b64 	%rd394, 100;
	// begin inline asm
	st.relaxed.gpu.v2.u64 [%rd393], {%rd394, %rd28};
	// end inline asm
$L__BB111_13:
	not.b32 	%r251, %r2;
	add.s32 	%r393, %r1, %r251;
	mov.b32 	%r249, 965;
	// begin inline asm
	nanosleep.u32 %r249;
	// end inline asm
	mul.wide.s32 	%rd399, %r393, 16;
	add.s64 	%rd400, %rd148, %rd399;
	add.s64 	%rd398, %rd400, 512;
	// begin inline asm
	ld.relaxed.gpu.v2.u64 {%rd531, %rd528}, [%rd398];
	// end inline asm
	mov.b32 	%r392, 328;
$L__BB111_14:
	setp.eq.s64 	%p92, %rd531, 99;
	mov.b32 	%r252, -1;
	vote.sync.any.pred 	%p93, %p92, %r252;
	not.pred 	%p94, %p93;
	@%p94 bra 	$L__BB111_16;
	// begin inline asm
	nanosleep.u32 %r392;
	// end inline asm
	shl.b32 	%r392, %r392, 1;
	// begin inline asm
	ld.relaxed.gpu.v2.u64 {%rd531, %rd528}, [%rd398];
	// end inline asm
	bra.uni 	$L__BB111_14;
$L__BB111_16:
	setp.eq.s64 	%p95, %rd531, 101;
	mov.b32 	%r304, -1;
	vote.sync.ballot.b32 	%r305, %p95, %r304;
	// begin inline asm
	mov.u32 %r254, %lanemask_ge;
	// end inline asm
	and.b32  	%r306, %r305, %r254;
	or.b32  	%r307, %r306, -2147483648;
	add.s32 	%r308, %r307, -1;
	not.b32 	%r309, %r307;
	and.b32  	%r310, %r309, %r308;
	popc.b32 	%r258, %r310;
	mov.b64 	{%r256, %r261}, %rd528;
	mov.b32 	%r262, 1;
	// begin inline asm
	shfl.sync.down.b32 %r255, %r256, %r262, %r258, %r304;
	// end inline asm
	// begin inline asm
	shfl.sync.down.b32 %r260, %r261, %r262, %r258, %r304;
	// end inline asm
	mov.b64 	%rd401, {%r255, %r260};
	setp.lt.s32 	%p97, %r223, %r258;
	selp.b64 	%rd402, %rd401, 0, %p97;
	add.s64 	%rd403, %rd402, %rd528;
	mov.b64 	{%r266, %r271}, %rd403;
	mov.b32 	%r272, 2;
	// begin inline asm
	shfl.sync.down.b32 %r265, %r266, %r272, %r258, %r304;
	// end inline asm
	// begin inline asm
	shfl.sync.down.b32 %r270, %r271, %r272, %r258, %r304;
	// end inline asm
	mov.b64 	%rd404, {%r265, %r270};
	add.s32 	%r11, %r223, 2;
	setp.gt.s32 	%p98, %r11, %r258;
	selp.b64 	%rd405, 0, %rd404, %p98;
	add.s64 	%rd406, %rd405, %rd403;
	mov.b64 	{%r276, %r281}, %rd406;
	mov.b32 	%r282, 4;
	// begin inline asm
	shfl.sync.down.b32 %r275, %r276, %r282, %r258, %r304;
	// end inline asm
	// begin inline asm
	shfl.sync.down.b32 %r280, %r281, %r282, %r258, %r304;
	// end inline asm
	mov.b64 	%rd407, {%r275, %r280};
	add.s32 	%r12, %r223, 4;
	setp.gt.s32 	%p99, %r12, %r258;
	selp.b64 	%rd408, 0, %rd407, %p99;
	add.s64 	%rd409, %rd408, %rd406;
	mov.b64 	{%r286, %r291}, %rd409;
	mov.b32 	%r292, 8;
	// begin inline asm
	shfl.sync.down.b32 %r285, %r286, %r292, %r258, %r304;
	// end inline asm
	// begin inline asm
	shfl.sync.down.b32 %r290, %r291, %r292, %r258, %r304;
	// end inline asm
	mov.b64 	%rd410, {%r285, %r290};
	add.s32 	%r13, %r223, 8;
	setp.gt.s32 	%p100, %r13, %r258;
	selp.b64 	%rd411, 0, %rd410, %p100;
	add.s64 	%rd412, %rd411, %rd409;
	mov.b64 	{%r296, %r301}, %rd412;
	mov.b32 	%r302, 16;
	// begin inline asm
	shfl.sync.down.b32 %r295, %r296, %r302, %r258, %r304;
	// end inline asm
	// begin inline asm
	shfl.sync.down.b32 %r300, %r301, %r302, %r258, %r304;
	// end inline asm
	mov.b64 	%rd413, {%r295, %r300};
	add.s32 	%r14, %r223, 16;
	setp.gt.s32 	%p101, %r14, %r258;
	selp.b64 	%rd414, 0, %rd413, %p101;
	add.s64 	%rd530, %rd414, %rd412;
	add.s64 	%rd42, %rd148, 512;
$L__BB111_17:
	setp.ne.s64 	%p102, %rd531, 101;
	mov.b32 	%r311, -1;
	vote.sync.all.pred 	%p103, %p102, %r311;
	not.pred 	%p104, %p103;
	@%p104 bra 	$L__BB111_22;
	mul.wide.s32 	%rd422, %r393, 16;
	add.s64 	%rd423, %rd42, %rd422;
	add.s64 	%rd421, %rd423, -512;
	// begin inline asm
	ld.relaxed.gpu.v2.u64 {%rd531, %rd532}, [%rd421];
	// end inline asm
	mov.b32 	%r394, 328;
$L__BB111_19:
	setp.eq.s64 	%p108, %rd531, 99;
	mov.b32 	%r314, -1;
	vote.sync.any.pred 	%p109, %p108, %r314;
	not.pred 	%p110, %p109;
	@%p110 bra 	$L__BB111_21;
	// begin inline asm
	nanosleep.u32 %r394;
	// end inline asm
	shl.b32 	%r394, %r394, 1;
	// begin inline asm
	ld.relaxed.gpu.v2.u64 {%rd531, %rd532}, [%rd421];
	// end inline asm
	bra.uni 	$L__BB111_19;
$L__BB111_21:
	setp.eq.s64 	%p111, %rd531, 101;
	mov.b32 	%r365, -1;
	vote.sync.ballot.b32 	%r366, %p111, %r365;
	and.b32  	%r367, %r366, %r254;
	or.b32  	%r368, %r367, -2147483648;
	add.s32 	%r369, %r368, -1;
	not.b32 	%r370, %r368;
	and.b32  	%r371, %r370, %r369;
	popc.b32 	%r319, %r371;
	mov.b64 	{%r317, %r322}, %rd532;
	mov.b32 	%r323, 1;
	// begin inline asm
	shfl.sync.down.b32 %r316, %r317, %r323, %r319, %r365;
	// end inline asm
	// begin inline asm
	shfl.sync.down.b32 %r321, %r322, %r323, %r319, %r365;
	// end inline asm
	mov.b64 	%rd424, {%r316, %r321};
	setp.lt.s32 	%p113, %r223, %r319;
	selp.b64 	%rd425, %rd424, 0, %p113;
	add.s64 	%rd426, %rd425, %rd532;
	mov.b64 	{%r327, %r332}, %rd426;
	mov.b32 	%r333, 2;
	// begin inline asm
	shfl.sync.down.b32 %r326, %r327, %r333, %r319, %r365;
	// end inline asm
	// begin inline asm
	shfl.sync.down.b32 %r331, %r332, %r333, %r319, %r365;
	// end inline asm
	mov.b64 	%rd427, {%r326, %r331};
	setp.gt.s32 	%p114, %r11, %r319;
	selp.b64 	%rd428, 0, %rd427, %p114;
	add.s64 	%rd429, %rd426, %rd428;
	mov.b64 	{%r337, %r342}, %rd429;
	mov.b32 	%r343, 4;
	// begin inline asm
	shfl.sync.down.b32 %r336, %r337, %r343, %r319, %r365;
	// end inline asm
	// begin inline asm
	shfl.sync.down.b32 %r341, %r342, %r343, %r319, %r365;
	// end inline asm
	mov.b64 	%rd430, {%r336, %r341};
	setp.gt.s32 	%p115, %r12, %r319;
	selp.b64 	%rd431, 0, %rd430, %p115;
	add.s64 	%rd432, %rd431, %rd429;
	mov.b64 	{%r347, %r352}, %rd432;
	mov.b32 	%r353, 8;
	// begin inline asm
	shfl.sync.down.b32 %r346, %r347, %r353, %r319, %r365;
	// end inline asm
	// begin inline asm
	shfl.sync.down.b32 %r351, %r352, %r353, %r319, %r365;
	// end inline asm
	mov.b64 	%rd433, {%r346, %r351};
	setp.gt.s32 	%p116, %r13, %r319;
	selp.b64 	%rd434, 0, %rd433, %p116;
	add.s64 	%rd435, %rd434, %rd432;
	mov.b64 	{%r357, %r362}, %rd435;
	mov.b32 	%r363, 16;
	// begin inline asm
	shfl.sync.down.b32 %r356, %r357, %r363, %r319, %r365;
	// end inline asm
	// begin inline asm
	shfl.sync.down.b32 %r361, %r362, %r363, %r319, %r365;
	// end inline asm
	mov.b64 	%rd436, {%r356, %r361};
	setp.gt.s32 	%p117, %r14, %r319;
	selp.b64 	%rd437, 0, %rd436, %p117;
	add.s64 	%rd438, %rd435, %rd530;
	add.s64 	%rd530, %rd438, %rd437;
	add.s32 	%r393, %r393, -32;
	bra.uni 	$L__BB111_17;
$L__BB111_22:
	setp.ne.s32 	%p105, %r2, 0;
	@%p105 bra 	$L__BB111_24;
	add.s64 	%rd417, %rd530, %rd28;
	add.s64 	%rd415, %rd31, 512;
	mov.b64 	%rd416, 101;
	// begin inline asm
	st.relaxed.gpu.v2.u64 [%rd415], {%rd416, %rd417};
	// end inline asm
	st.shared.u64 	[_ZZN3cub18CUB_300001_SM_10006detail4scan16DeviceScanKernelINS2_10policy_hubIyyymN4cuda3std3__44plusIvEEE10Policy1000EPySC_NS0_13ScanTileStateIyLb1EEES9_NS1_10InputValueIySC_EEmyLb0EyEEvT0_T1_T2_iT3_T4_T5_E12temp_storage+8], %rd530;
	st.shared.u64 	[_ZZN3cub18CUB_300001_SM_10006detail4scan16DeviceScanKernelINS2_10policy_hubIyyymN4cuda3std3__44plusIvEEE10Policy1000EPySC_NS0_13ScanTileStateIyLb1EEES9_NS1_10InputValueIySC_EEmyLb0EyEEvT0_T1_T2_iT3_T4_T5_E12temp_storage+16], %rd417;
$L__BB111_24:
	setp.ne.s32 	%p106, %r223, 0;
	mov.u64 	%rd533, %rd30;
	@%p106 bra 	$L__BB111_26;
	st.shared.u64 	[_ZZN3cub18CUB_300001_SM_10006detail4scan16DeviceScanKernelINS2_10policy_hubIyyymN4cuda3std3__44plusIvEEE10Policy1000EPySC_NS0_13ScanTileStateIyLb1EEES9_NS1_10InputValueIySC_EEmyLb0EyEEvT0_T1_T2_iT3_T4_T5_E12temp_storage+128], %rd530;
	mov.u64 	%rd533, %rd530;
$L__BB111_26:
	bar.sync 	0;
	setp.eq.s32 	%p107, %r2, 0;
	@%p107 bra 	$L__BB111_28;
	ld.shared.u64 	%rd418, [_ZZN3cub18CUB_300001_SM_10006detail4scan16DeviceScanKernelINS2_10policy_hubIyyymN4cuda3std3__44plusIvEEE10Policy1000EPySC_NS0_13ScanTileStateIyLb1EEES9_NS1_10InputValueIySC_EEmyLb0EyEEvT0_T1_T2_iT3_T4_T5_E12temp_storage+128];
	add.s64 	%rd533, %rd418, %rd533;
$L__BB111_28:
	add.s64 	%rd535, %rd10, %rd533;
$L__BB111_29:
	add.s64 	%rd503, %rd11, %rd535;
	add.s64 	%rd504, %rd12, %rd503;
	add.s64 	%rd505, %rd13, %rd504;
	add.s64 	%rd506, %rd14, %rd505;
	add.s64 	%rd507, %rd15, %rd506;
	add.s64 	%rd508, %rd16, %rd507;
	add.s64 	%rd509, %rd17, %rd508;
	add.s64 	%rd510, %rd18, %rd509;
	add.s64 	%rd511, %rd19, %rd510;
	bar.sync 	0;
	st.shared.u64 	[%r6], %rd533;
	st.shared.u64 	[%r6+8], %rd535;
	st.shared.u64 	[%r6+16], %rd503;
	st.shared.u64 	[%r6+24], %rd504;
	st.shared.u64 	[%r6+32], %rd505;
	st.shared.u64 	[%r6+40], %rd506;
	st.shared.u64 	[%r6+48], %rd507;
	st.shared.u64 	[%r6+56], %rd508;
	st.shared.u64 	[%r6+64], %rd509;
	st.shared.u64 	[%r6+72], %rd510;
	st.shared.u64 	[%r6+80], %rd511;
	bar.warp.sync 	-1;
	ld.shared.u64 	%rd512, [%r5];
	ld.shared.u64 	%rd513, [%r5+256];
	ld.shared.u64 	%rd514, [%r5+512];
	ld.shared.u64 	%rd515, [%r5+768];
	ld.shared.u64 	%rd516, [%r5+1024];
	ld.shared.u64 	%rd517, [%r5+1280];
	ld.shared.u64 	%rd518, [%r5+1536];
	ld.shared.u64 	%rd519, [%r5+1792];
	ld.shared.u64 	%rd520, [%r5+2048];
	ld.shared.u64 	%rd521, [%r5+2304];
	ld.shared.u64 	%rd522, [%r5+2560];
	add.s64 	%rd524, %rd1, %rd327;
	st.global.u64 	[%rd524], %rd512;
	st.global.u64 	[%rd524+256], %rd513;
	st.global.u64 	[%rd524+512], %rd514;
	st.global.u64 	[%rd524+768], %rd515;
	st.global.u64 	[%rd524+1024], %rd516;
	st.global.u64 	[%rd524+1280], %rd517;
	st.global.u64 	[%rd524+1536], %rd518;
	st.global.u64 	[%rd524+1792], %rd519;
	st.global.u64 	[%rd524+2048], %rd520;
	st.global.u64 	[%rd524+2304], %rd521;
	st.global.u64 	[%rd524+2560], %rd522;
	bra.uni 	$L__BB111_102;
$L__BB111_30:
	setp.eq.s64 	%p3, %rd8, 0;
	@%p3 bra 	$L__BB111_102;
	cvt.u32.u64 	%r19, %rd8;
	shl.b64 	%rd152, %rd7, 3;
	add.s64 	%rd153, %rd2, %rd152;
	mov.u32 	%r20, %tid.x;
	ld.global.u64 	%rd547, [%rd153];
	and.b32  	%r52, %r20, 31;
	and.b32  	%r53, %r20, 992;
	mul.lo.s32 	%r54, %r53, 11;
	or.b32  	%r21, %r54, %r52;
	setp.ge.u32 	%p4, %r21, %r19;
	shl.b32 	%r55, %r21, 3;
	cvt.u64.u32 	%rd154, %r55;
	add.s64 	%rd62, %rd153, %rd154;
	mov.u64 	%rd537, %rd547;
	@%p4 bra 	$L__BB111_33;
	ld.global.u64 	%rd537, [%rd62];
$L__BB111_33:
	add.s32 	%r22, %r21, 32;
	setp.ge.u32 	%p5, %r22, %r19;
	mov.u64 	%rd538, %rd547;
	@%p5 bra 	$L__BB111_35;
	ld.global.u64 	%rd538, [%rd62+256];
$L__BB111_35:
	add.s32 	%r23, %r21, 64;
	setp.ge.u32 	%p6, %r23, %r19;
	mov.u64 	%rd539, %rd547;
	@%p6 bra 	$L__BB111_37;
	ld.global.u64 	%rd539, [%rd62+512];
$L__BB111_37:
	add.s32 	%r24, %r21, 96;
	setp.ge.u32 	%p7, %r24, %r19;
	mov.u64 	%rd540, %rd547;
	@%p7 bra 	$L__BB111_39;
	ld.global.u64 	%rd540, [%rd62+768];
$L__BB111_39:
	add.s32 	%r25, %r21, 128;
	setp.ge.u32 	%p8, %r25, %r19;
	mov.u64 	%rd541, %rd547;
	@%p8 bra 	$L__BB111_41;
	ld.global.u64 	%rd541, [%rd62+1024];
$L__BB111_41:
	add.s32 	%r26, %r21, 160;
	setp.ge.u32 	%p9, %r26, %r19;
	mov.u64 	%rd542, %rd547;
	@%p9 bra 	$L__BB111_43;
	ld.global.u64 	%rd542, [%rd62+1280];
$L__BB111_43:
	add.s32 	%r27, %r21, 192;
	setp.ge.u32 	%p10, %r27, %r19;
	mov.u64 	%rd543, %rd547;
	@%p10 bra 	$L__BB111_45;
	ld.global.u64 	%rd543, [%rd62+1536];
$L__BB111_45:
	add.s32 	%r28, %r21, 224;
	setp.ge.u32 	%p11, %r28, %r19;
	mov.u64 	%rd544, %rd547;
	@%p11 bra 	$L__BB111_47;
	ld.global.u64 	%rd544, [%rd62+1792];
$L__BB111_47:
	add.s32 	%r29, %r21, 256;
	setp.ge.u32 	%p12, %r29, %r19;
	mov.u64 	%rd545, %rd547;
	@%p12 bra 	$L__BB111_49;
	ld.global.u64 	%rd545, [%rd62+2048];
$L__BB111_49:
	add.s32 	%r30, %r21, 288;
	setp.ge.u32 	%p13, %r30, %r19;
	mov.u64 	%rd546, %rd547;
	@%p13 bra 	$L__BB111_51;
	ld.global.u64 	%rd546, [%rd62+2304];
$L__BB111_51:
	add.s32 	%r31, %r21, 320;
	setp.ge.u32 	%p14, %r31, %r19;
	@%p14 bra 	$L__BB111_53;
	ld.global.u64 	%rd547, [%rd62+2560];
$L__BB111_53:
	// begin inline asm
	mov.u32 %r56, %laneid;
	// end inline asm
	shr.u32 	%r33, %r20, 5;
	mad.lo.s32 	%r57, %r33, 352, %r56;
	shl.b32 	%r58, %r57, 3;
	mov.u32 	%r59, _ZZN3cub18CUB_300001_SM_10006detail4scan16DeviceScanKernelINS2_10policy_hubIyyymN4cuda3std3__44plusIvEEE10Policy1000EPySC_NS0_13ScanTileStateIyLb1EEES9_NS1_10InputValueIySC_EEmyLb0EyEEvT0_T1_T2_iT3_T4_T5_E12temp_storage;
	add.s32 	%r34, %r59, %r58;
	st.shared.u64 	[%r34], %rd537;
	st.shared.u64 	[%r34+256], %rd538;
	st.shared.u64 	[%r34+512], %rd539;
	st.shared.u64 	[%r34+768], %rd540;
	st.shared.u64 	[%r34+1024], %rd541;
	st.shared.u64 	[%r34+1280], %rd542;
	st.shared.u64 	[%r34+1536], %rd543;
	st.shared.u64 	[%r34+1792], %rd544;
	st.shared.u64 	[%r34+2048], %rd545;
	st.shared.u64 	[%r34+2304], %rd546;
	st.shared.u64 	[%r34+2560], %rd547;
	bar.warp.sync 	-1;
	mad.lo.s32 	%r35, %r56, 80, %r34;
	ld.shared.u64 	%rd85, [%r35];
	ld.shared.u64 	%rd86, [%r35+8];
	ld.shared.u64 	%rd87, [%r35+16];
	ld.shared.u64 	%rd88, [%r35+24];
	ld.shared.u64 	%rd89, [%r35+32];
	ld.shared.u64 	%rd90, [%r35+40];
	ld.shared.u64 	%rd91, [%r35+48];
	ld.shared.u64 	%rd92, [%r35+56];
	ld.shared.u64 	%rd93, [%r35+64];
	ld.shared.u64 	%rd94, [%r35+72];
	ld.shared.u64 	%rd95, [%r35+80];
	bar.sync 	0;
	setp.ne.s32 	%p15, %r1, 0;
	@%p15 bra 	$L__BB111_57;
	add.s64 	%rd275, %rd86, %rd85;
	add.s64 	%rd276, %rd87, %rd275;
	add.s64 	%rd277, %rd88, %rd276;
	add.s64 	%rd278, %rd89, %rd277;
	add.s64 	%rd279, %rd90, %rd278;
	add.s64 	%rd280, %rd91, %rd279;
	add.s64 	%rd281, %rd92, %rd280;
	add.s64 	%rd282, %rd93, %rd281;
	add.s64 	%rd283, %rd94, %rd282;
	add.s64 	%rd262, %rd95, %rd283;
	mov.b32 	%r205, 1;
	mov.b32 	%r218, 0;
	mov.b32 	%r219, -1;
	// begin inline asm
	{  .reg .u64 r0;  .reg .u32 lo;  .reg .u32 hi;  .reg .pred p;  mov.b64 {lo, hi}, %rd262;  shfl.sync.up.b32 lo|p, lo, %r205, %r218, %r219;  shfl.sync.up.b32 hi|p, hi, %r205, %r218, %r219;  mov.b64 r0, {lo, hi};  @p add.u64 r0, r0, %rd262;  mov.u64 %rd260, r0;}
	// end inline asm
	mov.b32 	%r208, 2;
	// begin inline asm
	{  .reg .u64 r0;  .reg .u32 lo;  .reg .u32 hi;  .reg .pred p;  mov.b64 {lo, hi}, %rd260;  shfl.sync.up.b32 lo|p, lo, %r208, %r218, %r219;  shfl.sync.up.b32 hi|p, hi, %r208, %r218, %r219;  mov.b64 r0, {lo, hi};  @p add.u64 r0, r0, %rd260;  mov.u64 %rd263, r0;}
	// end inline asm
	mov.b32 	%r211, 4;
	// begin inline asm
	{  .reg .u64 r0;  .reg .u32 lo;  .reg .u32 hi;  .reg .pred p;  mov.b64 {lo, hi}, %rd263;  shfl.sync.up.b32 lo|p, lo, %r211, %r218, %r219;  shfl.sync.up.b32 hi|p, hi, %r211, %r218, %r219;  mov.b64 r0, {lo, hi};  @p add.u64 r0, r0, %rd263;  mov.u64 %rd266, r0;}
	// end inline asm
	mov.b32 	%r214, 8;
	// begin inline asm
	{  .reg .u64 r0;  .reg .u32 lo;  .reg .u32 hi;  .reg .pred p;  mov.b64 {lo, hi}, %rd266;  shfl.sync.up.b32 lo|p, lo, %r214, %r218, %r219;  shfl.sync.up.b32 hi|p, hi, %r214, %r218, %r219;  mov.b64 r0, {lo, hi};  @p add.u64 r0, r0, %rd266;  mov.u64 %rd269, r0;}
	// end inline asm
	mov.b32 	%r217, 16;
	// begin inline asm
	{  .reg .u64 r0;  .reg .u32 lo;  .reg .u32 hi;  .reg .pred p;  mov.b64 {lo, hi}, %rd269;  shfl.sync.up.b32 lo|p, lo, %r217, %r218, %r219;  shfl.sync.up.b32 hi|p, hi, %r217, %r218, %r219;  mov.b64 r0, {lo, hi};  @p add.u64 r0, r0, %rd269;  mov.u64 %rd272, r0;}
	// end inline asm
	setp.ne.s32 	%p55, %r56, 31;
	@%p55 bra 	$L__BB111_56;
	shl.b32 	%r220, %r33, 3;
	mov.u32 	%r221, _ZZN3cub18CUB_300001_SM_10006detail4scan16DeviceScanKernelINS2_10policy_hubIyyymN4cuda3std3__44plusIvEEE10Policy1000EPySC_NS0_13ScanTileStateIyLb1EEES9_NS1_10InputValueIySC_EEmyLb0EyEEvT0_T1_T2_iT3_T4_T5_E12temp_storage;
	add.s32 	%r222, %r221, %r220;
	st.shared.u64 	[%r222+32], %rd272;
$L__BB111_56:
	bar.sync 	0;
	ld.shared.v2.u64 	{%rd284, %rd285}, [_ZZN3cub18CUB_300001_SM_10006detail4scan16DeviceScanKernelINS2_10policy_hubIyyymN4cuda3std3__44plusIvEEE10Policy1000EPySC_NS0_13ScanTileStateIyLb1EEES9_NS1_10InputValueIySC_EEmyLb0EyEEvT0_T1_T2_iT3_T4_T5_E12temp_storage+32];
	add.s64 	%rd286, %rd285, %rd284;
	setp.eq.s32 	%p56, %r33, 2;
	selp.b64 	%rd287, %rd286, %rd284, %p56;
	ld.shared.v2.u64 	{%rd288, %rd289}, [_ZZN3cub18CUB_300001_SM_10006detail4scan16DeviceScanKernelINS2_10policy_hubIyyymN4cuda3std3__44plusIvEEE10Policy1000EPySC_NS0_13ScanTileStateIyLb1EEES9_NS1_10InputValueIySC_EEmyLb0EyEEvT0_T1_T2_iT3_T4_T5_E12temp_storage+48];
	add.s64 	%rd290, %rd286, %rd288;
	setp.eq.s32 	%p57, %r33, 3;
	selp.b64 	%rd291, %rd290, %rd287, %p57;
	add.s64 	%rd292, %rd290, %rd289;
	setp.eq.s32 	%p58, %r33, 4;
	selp.b64 	%rd293, %rd292, %rd291, %p58;
	ld.shared.v2.u64 	{%rd294, %rd295}, [_ZZN3cub18CUB_300001_SM_10006detail4scan16DeviceScanKernelINS2_10policy_hubIyyymN4cuda3std3__44plusIvEEE10Policy1000EPySC_NS0_13ScanTileStateIyLb1EEES9_NS1_10InputValueIySC_EEmyLb0EyEEvT0_T1_T2_iT3_T4_T5_E12temp_storage+64];
	add.s64 	%rd296, %rd292, %rd294;
	setp.eq.s32 	%p59, %r33, 5;
	selp.b64 	%rd297, %rd296, %rd293, %p59;
	add.s64 	%rd298, %rd296, %rd295;
	setp.eq.s32 	%p60, %r33, 6;
	selp.b64 	%rd299, %rd298, %rd297, %p60;
	ld.shared.v2.u64 	{%rd300, %rd301}, [_ZZN3cub18CUB_300001_SM_10006detail4scan16DeviceScanKernelINS2_10policy_hubIyyymN4cuda3std3__44plusIvEEE10Policy1000EPySC_NS0_13ScanTileStateIyLb1EEES9_NS1_10InputValueIySC_EEmyLb0EyEEvT0_T1_T2_iT3_T4_T5_E12temp_storage+80];
	add.s64 	%rd302, %rd298, %rd300;
	setp.eq.s32 	%p61, %r33, 7;
	selp.b64 	%rd303, %rd302, %rd299, %p61;
	add.s64 	%rd304, %rd302, %rd301;
	setp.eq.s32 	%p62, %r33, 8;
	selp.b64 	%rd305, %rd304, %rd303, %p62;
	ld.shared.u64 	%rd306, [_ZZN3cub18CUB_300001_SM_10006detail4scan16DeviceScanKernelINS2_10policy_hubIyyymN4cuda3std3__44plusIvEEE10Policy1000EPySC_NS0_13ScanTileStateIyLb1EEES9_NS1_10InputValueIySC_EEmyLb0EyEEvT0_T1_T2_iT3_T4_T5_E12temp_storage+96];
	add.s64 	%rd307, %rd304, %rd306;
	setp.eq.s32 	%p63, %r33, 9;
	selp.b64 	%rd308, %rd307, %rd305, %p63;
	setp.lt.u32 	%p64, %r20, 32;
	selp.b64 	%rd309, 0, %rd308, %p64;
	setp.eq.s32 	%p65, %r56, 0;
	sub.s64 	%rd310, %rd272, %rd262;
	selp.b64 	%rd311, 0, %rd310, %p65;
	add.s64 	%rd312, %rd311, %rd526;
	add.s64 	%rd554, %rd312, %rd309;
	add.s64 	%rd556, %rd554, %rd85;
	bra.uni 	$L__BB111_78;
$L__BB111_57:
	add.s64 	%rd170, %rd86, %rd85;
	add.s64 	%rd171, %rd87, %rd170;
	add.s64 	%rd172, %rd88, %rd171;
	add.s64 	%rd173, %rd89, %rd172;
	add.s64 	%rd174, %rd90, %rd173;
	add.s64 	%rd175, %rd91, %rd174;
	add.s64 	%rd176, %rd92, %rd175;
	add.s64 	%rd177, %rd93, %rd176;
	add.s64 	%rd178, %rd94, %rd177;
	add.s64 	%rd157, %rd95, %rd178;
	mov.b32 	%r60, 1;
	mov.b32 	%r73, 0;
	mov.b32 	%r74, -1;
	// begin inline asm
	{  .reg .u64 r0;  .reg .u32 lo;  .reg .u32 hi;  .reg .pred p;  mov.b64 {lo, hi}, %rd157;  shfl.sync.up.b32 lo|p, lo, %r60, %r73, %r74;  shfl.sync.up.b32 hi|p, hi, %r60, %r73, %r74;  mov.b64 r0, {lo, hi};  @p add.u64 r0, r0, %rd157;  mov.u64 %rd155, r0;}
	// end inline asm
	mov.b32 	%r63, 2;
	// begin inline asm
	{  .reg .u64 r0;  .reg .u32 lo;  .reg .u32 hi;  .reg .pred p;  mov.b64 {lo, hi}, %rd155;  shfl.sync.up.b32 lo|p, lo, %r63, %r73, %r74;  shfl.sync.up.b32 hi|p, hi, %r63, %r73, %r74;  mov.b64 r0, {lo, hi};  @p add.u64 r0, r0, %rd155;  mov.u64 %rd158, r0;}
	// end inline asm
	mov.b32 	%r66, 4;
	// begin inline asm
	{  .reg .u64 r0;  .reg .u32 lo;  .reg .u32 hi;  .reg .pred p;  mov.b64 {lo, hi}, %rd158;  shfl.sync.up.b32 lo|p, lo, %r66, %r73, %r74;  shfl.sync.up.b32 hi|p, hi, %r66, %r73, %r74;  mov.b64 r0, {lo, hi};  @p add.u64 r0, r0, %rd158;  mov.u64 %rd161, r0;}
	// end inline asm
	mov.b32 	%r69, 8;
	// begin inline asm
	{  .reg .u64 r0;  .reg .u32 lo;  .reg .u32 hi;  .reg .pred p;  mov.b64 {lo, hi}, %rd161;  shfl.sync.up.b32 lo|p, lo, %r69, %r73, %r74;  shfl.sync.up.b32 hi|p, hi, %r69, %r73, %r74;  mov.b64 r0, {lo, hi};  @p add.u64 r0, r0, %rd161;  mov.u64 %rd164, r0;}
	// end inline asm
	mov.b32 	%r72, 16;
	// begin inline asm
	{  .reg .u64 r0;  .reg .u32 lo;  .reg .u32 hi;  .reg .pred p;  mov.b64 {lo, hi}, %rd164;  shfl.sync.up.b32 lo|p, lo, %r72, %r73, %r74;  shfl.sync.up.b32 hi|p, hi, %r72, %r73, %r74;  mov.b64 r0, {lo, hi};  @p add.u64 r0, r0, %rd164;  mov.u64 %rd167, r0;}
	// end inline asm
	setp.ne.s32 	%p16, %r56, 31;
	@%p16 bra 	$L__BB111_59;
	shl.b32 	%r75, %r33, 3;
	mov.u32 	%r76, _ZZN3cub18CUB_300001_SM_10006detail4scan16DeviceScanKernelINS2_10policy_hubIyyymN4cuda3std3__44plusIvEEE10Policy1000EPySC_NS0_13ScanTileStateIyLb1EEES9_NS1_10InputValueIySC_EEmyLb0EyEEvT0_T1_T2_iT3_T4_T5_E12temp_storage;
	add.s32 	%r77, %r76, %r75;
	st.shared.u64 	[%r77+32], %rd167;
$L__BB111_59:
	sub.s64 	%rd179, %rd167, %rd157;
	bar.sync 	0;
	ld.shared.v2.u64 	{%rd180, %rd181}, [_ZZN3cub18CUB_300001_SM_10006detail4scan16DeviceScanKernelINS2_10policy_hubIyyymN4cuda3std3__44plusIvEEE10Policy1000EPySC_NS0_13ScanTileStateIyLb1EEES9_NS1_10InputValueIySC_EEmyLb0EyEEvT0_T1_T2_iT3_T4_T5_E12temp_storage+32];
	add.s64 	%rd182, %rd181, %rd180;
	setp.eq.s32 	%p17, %r33, 2;
	selp.b64 	%rd183, %rd182, %rd180, %p17;
	ld.shared.v2.u64 	{%rd184, %rd185}, [_ZZN3cub18CUB_300001_SM_10006detail4scan16DeviceScanKernelINS2_10policy_hubIyyymN4cuda3std3__44plusIvEEE10Policy1000EPySC_NS0_13ScanTileStateIyLb1EEES9_NS1_10InputValueIySC_EEmyLb0EyEEvT0_T1_T2_iT3_T4_T5_E12temp_storage+48];
	add.s64 	%rd186, %rd182, %rd184;
	setp.eq.s32 	%p18, %r33, 3;
	selp.b64 	%rd187, %rd186, %rd183, %p18;
	add.s64 	%rd188, %rd186, %rd185;
	setp.eq.s32 	%p19, %r33, 4;
	selp.b64 	%rd189, %rd188, %rd187, %p19;
	ld.shared.v2.u64 	{%rd190, %rd191}, [_ZZN3cub18CUB_300001_SM_10006detail4scan16DeviceScanKernelINS2_10policy_hubIyyymN4cuda3std3__44plusIvEEE10Policy1000EPySC_NS0_13ScanTileStateIyLb1EEES9_NS1_10InputValueIySC_EEmyLb0EyEEvT0_T1_T2_iT3_T4_T5_E12temp_storage+64];
	add.s64 	%rd192, %rd188, %rd190;
	setp.eq.s32 	%p20, %r33, 5;
	selp.b64 	%rd193, %rd192, %rd189, %p20;
	add.s64 	%rd194, %rd192, %rd191;
	setp.eq.s32 	%p21, %r33, 6;
	selp.b64 	%rd195, %rd194, %rd193, %p21;
	ld.shared.v2.u64 	{%rd196, %rd197}, [_ZZN3cub18CUB_300001_SM_10006detail4scan16DeviceScanKernelINS2_10policy_hubIyyymN4cuda3std3__44plusIvEEE10Policy1000EPySC_NS0_13ScanTileStateIyLb1EEES9_NS1_10InputValueIySC_EEmyLb0EyEEvT0_T1_T2_iT3_T4_T5_E12temp_storage+80];
	add.s64 	%rd198, %rd194, %rd196;
	setp.eq.s32 	%p22, %r33, 7;
	selp.b64 	%rd199, %rd198, %rd195, %p22;
	add.s64 	%rd200, %rd198, %rd197;
	setp.eq.s32 	%p23, %r33, 8;
	selp.b64 	%rd201, %rd200, %rd199, %p23;
	ld.shared.v2.u64 	{%rd202, %rd203}, [_ZZN3cub18CUB_300001_SM_10006detail4scan16DeviceScanKernelINS2_10policy_hubIyyymN4cuda3std3__44plusIvEEE10Policy1000EPySC_NS0_13ScanTileStateIyLb1EEES9_NS1_10InputValueIySC_EEmyLb0EyEEvT0_T1_T2_iT3_T4_T5_E12temp_storage+96];
	add.s64 	%rd204, %rd200, %rd202;
	setp.eq.s32 	%p24, %r33, 9;
	selp.b64 	%rd205, %rd204, %rd201, %p24;
	add.s64 	%rd102, %rd204, %rd203;
	setp.gt.u32 	%p25, %r20, 31;
	setp.lt.u32 	%p26, %r20, 32;
	setp.eq.s32 	%p27, %r56, 0;
	selp.b64 	%rd206, 0, %rd179, %p27;
	add.s64 	%rd554, %rd205, %rd206;
	selp.b64 	%rd104, %rd179, %rd554, %p26;
	@%p25 bra 	$L__BB111_75;
	setp.ne.s32 	%p28, %r20, 0;
	mul.wide.s32 	%rd207, %r1, 16;
	add.s64 	%rd105, %rd148, %rd207;
	@%p28 bra 	$L__BB111_62;
	st.shared.u64 	[_ZZN3cub18CUB_300001_SM_10006detail4scan16DeviceScanKernelINS2_10policy_hubIyyymN4cuda3std3__44plusIvEEE10Policy1000EPySC_NS0_13ScanTileStateIyLb1EEES9_NS1_10InputValueIySC_EEmyLb0EyEEvT0_T1_T2_iT3_T4_T5_E12temp_storage+24], %rd102;
	add.s64 	%rd208, %rd105, 512;
	mov.b64 	%rd209, 100;
	// begin inline asm
	st.relaxed.gpu.v2.u64 [%rd208], {%rd209, %rd102};
	// end inline asm
$L__BB111_62:
	not.b32 	%r80, %r20;
	add.s32 	%r396, %r1, %r80;
	mov.b32 	%r78, 965;
	// begin inline asm
	nanosleep.u32 %r78;
	// end inline asm
	mul.wide.s32 	%rd214, %r396, 16;
	add.s64 	%rd215, %rd148, %rd214;
	add.s64 	%rd213, %rd215, 512;
	// begin inline asm
	ld.relaxed.gpu.v2.u64 {%rd552, %rd549}, [%rd213];
	// end inline asm
	mov.b32 	%r395, 328;
$L__BB111_63:
	setp.eq.s64 	%p29, %rd552, 99;
	mov.b32 	%r81, -1;
	vote.sync.any.pred 	%p30, %p29, %r81;
	not.pred 	%p31, %p30;
	@%p31 bra 	$L__BB111_65;
	// begin inline asm
	nanosleep.u32 %r395;
	// end inline asm
	shl.b32 	%r395, %r395, 1;
	// begin inline asm
	ld.relaxed.gpu.v2.u64 {%rd552, %rd549}, [%rd213];
	// end inline asm
	bra.uni 	$L__BB111_63;
$L__BB111_65:
	setp.eq.s64 	%p32, %rd552, 101;
	mov.b32 	%r133, -1;
	vote.sync.ballot.b32 	%r134, %p32, %r133;
	// begin inline asm
	mov.u32 %r83, %lanemask_ge;
	// end inline asm
	and.b32  	%r135, %r134, %r83;
	or.b32  	%r136, %r135, -2147483648;
	add.s32 	%r137, %r136, -1;
	not.b32 	%r138, %r136;
	and.b32  	%r139, %r138, %r137;
	popc.b32 	%r87, %r139;
	mov.b64 	{%r85, %r90}, %rd549;
	mov.b32 	%r91, 1;
	// begin inline asm
	shfl.sync.down.b32 %r84, %r85, %r91, %r87, %r133;
	// end inline asm
	// begin inline asm
	shfl.sync.down.b32 %r89, %r90, %r91, %r87, %r133;
	// end inline asm
	mov.b64 	%rd216, {%r84, %r89};
	setp.lt.s32 	%p34, %r56, %r87;
	selp.b64 	%rd217, %rd216, 0, %p34;
	add.s64 	%rd218, %rd217, %rd549;
	mov.b64 	{%r95, %r100}, %rd218;
	mov.b32 	%r101, 2;
	// begin inline asm
	shfl.sync.down.b32 %r94, %r95, %r101, %r87, %r133;
	// end inline asm
	// begin inline asm
	shfl.sync.down.b32 %r99, %r100, %r101, %r87, %r133;
	// end inline asm
	mov.b64 	%rd219, {%r94, %r99};
	add.s32 	%r40, %r56, 2;
	setp.gt.s32 	%p35, %r40, %r87;
	selp.b64 	%rd220, 0, %rd219, %p35;
	add.s64 	%rd221, %rd220, %rd218;
	mov.b64 	{%r105, %r110}, %rd221;
	mov.b32 	%r111, 4;
	// begin inline asm
	shfl.sync.down.b32 %r104, %r105, %r111, %r87, %r133;
	// end inline asm
	// begin inline asm
	shfl.sync.down.b32 %r109, %r110, %r111, %r87, %r133;
	// end inline asm
	mov.b64 	%rd222, {%r104, %r109};
	add.s32 	%r41, %r56, 4;
	setp.gt.s32 	%p36, %r41, %r87;
	selp.b64 	%rd223, 0, %rd222, %p36;
	add.s64 	%rd224, %rd223, %rd221;
	mov.b64 	{%r115, %r120}, %rd224;
	mov.b32 	%r121, 8;
	// begin inline asm
	shfl.sync.down.b32 %r114, %r115, %r121, %r87, %r133;
	// end inline asm
	// begin inline asm
	shfl.sync.down.b32 %r119, %r120, %r121, %r87, %r133;
	// end inline asm
	mov.b64 	%rd225, {%r114, %r119};
	add.s32 	%r140, %r56, 8;
	setp.gt.s32 	%p37, %r140, %r87;
	selp.b64 	%rd226, 0, %rd225, %p37;
	add.s64 	%rd227, %rd226, %rd224;
	mov.b64 	{%r125, %r130}, %rd227;
	mov.b32 	%r131, 16;
	// begin inline asm
	shfl.sync.down.b32 %r124, %r125, %r131, %r87, %r133;
	// end inline asm
	// begin inline asm
	shfl.sync.down.b32 %r129, %r130, %r131, %r87, %r133;
	// end inline asm
	mov.b64 	%rd228, {%r124, %r129};
	add.s32 	%r42, %r56, 16;
	setp.gt.s32 	%p38, %r42, %r87;
	selp.b64 	%rd229, 0, %rd228, %p38;
	add.s64 	%rd550, %rd229, %rd227;
	add.s64 	%rd116, %rd148, 512;
$L__BB111_66:
	setp.ne.s64 	%p39, %rd552, 101;
	mov.b32 	%r141, -1;
	vote.sync.all.pred 	%p40, %p39, %r141;
	not.pred 	%p41, %p40;
	@%p41 bra 	$L__BB111_71;
	mul.wide.s32 	%rd237, %r396, 16;
	add.s64 	%rd238, %rd116, %rd237;
	add.s64 	%rd236, %rd238, -512;
	// begin inline asm
	ld.relaxed.gpu.v2.u64 {%rd552, %rd553}, [%rd236];
	// end inline asm
	mov.b32 	%r397, 328;
$L__BB111_68:
	setp.eq.s64 	%p45, %rd552, 99;
	mov.b32 	%r144, -1;
	vote.sync.any.pred 	%p46, %p45, %r144;
	not.pred 	%p47, %p46;
	@%p47 bra 	$L__BB111_70;
	// begin inline asm
	nanosleep.u32 %r397;
	// end inline asm
	shl.b32 	%r397, %r397, 1;
	// begin inline asm
	ld.relaxed.gpu.v2.u64 {%rd552, %rd553}, [%rd236];
	// end inline asm
	bra.uni 	$L__BB111_68;
$L__BB111_70:
	setp.eq.s64 	%p48, %rd552, 101;
	mov.b32 	%r195, -1;
	vote.sync.ballot.b32 	%r196, %p48, %r195;
	and.b32  	%r197, %r196, %r83;
	or.b32  	%r198, %r197, -2147483648;
	add.s32 	%r199, %r198, -1;
	not.b32 	%r200, %r198;
	and.b32  	%r201, %r200, %r199;
	popc.b32 	%r149, %r201;
	mov.b64 	{%r147, %r152}, %rd553;
	mov.b32 	%r153, 1;
	// begin inline asm
	shfl.sync.down.b32 %r146, %r147, %r153, %r149, %r195;
	// end inline asm
	// begin inline asm
	shfl.sync.down.b32 %r151, %r152, %r153, %r149, %r195;
	// end inline asm
	mov.b64 	%rd239, {%r146, %r151};
	setp.lt.s32 	%p50, %r56, %r149;
	selp.b64 	%rd240, %rd239, 0, %p50;
	add.s64 	%rd241, %rd240, %rd553;
	mov.b64 	{%r157, %r162}, %rd241;
	mov.b32 	%r163, 2;
	// begin inline asm
	shfl.sync.down.b32 %r156, %r157, %r163, %r149, %r195;
	// end inline asm
	// begin inline asm
	shfl.sync.down.b32 %r161, %r162, %r163, %r149, %r195;
	// end inline asm
	mov.b64 	%rd242, {%r156, %r161};
	setp.gt.s32 	%p51, %r40, %r149;
	selp.b64 	%rd243, 0, %rd242, %p51;
	add.s64 	%rd244, %rd241, %rd243;
	mov.b64 	{%r167, %r172}, %rd244;
	mov.b32 	%r173, 4;
	// begin inline asm
	shfl.sync.down.b32 %r166, %r167, %r173, %r149, %r195;
	// end inline asm
	// begin inline asm
	shfl.sync.down.b32 %r171, %r172, %r173, %r149, %r195;
	// end inline asm
	mov.b64 	%rd245, {%r166, %r171};
	setp.gt.s32 	%p52, %r41, %r149;
	selp.b64 	%rd246, 0, %rd245, %p52;
	add.s64 	%rd247, %rd246, %rd244;
	mov.b64 	{%r177, %r182}, %rd247;
	mov.b32 	%r183, 8;
	// begin inline asm
	shfl.sync.down.b32 %r176, %r177, %r183, %r149, %r195;
	// end inline asm
	// begin inline asm
	shfl.sync.down.b32 %r181, %r182, %r183, %r149, %r195;
	// end inline asm
	mov.b64 	%rd248, {%r176, %r181};
	add.s32 	%r202, %r56, 8;
	setp.gt.s32 	%p53, %r202, %r149;
	selp.b64 	%rd249, 0, %rd248, %p53;
	add.s64 	%rd250, %rd249, %rd247;
	mov.b64 	{%r187, %r192}, %rd250;
	mov.b32 	%r193, 16;
	// begin inline asm
	shfl.sync.down.b32 %r186, %r187, %r193, %r149, %r195;
	// end inline asm
	// begin inline asm
	shfl.sync.down.b32 %r191, %r192, %r193, %r149, %r195;
	// end inline asm
	mov.b64 	%rd251, {%r186, %r191};
	setp.gt.s32 	%p54, %r42, %r149;
	selp.b64 	%rd252, 0, %rd251, %p54;
	add.s64 	%rd253, %rd250, %rd550;
	add.s64 	%rd550, %rd253, %rd252;
	add.s32 	%r396, %r396, -32;
	bra.uni 	$L__BB111_66;
$L__BB111_71:
	@%p28 bra 	$L__BB111_73;
	add.s64 	%rd232, %rd550, %rd102;
	add.s64 	%rd230, %rd105, 512;
	mov.b64 	%rd231, 101;
	// begin inline asm
	st.relaxed.gpu.v2.u64 [%rd230], {%rd231, %rd232};
	// end inline asm
	st.shared.u64 	[_ZZN3cub18CUB_300001_SM_10006detail4scan16DeviceScanKernelINS2_10policy_hubIyyymN4cuda3std3__44plusIvEEE10Policy1000EPySC_NS0_13ScanTileStateIyLb1EEES9_NS1_10InputValueIySC_EEmyLb0EyEEvT0_T1_T2_iT3_T4_T5_E12temp_storage+8], %rd550;
	st.shared.u64 	[_ZZN3cub18CUB_300001_SM_10006detail4scan16DeviceScanKernelINS2_10policy_hubIyyymN4cuda3std3__44plusIvEEE10Policy1000EPySC_NS0_13ScanTileStateIyLb1EEES9_NS1_10InputValueIySC_EEmyLb0EyEEvT0_T1_T2_iT3_T4_T5_E12temp_storage+16], %rd232;
$L__BB111_73:
	setp.ne.s32 	%p43, %r56, 0;
	mov.u64 	%rd554, %rd104;
	@%p43 bra 	$L__BB111_75;
	st.shared.u64 	[_ZZN3cub18CUB_300001_SM_10006detail4scan16DeviceScanKernelINS2_10policy_hubIyyymN4cuda3std3__44plusIvEEE10Policy1000EPySC_NS0_13ScanTileStateIyLb1EEES9_NS1_10InputValueIySC_EEmyLb0EyEEvT0_T1_T2_iT3_T4_T5_E12temp_storage+128], %rd550;
	mov.u64 	%rd554, %rd550;
$L__BB111_75:
	bar.sync 	0;
	setp.eq.s32 	%p44, %r20, 0;
	@%p44 bra 	$L__BB111_77;
	ld.shared.u64 	%rd233, [_ZZN3cub18CUB_300001_SM_10006detail4scan16DeviceScanKernelINS2_10policy_hubIyyymN4cuda3std3__44plusIvEEE10Policy1000EPySC_NS0_13ScanTileStateIyLb1EEES9_NS1_10InputValueIySC_EEmyLb0EyEEvT0_T1_T2_iT3_T4_T5_E12temp_storage+128];
	add.s64 	%rd554, %rd233, %rd554;
$L__BB111_77:
	add.s64 	%rd556, %rd85, %rd554;
$L__BB111_78:
	add.s64 	%rd313, %rd86, %rd556;
	add.s64 	%rd314, %rd87, %rd313;
	add.s64 	%rd315, %rd88, %rd314;
	add.s64 	%rd316, %rd89, %rd315;
	add.s64 	%rd317, %rd90, %rd316;
	add.s64 	%rd318, %rd91, %rd317;
	add.s64 	%rd319, %rd92, %rd318;
	add.s64 	%rd320, %rd93, %rd319;
	add.s64 	%rd321, %rd94, %rd320;
	bar.sync 	0;
	st.shared.u64 	[%r35], %rd554;
	st.shared.u64 	[%r35+8], %rd556;
	st.shared.u64 	[%r35+16], %rd313;
	st.shared.u64 	[%r35+24], %rd314;
	st.shared.u64 	[%r35+32], %rd315;
	st.shared.u64 	[%r35+40], %rd316;
	st.shared.u64 	[%r35+48], %rd317;
	st.shared.u64 	[%r35+56], %rd318;
	st.shared.u64 	[%r35+64], %rd319;
	st.shared.u64 	[%r35+72], %rd320;
	st.shared.u64 	[%r35+80], %rd321;
	bar.warp.sync 	-1;
	ld.shared.u64 	%rd135, [%r34];
	ld.shared.u64 	%rd136, [%r34+256];
	ld.shared.u64 	%rd137, [%r34+512];
	ld.shared.u64 	%rd138, [%r34+768];
	ld.shared.u64 	%rd139, [%r34+1024];
	ld.shared.u64 	%rd140, [%r34+1280];
	ld.shared.u64 	%rd141, [%r34+1536];
	ld.shared.u64 	%rd142, [%r34+1792];
	ld.shared.u64 	%rd143, [%r34+2048];
	ld.shared.u64 	%rd144, [%r34+2304];
	ld.shared.u64 	%rd145, [%r34+2560];
	setp.ne.s32 	%p66, %r20, 0;
	@%p66 bra 	$L__BB111_80;
	st.volatile.shared.u32 	[_ZZN3cub18CUB_300001_SM_10006detail4scan16DeviceScanKernelINS2_10policy_hubIyyymN4cuda3std3__44plusIvEEE10Policy1000EPySC_NS0_13ScanTileStateIyLb1EEES9_NS1_10InputValueIySC_EEmyLb0EyEEvT0_T1_T2_iT3_T4_T5_E12temp_storage+28160], %r19;
$L__BB111_80:
	ld.param.u64 	%rd525, [_ZN3cub18CUB_300001_SM_10006detail4scan16DeviceScanKernelINS2_10policy_hubIyyymN4cuda3std3__44plusIvEEE10Policy1000EPySC_NS0_13ScanTileStateIyLb1EEES9_NS1_10InputValueIySC_EEmyLb0EyEEvT0_T1_T2_iT3_T4_T5__param_1];
	bar.sync 	0;
	ld.volatile.shared.u32 	%r47, [_ZZN3cub18CUB_300001_SM_10006detail4scan16DeviceScanKernelINS2_10policy_hubIyyymN4cuda3std3__44plusIvEEE10Policy1000EPySC_NS0_13ScanTileStateIyLb1EEES9_NS1_10InputValueIySC_EEmyLb0EyEEvT0_T1_T2_iT3_T4_T5_E12temp_storage+28160];
	setp.ge.s32 	%p67, %r21, %r47;
	cvt.u64.u32 	%rd322, %r21;
	add.s64 	%rd323, %rd7, %rd322;
	cvta.to.global.u64 	%rd324, %rd525;
	shl.b64 	%rd325, %rd323, 3;
	add.s64 	%rd146, %rd324, %rd325;
	@%p67 bra 	$L__BB111_82;
	st.global.u64 	[%rd146], %rd135;
$L__BB111_82:
	setp.ge.s32 	%p68, %r22, %r47;
	@%p68 bra 	$L__BB111_84;
	st.global.u64 	[%rd146+256], %rd136;
$L__BB111_84:
	setp.ge.s32 	%p69, %r23, %r47;
	@%p69 bra 	$L__BB111_86;
	st.global.u64 	[%rd146+512], %rd137;
$L__BB111_86:
	setp.ge.s32 	%p70, %r24, %r47;
	@%p70 bra 	$L__BB111_88;
	st.global.u64 	[%rd146+768], %rd138;
$L__BB111_88:
	setp.ge.s32 	%p71, %r25, %r47;
	@%p71 bra 	$L__BB111_90;
	st.global.u64 	[%rd146+1024], %rd139;
$L__BB111_90:
	setp.ge.s32 	%p72, %r26, %r47;
	@%p72 bra 	$L__BB111_92;
	st.global.u64 	[%rd146+1280], %rd140;
$L__BB111_92:
	setp.ge.s32 	%p73, %r27, %r47;
	@%p73 bra 	$L__BB111_94;
	st.global.u64 	[%rd146+1536], %rd141;
$L__BB111_94:
	setp.ge.s32 	%p74, %r28, %r47;
	@%p74 bra 	$L__BB111_96;
	st.global.u64 	[%rd146+1792], %rd142;
$L__BB111_96:
	setp.ge.s32 	%p75, %r29, %r47;
	@%p75 bra 	$L__BB111_98;
	st.global.u64 	[%rd146+2048], %rd143;
$L__BB111_98:
	setp.ge.s32 	%p76, %r30, %r47;
	@%p76 bra 	$L__BB111_100;
	st.global.u64 	[%rd146+2304], %rd144;
$L__BB111_100:
	setp.ge.s32 	%p77, %r31, %r47;
	@%p77 bra 	$L__BB111_102;
	st.global.u64 	[%rd146+2560], %rd145;
$L__BB111_102:
	ret;

}


// ===== COMPILED SASS (sm_100) =====

	.target	sm_100

	.elftype	@"ET_EXEC"


//--------------------- .note.nv.tkinfo           --------------------------
	.section	.note.nv.tkinfo,"",@"SHT_NOTE"
	.sectionflags	@"SHF_NOTE_NV_TKINFO"
	.tkinfo
        /*0018*/ 	.word	0x00000002
        /*0030*/ 	.string	""
        /*0030*/ 	.string	"ptxas"
        /*0030*/ 	.string	"Cuda compilation tools, release 13.0, V13.0.88"
        /*0030*/ 	.string	"Build cuda_13.0.r13.0/compiler.36424714_0"
        /*0030*/ 	.string	"-arch sm_100 -m 64 "



//--------------------- .note.nv.cuinfo           --------------------------
	.section	.note.nv.cuinfo,"",@"SHT_NOTE"
	.sectionflags	@"SHF_NOTE_NV_CUINFO"
        /*0018*/ 	.short	0x0002
        /*001a*/ 	.short	0x0064
        /*001c*/ 	.short	0x0082
	.zero		2


//--------------------- .nv.info                  --------------------------
	.section	.nv.info,"",@"SHT_CUDA_INFO"
	.align	4


	//----- nvinfo : EIATTR_REGCOUNT
	.align		4
        /*0000*/ 	.byte	0x04, 0x2f
        /*0002*/ 	.short	(.L_106 - .L_105)
	.align		4
.L_105:
        /*0004*/ 	.word	index@(_Z23build_bit_string_lookupv)
        /*0008*/ 	.word	0x0000000c


	//----- nvinfo : EIATTR_FRAME_SIZE
	.align		4
.L_106:
        /*000c*/ 	.byte	0x04, 0x11
        /*000e*/ 	.short	(.L_108 - .L_107)
	.align		4
.L_107:
        /*0010*/ 	.word	index@(_Z23build_bit_string_lookupv)
        /*0014*/ 	.word	0x00000000


	//----- nvinfo : EIATTR_REGCOUNT
	.align		4
.L_108:
        /*0018*/ 	.byte	0x04, 0x2f
        /*001a*/ 	.short	(.L_110 - .L_109)
	.align		4
.L_109:
        /*001c*/ 	.word	index@(_Z16print_bit_stringv)
        /*0020*/ 	.word	0x0000001a


	//----- nvinfo : EIATTR_FRAME_SIZE
	.align		4
.L_110:
        /*0024*/ 	.byte	0x04, 0x11
        /*0026*/ 	.short	(.L_112 - .L_111)
	.align		4
.L_111:
        /*0028*/ 	.word	index@(_Z16print_bit_stringv)
        /*002c*/ 	.word	0x00000010


	//----- nvinfo : EIATTR_REGCOUNT
	.align		4
.L_112:
        /*0030*/ 	.byte	0x04, 0x2f
        /*0032*/ 	.short	(.L_114 - .L_113)
	.align		4
.L_113:
        /*0034*/ 	.word	index@(_Z19data_structure_initP27vertex_dictionary_structure)
        /*0038*/ 	.word	0x0000000e


	//----- nvinfo : EIATTR_FRAME_SIZE
	.align		4
.L_114:
        /*003c*/ 	.byte	0x04, 0x11
        /*003e*/ 	.short	(.L_116 - .L_115)
	.align		4
.L_115:
        /*0040*/ 	.word	index@(_Z19data_structure_initP27vertex_dictionary_structure)
        /*0044*/ 	.word	0x00000000


	//----- nvinfo : EIATTR_REGCOUNT
	.align		4
.L_116:
        /*0048*/ 	.byte	0x04, 0x2f
        /*004a*/ 	.short	(.L_118 - .L_117)
	.align		4
.L_117:
        /*004c*/ 	.word	index@(_Z51parallel_push_edge_preallocate_list_to_device_queueP10edge_blockPP18adjacency_sentinelPmm)
        /*0050*/ 	.word	0x00000012


	//----- nvinfo : EIATTR_FRAME_SIZE
	.align		4
.L_118:
        /*0054*/ 	.byte	0x04, 0x11
        /*0056*/ 	.short	(.L_120 - .L_119)
	.align		4
.L_119:
        /*0058*/ 	.word	index@(_Z51parallel_push_edge_preallocate_list_to_device_queueP10edge_blockPP18adjacency_sentinelPmm)
        /*005c*/ 	.word	0x00000000


	//----- nvinfo : EIATTR_REGCOUNT
	.align		4
.L_120:
        /*0060*/ 	.byte	0x04, 0x2f
        /*0062*/ 	.short	(.L_122 - .L_121)
	.align		4
.L_121:
        /*0064*/ 	.word	index@(_Z54parallel_push_edge_preallocate_list_to_device_queue_v1P10edge_blockm)
        /*0068*/ 	.word	0x00000012


	//----- nvinfo : EIATTR_FRAME_SIZE
	.align		4
.L_122:
        /*006c*/ 	.byte	0x04, 0x11
        /*006e*/ 	.short	(.L_124 - .L_123)
	.align		4
.L_123:
        /*0070*/ 	.word	index@(_Z54parallel_push_edge_preallocate_list_to_device_queue_v1P10edge_blockm)
        /*0074*/ 	.word	0x00000000


	//----- nvinfo : EIATTR_REGCOUNT
	.align		4
.L_124:
        /*0078*/ 	.byte	0x04, 0x2f
        /*007a*/ 	.short	(.L_126 - .L_125)
	.align		4
.L_125:
        /*007c*/ 	.word	index@(_Z26parallel_push_queue_updatem)
        /*0080*/ 	.word	0x0000000a


	//----- nvinfo : EIATTR_FRAME_SIZE
	.align		4
.L_126:
        /*0084*/ 	.byte	0x04, 0x11
        /*0086*/ 	.short	(.L_128 - .L_127)
	.align		4
.L_127:
        /*0088*/ 	.word	index@(_Z26parallel_push_queue_updatem)
        /*008c*/ 	.word	0x00000000


	//----- nvinfo : EIATTR_REGCOUNT
	.align		4
.L_128:
        /*0090*/ 	.byte	0x04, 0x2f
        /*0092*/ 	.short	(.L_130 - .L_129)
	.align		4
.L_129:
        /*0094*/ 	.word	index@(_Z34parallel_vertex_dictionary_init_v1P22adjacency_sentinel_newmPmP27vertex_dictionary_structure)
        /*0098*/ 	.word	0x0000000c


	//----- nvinfo : EIATTR_FRAME_SIZE
	.align		4
.L_130:
        /*009c*/ 	.byte	0x04, 0x11
        /*009e*/ 	.short	(.L_132 - .L_131)
	.align		4
.L_131:
        /*00a0*/ 	.word	index@(_Z34parallel_vertex_dictionary_init_v1P22adjacency_sentinel_newmPmP27vertex_dictionary_structure)
        /*00a4*/ 	.word	0x00000000


	//----- nvinfo : EIATTR_REGCOUNT
	.align		4
.L_132:
        /*00a8*/ 	.byte	0x04, 0x2f
        /*00aa*/ 	.short	(.L_134 - .L_133)
	.align		4
.L_133:
        /*00ac*/ 	.word	index@(_Z29adjacency_list_init_modded_v4P10edge_blockPmmmmS1_mP27vertex_dictionary_structuremmmmS1_S1_)
        /*00b0*/ 	.word	0x00000020


	//----- nvinfo : EIATTR_FRAME_SIZE
	.align		4
.L_134:
        /*00b4*/ 	.byte	0x04, 0x11
        /*00b6*/ 	.short	(.L_136 - .L_135)
	.align		4
.L_135:
        /*00b8*/ 	.word	index@($__internal_12_$__cuda_sm20_div_rn_f64_full)
        /*00bc*/ 	.word	0x00000320


	//----- nvinfo : EIATTR_FRAME_SIZE
	.align		4
.L_136:
        /*00c0*/ 	.byte	0x04, 0x11
        /*00c2*/ 	.short	(.L_138 - .L_137)
	.align		4
.L_137:
        /*00c4*/ 	.word	index@(_Z29adjacency_list_init_modded_v4P10edge_blockPmmmmS1_mP27vertex_dictionary_structuremmmmS1_S1_)
        /*00c8*/ 	.word	0x00000320


	//----- nvinfo : EIATTR_REGCOUNT
	.align		4
.L_138:
        /*00cc*/ 	.byte	0x04, 0x2f
        /*00ce*/ 	.short	(.L_140 - .L_139)
	.align		4
.L_139:
        /*00d0*/ 	.word	index@(_Z29adjacency_list_init_modded_v5P10edge_blockPmmmmS1_mP27vertex_dictionary_structuremmmmS1_S1_)
        /*00d4*/ 	.word	0x00000028


	//----- nvinfo : EIATTR_FRAME_SIZE
	.align		4
.L_140:
        /*00d8*/ 	.byte	0x04, 0x11
        /*00da*/ 	.short	(.L_142 - .L_141)
	.align		4
.L_141:
        /*00dc*/ 	.word	index@($__internal_11_$__cuda_sm20_div_rn_f64_full)
        /*00e0*/ 	.word	0x00000000


	//----- nvinfo : EIATTR_FRAME_SIZE
	.align		4
.L_142:
        /*00e4*/ 	.byte	0x04, 0x11
        /*00e6*/ 	.short	(.L_144 - .L_143)
	.align		4
.L_143:
        /*00e8*/ 	.word	index@(_Z29adjacency_list_init_modded_v5P10edge_blockPmmmmS1_mP27vertex_dictionary_structuremmmmS1_S1_)
        /*00ec*/ 	.word	0x00000000


	//----- nvinfo : EIATTR_REGCOUNT
	.align		4
.L_144:
        /*00f0*/ 	.byte	0x04, 0x2f
        /*00f2*/ 	.short	(.L_146 - .L_145)
	.align		4
.L_145:
        /*00f4*/ 	.word	index@(_Z37batched_edge_inserts_preprocessing_v6P10edge_blockPmmmmS1_mP27vertex_dictionary_structuremmmmS1_S1_S1_)
        /*00f8*/ 	.word	0x00000010


	//----- nvinfo : EIATTR_FRAME_SIZE
	.align		4
.L_146:
        /*00fc*/ 	.byte	0x04, 0x11
        /*00fe*/ 	.short	(.L_148 - .L_147)
	.align		4
.L_147:
        /*0100*/ 	.word	index@(_Z37batched_edge_inserts_preprocessing_v6P10edge_blockPmmmmS1_mP27vertex_dictionary_structuremmmmS1_S1_S1_)
        /*0104*/ 	.word	0x00000000


	//----- nvinfo : EIATTR_REGCOUNT
	.align		4
.L_148:
        /*0108*/ 	.byte	0x04, 0x2f
        /*010a*/ 	.short	(.L_150 - .L_149)
	.align		4
.L_149:
        /*010c*/ 	.word	index@(_Z23batched_edge_inserts_v6P10edge_blockPmmmmS1_mP27vertex_dictionary_structuremmmmS1_S1_S1_)
        /*0110*/ 	.word	0x0000001c


	//----- nvinfo : EIATTR_FRAME_SIZE
	.align		4
.L_150:
        /*0114*/ 	.byte	0x04, 0x11
        /*0116*/ 	.short	(.L_152 - .L_151)
	.align		4
.L_151:
        /*0118*/ 	.word	index@(_Z23batched_edge_inserts_v6P10edge_blockPmmmmS1_mP27vertex_dictionary_structuremmmmS1_S1_S1_)
        /*011c*/ 	.word	0x00000000


	//----- nvinfo : EIATTR_REGCOUNT
	.align		4
.L_152:
        /*0120*/ 	.byte	0x04, 0x2f
        /*0122*/ 	.short	(.L_154 - .L_153)
	.align		4
.L_153:
        /*0124*/ 	.word	index@(_Z17update_edge_queuem)
        /*0128*/ 	.word	0x00000018


	//----- nvinfo : EIATTR_FRAME_SIZE
	.align		4
.L_154:
        /*012c*/ 	.byte	0x04, 0x11
        /*012e*/ 	.short	(.L_156 - .L_155)
	.align		4
.L_155:
        /*0130*/ 	.word	index@(_Z17update_edge_queuem)
        /*0134*/ 	.word	0x00000008


	//----- nvinfo : EIATTR_REGCOUNT
	.align		4
.L_156:
        /*0138*/ 	.byte	0x04, 0x2f
        /*013a*/ 	.short	(.L_158 - .L_157)
	.align		4
.L_157:
        /*013c*/ 	.word	index@(_Z18search_edge_kernelP27vertex_dictionary_structuremmmmPm)
        /*0140*/ 	.word	0x0000000c


	//----- nvinfo : EIATTR_FRAME_SIZE
	.align		4
.L_158:
        /*0144*/ 	.byte	0x04, 0x11
        /*0146*/ 	.short	(.L_160 - .L_159)
	.align		4
.L_159:
        /*0148*/ 	.word	index@(_Z18search_edge_kernelP27vertex_dictionary_structuremmmmPm)
        /*014c*/ 	.word	0x00000000


	//----- nvinfo : EIATTR_REGCOUNT
	.align		4
.L_160:
        /*0150*/ 	.byte	0x04, 0x2f
        /*0152*/ 	.short	(.L_162 - .L_161)
	.align		4
.L_161:
        /*0154*/ 	.word	index@(_Z21search_pre_processingP27vertex_dictionary_structurem)
        /*0158*/ 	.word	0x0000001c


	//----- nvinfo : EIATTR_FRAME_SIZE
	.align		4
.L_162:
        /*015c*/ 	.byte	0x04, 0x11
        /*015e*/ 	.short	(.L_164 - .L_163)
	.align		4
.L_163:
        /*0160*/ 	.word	index@($_Z21search_pre_processingP27vertex_dictionary_structurem$_Z23inorderTraversal_searchP10edge_block)
        /*0164*/ 	.word	0x00000000


	//----- nvinfo : EIATTR_FRAME_SIZE
	.align		4
.L_164:
        /*0168*/ 	.byte	0x04, 0x11
        /*016a*/ 	.short	(.L_166 - .L_165)
	.align		4
.L_165:
        /*016c*/ 	.word	index@(_Z21search_pre_processingP27vertex_dictionary_structurem)
        /*0170*/ 	.word	0x00000000


	//----- nvinfo : EIATTR_REGCOUNT
	.align		4
.L_166:
        /*0174*/ 	.byte	0x04, 0x2f
        /*0176*/ 	.short	(.L_168 - .L_167)
	.align		4
.L_167:
        /*0178*/ 	.word	index@(_Z21search_edge_kernel_v1P27vertex_dictionary_structuremmmmPm)
        /*017c*/ 	.word	0x0000000a


	//----- nvinfo : EIATTR_FRAME_SIZE
	.align		4
.L_168:
        /*0180*/ 	.byte	0x04, 0x11
        /*0182*/ 	.short	(.L_170 - .L_169)
	.align		4
.L_169:
        /*0184*/ 	.word	index@(_Z21search_edge_kernel_v1P27vertex_dictionary_structuremmmmPm)
        /*0188*/ 	.word	0x00000000


	//----- nvinfo : EIATTR_REGCOUNT
	.align		4
.L_170:
        /*018c*/ 	.byte	0x04, 0x2f
        /*018e*/ 	.short	(.L_172 - .L_171)
	.align		4
.L_171:
        /*0190*/ 	.word	index@(_Z18delete_edge_kernelP27vertex_dictionary_structuremmmmPm)
        /*0194*/ 	.word	0x0000000c


	//----- nvinfo : EIATTR_FRAME_SIZE
	.align		4
.L_172:
        /*0198*/ 	.byte	0x04, 0x11
        /*019a*/ 	.short	(.L_174 - .L_173)
	.align		4
.L_173:
        /*019c*/ 	.word	index@(_Z18delete_edge_kernelP27vertex_dictionary_structuremmmmPm)
        /*01a0*/ 	.word	0x00000000


	//----- nvinfo : EIATTR_REGCOUNT
	.align		4
.L_174:
        /*01a4*/ 	.byte	0x04, 0x2f
        /*01a6*/ 	.short	(.L_176 - .L_175)
	.align		4
.L_175:
        /*01a8*/ 	.word	index@(_Z28batched_delete_preprocessingP27vertex_dictionary_structuremPmS1_S1_)
        /*01ac*/ 	.word	0x00000020


	//----- nvinfo : EIATTR_FRAME_SIZE
	.align		4
.L_176:
        /*01b0*/ 	.byte	0x04, 0x11
        /*01b2*/ 	.short	(.L_178 - .L_177)
	.align		4
.L_177:
        /*01b4*/ 	.word	index@($_Z28batched_delete_preprocessingP27vertex_dictionary_structuremPmS1_S1_$_Z32inorderTraversal_batch_delete_v1P10edge_blockmmPm)
        /*01b8*/ 	.word	0x00000000


	//----- nvinfo : EIATTR_FRAME_SIZE
	.align		4
.L_178:
        /*01bc*/ 	.byte	0x04, 0x11
        /*01be*/ 	.short	(.L_180 - .L_179)
	.align		4
.L_179:
        /*01c0*/ 	.word	index@(_Z28batched_delete_preprocessingP27vertex_dictionary_structuremPmS1_S1_)
        /*01c4*/ 	.word	0x00000000


	//----- nvinfo : EIATTR_REGCOUNT
	.align		4
.L_180:
        /*01c8*/ 	.byte	0x04, 0x2f
        /*01ca*/ 	.short	(.L_182 - .L_181)
	.align		4
.L_181:
        /*01cc*/ 	.word	index@(_Z24batched_delete_kernel_v1P27vertex_dictionary_structuremmPmS1_S1_)
        /*01d0*/ 	.word	0x0000001e


	//----- nvinfo : EIATTR_FRAME_SIZE
	.align		4
.L_182:
        /*01d4*/ 	.byte	0x04, 0x11
        /*01d6*/ 	.short	(.L_184 - .L_183)
	.align		4
.L_183:
        /*01d8*/ 	.word	index@(_Z24batched_delete_kernel_v1P27vertex_dictionary_structuremmPmS1_S1_)
        /*01dc*/ 	.word	0x00000000


	//----- nvinfo : EIATTR_REGCOUNT
	.align		4
.L_184:
        /*01e0*/ 	.byte	0x04, 0x2f
        /*01e2*/ 	.short	(.L_186 - .L_185)
	.align		4
.L_185:
        /*01e4*/ 	.word	index@(_Z41batched_delete_preprocessing_edge_centricP27vertex_dictionary_structuremPmS1_S1_)
        /*01e8*/ 	.word	0x00000020


	//----- nvinfo : EIATTR_FRAME_SIZE
	.align		4
.L_186:
        /*01ec*/ 	.byte	0x04, 0x11
        /*01ee*/ 	.short	(.L_188 - .L_187)
	.align		4
.L_187:
        /*01f0*/ 	.word	index@($_Z41batched_delete_preprocessing_edge_centricP27vertex_dictionary_structuremPmS1_S1_$_Z43preorderTraversal_batch_delete_edge_centricP10edge_blockmmPm)
        /*01f4*/ 	.word	0x00000000


	//----- nvinfo : EIATTR_FRAME_SIZE
	.align		4
.L_188:
        /*01f8*/ 	.byte	0x04, 0x11
        /*01fa*/ 	.short	(.L_190 - .L_189)
	.align		4
.L_189:
        /*01fc*/ 	.word	index@(_Z41batched_delete_preprocessing_edge_centricP27vertex_dictionary_structuremPmS1_S1_)
        /*0200*/ 	.word	0x00000000


	//----- nvinfo : EIATTR_REGCOUNT
	.align		4
.L_190:
        /*0204*/ 	.byte	0x04, 0x2f
        /*0206*/ 	.short	(.L_192 - .L_191)
	.align		4
.L_191:
        /*0208*/ 	.word	index@(_Z34batched_delete_kernel_edge_centricP27vertex_dictionary_structuremmPmS1_S1_S1_S1_)
        /*020c*/ 	.word	0x0000001e


	//----- nvinfo : EIATTR_FRAME_SIZE
	.align		4
.L_192:
        /*0210*/ 	.byte	0x04, 0x11
        /*0212*/ 	.short	(.L_194 - .L_193)
	.align		4
.L_193:
        /*0214*/ 	.word	index@(_Z34batched_delete_kernel_edge_centricP27vertex_dictionary_structuremmPmS1_S1_S1_S1_)
        /*0218*/ 	.word	0x00000000


	//----- nvinfo : EIATTR_REGCOUNT
	.align		4
.L_194:
        /*021c*/ 	.byte	0x04, 0x2f
        /*021e*/ 	.short	(.L_196 - .L_195)
	.align		4
.L_195:
        /*0220*/ 	.word	index@(_Z47batched_delete_kernel_edge_centric_parallelizedP27vertex_dictionary_structuremmmPmS1_S1_S1_S1_)
        /*0224*/ 	.word	0x00000016


	//----- nvinfo : EIATTR_FRAME_SIZE
	.align		4
.L_196:
        /*0228*/ 	.byte	0x04, 0x11
        /*022a*/ 	.short	(.L_198 - .L_197)
	.align		4
.L_197:
        /*022c*/ 	.word	index@(_Z47batched_delete_kernel_edge_centric_parallelizedP27vertex_dictionary_structuremmmPmS1_S1_S1_S1_)
        /*0230*/ 	.word	0x00000000


	//----- nvinfo : EIATTR_REGCOUNT
	.align		4
.L_198:
        /*0234*/ 	.byte	0x04, 0x2f
        /*0236*/ 	.short	(.L_200 - .L_199)
	.align		4
.L_199:
        /*0238*/ 	.word	index@(_Z21batched_delete_kernelP27vertex_dictionary_structuremmPmS1_)
        /*023c*/ 	.word	0x0000002a


	//----- nvinfo : EIATTR_FRAME_SIZE
	.align		4
.L_200:
        /*0240*/ 	.byte	0x04, 0x11
        /*0242*/ 	.short	(.L_202 - .L_201)
	.align		4
.L_201:
        /*0244*/ 	.word	index@($_Z21batched_delete_kernelP27vertex_dictionary_structuremmPmS1_$_Z29inorderTraversal_batch_deleteP10edge_blockmmPm)
        /*0248*/ 	.word	0x00000000


	//----- nvinfo : EIATTR_FRAME_SIZE
	.align		4
.L_202:
        /*024c*/ 	.byte	0x04, 0x11
        /*024e*/ 	.short	(.L_204 - .L_203)
	.align		4
.L_203:
        /*0250*/ 	.word	index@(_Z21batched_delete_kernelP27vertex_dictionary_structuremmPmS1_)
        /*0254*/ 	.word	0x00000000


	//----- nvinfo : EIATTR_REGCOUNT
	.align		4
.L_204:
        /*0258*/ 	.byte	0x04, 0x2f
        /*025a*/ 	.short	(.L_206 - .L_205)
	.align		4
.L_205:
        /*025c*/ 	.word	index@(_Z43device_prefix_sum_calculation_preprocessingP27vertex_dictionary_structuremPm)
        /*0260*/ 	.word	0x00000008


	//----- nvinfo : EIATTR_FRAME_SIZE
	.align		4
.L_206:
        /*0264*/ 	.byte	0x04, 0x11
        /*0266*/ 	.short	(.L_208 - .L_207)
	.align		4
.L_207:
        /*0268*/ 	.word	index@(_Z43device_prefix_sum_calculation_preprocessingP27vertex_dictionary_structuremPm)
        /*026c*/ 	.word	0x00000000


	//----- nvinfo : EIATTR_REGCOUNT
	.align		4
.L_208:
        /*0270*/ 	.byte	0x04, 0x2f
        /*0272*/ 	.short	(.L_210 - .L_209)
	.align		4
.L_209:
        /*0274*/ 	.word	index@(_Z47batched_delete_preprocessing_edge_block_centricP27vertex_dictionary_structuremPmS1_S1_S1_)
        /*0278*/ 	.word	0x00000010


	//----- nvinfo : EIATTR_FRAME_SIZE
	.align		4
.L_210:
        /*027c*/ 	.byte	0x04, 0x11
        /*027e*/ 	.short	(.L_212 - .L_211)
	.align		4
.L_211:
        /*0280*/ 	.word	index@(_Z47batched_delete_preprocessing_edge_block_centricP27vertex_dictionary_structuremPmS1_S1_S1_)
        /*0284*/ 	.word	0x00000000


	//----- nvinfo : EIATTR_REGCOUNT
	.align		4
.L_212:
        /*0288*/ 	.byte	0x04, 0x2f
        /*028a*/ 	.short	(.L_214 - .L_213)
	.align		4
.L_213:
        /*028c*/ 	.word	index@(_Z40batched_delete_kernel_edge_block_centricP27vertex_dictionary_structuremmPmS1_S1_S1_)
        /*0290*/ 	.word	0x00000014


	//----- nvinfo : EIATTR_FRAME_SIZE
	.align		4
.L_214:
        /*0294*/ 	.byte	0x04, 0x11
        /*0296*/ 	.short	(.L_216 - .L_215)
	.align		4
.L_215:
        /*0298*/ 	.word	index@(_Z40batched_delete_kernel_edge_block_centricP27vertex_dictionary_structuremmPmS1_S1_S1_)
        /*029c*/ 	.word	0x00000000


	//----- nvinfo : EIATTR_REGCOUNT
	.align		4
.L_216:
        /*02a0*/ 	.byte	0x04, 0x2f
        /*02a2*/ 	.short	(.L_218 - .L_217)
	.align		4
.L_217:
        /*02a4*/ 	.word	index@(_Z50batched_delete_preprocessing_edge_block_centric_v2P27vertex_dictionary_structuremPmS1_S1_S1_S1_S1_m)
        /*02a8*/ 	.word	0x0000001f


	//----- nvinfo : EIATTR_FRAME_SIZE
	.align		4
.L_218:
        /*02ac*/ 	.byte	0x04, 0x11
        /*02ae*/ 	.short	(.L_220 - .L_219)
	.align		4
.L_219:
        /*02b0*/ 	.word	index@(_Z50batched_delete_preprocessing_edge_block_centric_v2P27vertex_dictionary_structuremPmS1_S1_S1_S1_S1_m)
        /*02b4*/ 	.word	0x00000000


	//----- nvinfo : EIATTR_REGCOUNT
	.align		4
.L_220:
        /*02b8*/ 	.byte	0x04, 0x2f
        /*02ba*/ 	.short	(.L_222 - .L_221)
	.align		4
.L_221:
        /*02bc*/ 	.word	index@(_Z33batched_delete_preprocessing_v3_1P27vertex_dictionary_structuremPmS1_)
        /*02c0*/ 	.word	0x00000010


	//----- nvinfo : EIATTR_FRAME_SIZE
	.align		4
.L_222:
        /*02c4*/ 	.byte	0x04, 0x11
        /*02c6*/ 	.short	(.L_224 - .L_223)
	.align		4
.L_223:
        /*02c8*/ 	.word	index@(_Z33batched_delete_preprocessing_v3_1P27vertex_dictionary_structuremPmS1_)
        /*02cc*/ 	.word	0x00000000


	//----- nvinfo : EIATTR_REGCOUNT
	.align		4
.L_224:
        /*02d0*/ 	.byte	0x04, 0x2f
        /*02d2*/ 	.short	(.L_226 - .L_225)
	.align		4
.L_225:
        /*02d4*/ 	.word	index@(_Z42batched_delete_preprocessing_v3_prefix_sumPmm)
        /*02d8*/ 	.word	0x00000020


	//----- nvinfo : EIATTR_FRAME_SIZE
	.align		4
.L_226:
        /*02dc*/ 	.byte	0x04, 0x11
        /*02de*/ 	.short	(.L_228 - .L_227)
	.align		4
.L_227:
        /*02e0*/ 	.word	index@(_Z42batched_delete_preprocessing_v3_prefix_sumPmm)
        /*02e4*/ 	.word	0x00000000


	//----- nvinfo : EIATTR_REGCOUNT
	.align		4
.L_228:
        /*02e8*/ 	.byte	0x04, 0x2f
        /*02ea*/ 	.short	(.L_230 - .L_229)
	.align		4
.L_229:
        /*02ec*/ 	.word	index@(_Z33batched_delete_preprocessing_v3_2P27vertex_dictionary_structuremPmS1_S1_S1_S1_)
        /*02f0*/ 	.word	0x00000010


	//----- nvinfo : EIATTR_FRAME_SIZE
	.align		4
.L_230:
        /*02f4*/ 	.byte	0x04, 0x11
        /*02f6*/ 	.short	(.L_232 - .L_231)
	.align		4
.L_231:
        /*02f8*/ 	.word	index@(_Z33batched_delete_preprocessing_v3_2P27vertex_dictionary_structuremPmS1_S1_S1_S1_)
        /*02fc*/ 	.word	0x00000000


	//----- nvinfo : EIATTR_REGCOUNT
	.align		4
.L_232:
        /*0300*/ 	.byte	0x04, 0x2f
        /*0302*/ 	.short	(.L_234 - .L_233)
	.align		4
.L_233:
        /*0304*/ 	.word	index@(_Z43batched_delete_kernel_edge_block_centric_v3P27vertex_dictionary_structuremmPmS1_S1_S1_S1_)
        /*0308*/ 	.word	0x00000017


	//----- nvinfo : EIATTR_FRAME_SIZE
	.align		4
.L_234:
        /*030c*/ 	.byte	0x04, 0x11
        /*030e*/ 	.short	(.L_236 - .L_235)
	.align		4
.L_235:
        /*0310*/ 	.word	index@($__internal_10_$__cuda_sm20_div_u64)
        /*0314*/ 	.word	0x00000000


	//----- nvinfo : EIATTR_FRAME_SIZE
	.align		4
.L_236:
        /*0318*/ 	.byte	0x04, 0x11
        /*031a*/ 	.short	(.L_238 - .L_237)
	.align		4
.L_237:
        /*031c*/ 	.word	index@(_Z43batched_delete_kernel_edge_block_centric_v3P27vertex_dictionary_structuremmPmS1_S1_S1_S1_)
        /*0320*/ 	.word	0x00000000


	//----- nvinfo : EIATTR_REGCOUNT
	.align		4
.L_238:
        /*0324*/ 	.byte	0x04, 0x2f
        /*0326*/ 	.short	(.L_240 - .L_239)
	.align		4
.L_239:
        /*0328*/ 	.word	index@(_Z24correctness_check_kernelP27vertex_dictionary_structuremmPmS1_S1_)
        /*032c*/ 	.word	0x00000020


	//----- nvinfo : EIATTR_FRAME_SIZE
	.align		4
.L_240:
        /*0330*/ 	.byte	0x04, 0x11
        /*0332*/ 	.short	(.L_242 - .L_241)
	.align		4
.L_241:
        /*0334*/ 	.word	index@(_Z24correctness_check_kernelP27vertex_dictionary_structuremmPmS1_S1_)
        /*0338*/ 	.word	0x00000000


	//----- nvinfo : EIATTR_REGCOUNT
	.align		4
.L_242:
        /*033c*/ 	.byte	0x04, 0x2f
        /*033e*/ 	.short	(.L_244 - .L_243)
	.align		4
.L_243:
        /*0340*/ 	.word	index@(_Z27correctness_check_kernel_v1P27vertex_dictionary_structuremmPmS1_S1_)
        /*0344*/ 	.word	0x00000028


	//----- nvinfo : EIATTR_FRAME_SIZE
	.align		4
.L_244:
        /*0348*/ 	.byte	0x04, 0x11
        /*034a*/ 	.short	(.L_246 - .L_245)
	.align		4
.L_245:
        /*034c*/ 	.word	index@($_Z27correctness_check_kernel_v1P27vertex_dictionary_structuremmPmS1_S1_$_Z9find_edgeP10edge_blockmm)
        /*0350*/ 	.word	0x00000018


	//----- nvinfo : EIATTR_FRAME_SIZE
	.align		4
.L_246:
        /*0354*/ 	.byte	0x04, 0x11
        /*0356*/ 	.short	(.L_248 - .L_247)
	.align		4
.L_247:
        /*0358*/ 	.word	index@(_Z27correctness_check_kernel_v1P27vertex_dictionary_structuremmPmS1_S1_)
        /*035c*/ 	.word	0x00000018


	//----- nvinfo : EIATTR_REGCOUNT
	.align		4
.L_248:
        /*0360*/ 	.byte	0x04, 0x2f
        /*0362*/ 	.short	(.L_250 - .L_249)
	.align		4
.L_249:
        /*0364*/ 	.word	index@(_Z20printKernelmodded_v1P27vertex_dictionary_structurem)
        /*0368*/ 	.word	0x0000001f


	//----- nvinfo : EIATTR_FRAME_SIZE
	.align		4
.L_250:
        /*036c*/ 	.byte	0x04, 0x11
        /*036e*/ 	.short	(.L_252 - .L_251)
	.align		4
.L_251:
        /*0370*/ 	.word	index@(_Z20printKernelmodded_v1P27vertex_dictionary_structurem)
        /*0374*/ 	.word	0x00000020


	//----- nvinfo : EIATTR_REGCOUNT
	.align		4
.L_252:
        /*0378*/ 	.byte	0x04, 0x2f
        /*037a*/ 	.short	(.L_254 - .L_253)
	.align		4
.L_253:
        /*037c*/ 	.word	index@(_Z20printKernelmodded_v2P27vertex_dictionary_structurem)
        /*0380*/ 	.word	0x00000022


	//----- nvinfo : EIATTR_FRAME_SIZE
	.align		4
.L_254:
        /*0384*/ 	.byte	0x04, 0x11
        /*0386*/ 	.short	(.L_256 - .L_255)
	.align		4
.L_255:
        /*0388*/ 	.word	index@($_Z20printKernelmodded_v2P27vertex_dictionary_structurem$_Z17preorderTraversalP10edge_block)
        /*038c*/ 	.word	0x00000020


	//----- nvinfo : EIATTR_FRAME_SIZE
	.align		4
.L_256:
        /*0390*/ 	.byte	0x04, 0x11
        /*0392*/ 	.short	(.L_258 - .L_257)
	.align		4
.L_257:
        /*0394*/ 	.word	index@(_Z20printKernelmodded_v2P27vertex_dictionary_structurem)
        /*0398*/ 	.word	0x00000020


	//----- nvinfo : EIATTR_REGCOUNT
	.align		4
.L_258:
        /*039c*/ 	.byte	0x04, 0x2f
        /*039e*/ 	.short	(.L_260 - .L_259)
	.align		4
.L_259:
        /*03a0*/ 	.word	index@(_Z9cbt_statsP27vertex_dictionary_structurem)
        /*03a4*/ 	.word	0x00000024


	//----- nvinfo : EIATTR_FRAME_SIZE
	.align		4
.L_260:
        /*03a8*/ 	.byte	0x04, 0x11
        /*03aa*/ 	.short	(.L_262 - .L_261)
	.align		4
.L_261:
        /*03ac*/ 	.word	index@($__internal_9_$__cuda_sm20_div_rn_f64_full)
        /*03b0*/ 	.word	0x00000330


	//----- nvinfo : EIATTR_FRAME_SIZE
	.align		4
.L_262:
        /*03b4*/ 	.byte	0x04, 0x11
        /*03b6*/ 	.short	(.L_264 - .L_263)
	.align		4
.L_263:
        /*03b8*/ 	.word	index@(_Z9cbt_statsP27vertex_dictionary_structurem)
        /*03bc*/ 	.word	0x00000330


	//----- nvinfo : EIATTR_REGCOUNT
	.align		4
.L_264:
        /*03c0*/ 	.byte	0x04, 0x2f
        /*03c2*/ 	.short	(.L_266 - .L_265)
	.align		4
.L_265:
        /*03c4*/ 	.word	index@(_Z22pageRankInitializationPfm)
        /*03c8*/ 	.word	0x0000000a


	//----- nvinfo : EIATTR_FRAME_SIZE
	.align		4
.L_266:
        /*03cc*/ 	.byte	0x04, 0x11
        /*03ce*/ 	.short	(.L_268 - .L_267)
	.align		4
.L_267:
        /*03d0*/ 	.word	index@(_Z22pageRankInitializationPfm)
        /*03d4*/ 	.word	0x00000000


	//----- nvinfo : EIATTR_REGCOUNT
	.align		4
.L_268:
        /*03d8*/ 	.byte	0x04, 0x2f
        /*03da*/ 	.short	(.L_270 - .L_269)
	.align		4
.L_269:
        /*03dc*/ 	.word	index@(_Z14pageRankKernelP27vertex_dictionary_structuremPfS1_PmS2_S2_)
        /*03e0*/ 	.word	0x0000001c


	//----- nvinfo : EIATTR_FRAME_SIZE
	.align		4
.L_270:
        /*03e4*/ 	.byte	0x04, 0x11
        /*03e6*/ 	.short	(.L_272 - .L_271)
	.align		4
.L_271:
        /*03e8*/ 	.word	index@($__internal_8_$__cuda_sm3x_div_rn_noftz_f32_slowpath)
        /*03ec*/ 	.word	0x00000000


	//----- nvinfo : EIATTR_FRAME_SIZE
	.align		4
.L_272:
        /*03f0*/ 	.byte	0x04, 0x11
        /*03f2*/ 	.short	(.L_274 - .L_273)
	.align		4
.L_273:
        /*03f4*/ 	.word	index@($_Z14pageRankKernelP27vertex_dictionary_structuremPfS1_PmS2_S2_$_Z26preorderTraversal_PageRankP27vertex_dictionary_structureP10edge_blockPfS3_mPmS4_S4_f)
        /*03f8*/ 	.word	0x00000000


	//----- nvinfo : EIATTR_FRAME_SIZE
	.align		4
.L_274:
        /*03fc*/ 	.byte	0x04, 0x11
        /*03fe*/ 	.short	(.L_276 - .L_275)
	.align		4
.L_275:
        /*0400*/ 	.word	index@(_Z14pageRankKernelP27vertex_dictionary_structuremPfS1_PmS2_S2_)
        /*0404*/ 	.word	0x00000000


	//----- nvinfo : EIATTR_REGCOUNT
	.align		4
.L_276:
        /*0408*/ 	.byte	0x04, 0x2f
        /*040a*/ 	.short	(.L_278 - .L_277)
	.align		4
.L_277:
        /*040c*/ 	.word	index@(_Z29pageRank_kernel_preprocessingP27vertex_dictionary_structuremPmS1_S1_S1_)
        /*0410*/ 	.word	0x00000010


	//----- nvinfo : EIATTR_FRAME_SIZE
	.align		4
.L_278:
        /*0414*/ 	.byte	0x04, 0x11
        /*0416*/ 	.short	(.L_280 - .L_279)
	.align		4
.L_279:
        /*0418*/ 	.word	index@(_Z29pageRank_kernel_preprocessingP27vertex_dictionary_structuremPmS1_S1_S1_)
        /*041c*/ 	.word	0x00000000


	//----- nvinfo : EIATTR_REGCOUNT
	.align		4
.L_280:
        /*0420*/ 	.byte	0x04, 0x2f
        /*0422*/ 	.short	(.L_282 - .L_281)
	.align		4
.L_281:
        /*0424*/ 	.word	index@(_Z15pageRank_kernelP27vertex_dictionary_structuremmPfS1_PmS2_S2_S2_S2_)
        /*0428*/ 	.word	0x00000014


	//----- nvinfo : EIATTR_FRAME_SIZE
	.align		4
.L_282:
        /*042c*/ 	.byte	0x04, 0x11
        /*042e*/ 	.short	(.L_284 - .L_283)
	.align		4
.L_283:
        /*0430*/ 	.word	index@($__internal_7_$__cuda_sm3x_div_rn_noftz_f32_slowpath)
        /*0434*/ 	.word	0x00000000


	//----- nvinfo : EIATTR_FRAME_SIZE
	.align		4
.L_284:
        /*0438*/ 	.byte	0x04, 0x11
        /*043a*/ 	.short	(.L_286 - .L_285)
	.align		4
.L_285:
        /*043c*/ 	.word	index@(_Z15pageRank_kernelP27vertex_dictionary_structuremmPfS1_PmS2_S2_S2_S2_)
        /*0440*/ 	.word	0x00000000


	//----- nvinfo : EIATTR_REGCOUNT
	.align		4
.L_286:
        /*0444*/ 	.byte	0x04, 0x2f
        /*0446*/ 	.short	(.L_288 - .L_287)
	.align		4
.L_287:
        /*0448*/ 	.word	index@(_Z22triangleCountingKernelP27vertex_dictionary_structuremPfPmS2_S2_)
        /*044c*/ 	.word	0x0000001c


	//----- nvinfo : EIATTR_FRAME_SIZE
	.align		4
.L_288:
        /*0450*/ 	.byte	0x04, 0x11
        /*0452*/ 	.short	(.L_290 - .L_289)
	.align		4
.L_289:
        /*0454*/ 	.word	index@(_Z22triangleCountingKernelP27vertex_dictionary_structuremPfPmS2_S2_)
        /*0458*/ 	.word	0x00000000


	//----- nvinfo : EIATTR_REGCOUNT
	.align		4
.L_290:
        /*045c*/ 	.byte	0x04, 0x2f
        /*045e*/ 	.short	(.L_292 - .L_291)
	.align		4
.L_291:
        /*0460*/ 	.word	index@(_Z26triangle_counting_kernel_1P27vertex_dictionary_structuremmPmS1_S1_S1_S1_S1_S1_)
        /*0464*/ 	.word	0x0000001c


	//----- nvinfo : EIATTR_FRAME_SIZE
	.align		4
.L_292:
        /*0468*/ 	.byte	0x04, 0x11
        /*046a*/ 	.short	(.L_294 - .L_293)
	.align		4
.L_293:
        /*046c*/ 	.word	index@(_Z26triangle_counting_kernel_1P27vertex_dictionary_structuremmPmS1_S1_S1_S1_S1_S1_)
        /*0470*/ 	.word	0x00000000


	//----- nvinfo : EIATTR_REGCOUNT
	.align		4
.L_294:
        /*0474*/ 	.byte	0x04, 0x2f
        /*0476*/ 	.short	(.L_296 - .L_295)
	.align		4
.L_295:
        /*0478*/ 	.word	index@(_Z26triangle_counting_kernel_2P27vertex_dictionary_structuremmPmS1_S1_S1_S1_S1_PfS1_)
        /*047c*/ 	.word	0x00000020


	//----- nvinfo : EIATTR_FRAME_SIZE
	.align		4
.L_296:
        /*0480*/ 	.byte	0x04, 0x11
        /*0482*/ 	.short	(.L_298 - .L_297)
	.align		4
.L_297:
        /*0484*/ 	.word	index@(_Z26triangle_counting_kernel_2P27vertex_dictionary_structuremmPmS1_S1_S1_S1_S1_PfS1_)
        /*0488*/ 	.word	0x00000000


	//----- nvinfo : EIATTR_REGCOUNT
	.align		4
.L_298:
        /*048c*/ 	.byte	0x04, 0x2f
        /*048e*/ 	.short	(.L_300 - .L_299)
	.align		4
.L_299:
        /*0490*/ 	.word	index@(_Z27triangle_counting_kernel_VCP27vertex_dictionary_structuremPfPmS2_S2_)
        /*0494*/ 	.word	0x00000020


	//----- nvinfo : EIATTR_FRAME_SIZE
	.align		4
.L_300:
        /*0498*/ 	.byte	0x04, 0x11
        /*049a*/ 	.short	(.L_302 - .L_301)
	.align		4
.L_301:
        /*049c*/ 	.word	index@(_Z27triangle_counting_kernel_VCP27vertex_dictionary_structuremPfPmS2_S2_)
        /*04a0*/ 	.word	0x00000000


	//----- nvinfo : EIATTR_REGCOUNT
	.align		4
.L_302:
        /*04a4*/ 	.byte	0x04, 0x2f
        /*04a6*/ 	.short	(.L_304 - .L_303)
	.align		4
.L_303:
        /*04a8*/ 	.word	index@(_Z29triangle_counting_kernel_EC_1P27vertex_dictionary_structuremPfPmS2_S2_S2_)
        /*04ac*/ 	.word	0x0000001c


	//----- nvinfo : EIATTR_FRAME_SIZE
	.align		4
.L_304:
        /*04b0*/ 	.byte	0x04, 0x11
        /*04b2*/ 	.short	(.L_306 - .L_305)
	.align		4
.L_305:
        /*04b4*/ 	.word	index@(_Z29triangle_counting_kernel_EC_1P27vertex_dictionary_structuremPfPmS2_S2_S2_)
        /*04b8*/ 	.word	0x00000000


	//----- nvinfo : EIATTR_REGCOUNT
	.align		4
.L_306:
        /*04bc*/ 	.byte	0x04, 0x2f
        /*04be*/ 	.short	(.L_308 - .L_307)
	.align		4
.L_307:
        /*04c0*/ 	.word	index@(_Z29triangle_counting_kernel_EC_2P27vertex_dictionary_structuremPfPmS2_S2_S2_)
        /*04c4*/ 	.word	0x00000022


	//----- nvinfo : EIATTR_FRAME_SIZE
	.align		4
.L_308:
        /*04c8*/ 	.byte	0x04, 0x11
        /*04ca*/ 	.short	(.L_310 - .L_309)
	.align		4
.L_309:
        /*04cc*/ 	.word	index@(_Z29triangle_counting_kernel_EC_2P27vertex_dictionary_structuremPfPmS2_S2_S2_)
        /*04d0*/ 	.word	0x00000018


	//----- nvinfo : EIATTR_REGCOUNT
	.align		4
.L_310:
        /*04d4*/ 	.byte	0x04, 0x2f
        /*04d6*/ 	.short	(.L_312 - .L_311)
	.align		4
.L_311:
        /*04d8*/ 	.word	index@(_Z35tc_second_vertex_offset_calculationPmS_mS_S_)
        /*04dc*/ 	.word	0x00000008


	//----- nvinfo : EIATTR_FRAME_SIZE
	.align		4
.L_312:
        /*04e0*/ 	.byte	0x04, 0x11
        /*04e2*/ 	.short	(.L_314 - .L_313)
	.align		4
.L_313:
        /*04e4*/ 	.word	index@(_Z35tc_second_vertex_offset_calculationPmS_mS_S_)
        /*04e8*/ 	.word	0x00000000


	//----- nvinfo : EIATTR_REGCOUNT
	.align		4
.L_314:
        /*04ec*/ 	.byte	0x04, 0x2f
        /*04ee*/ 	.short	(.L_316 - .L_315)
	.align		4
.L_315:
        /*04f0*/ 	.word	index@(_Z25sssp_kernel_preprocessingPjPmS0_Py)
        /*04f4*/ 	.word	0x0000000c


	//----- nvinfo : EIATTR_FRAME_SIZE
	.align		4
.L_316:
        /*04f8*/ 	.byte	0x04, 0x11
        /*04fa*/ 	.short	(.L_318 - .L_317)
	.align		4
.L_317:
        /*04fc*/ 	.word	index@(_Z25sssp_kernel_preprocessingPjPmS0_Py)
        /*0500*/ 	.word	0x00000000


	//----- nvinfo : EIATTR_REGCOUNT
	.align		4
.L_318:
        /*0504*/ 	.byte	0x04, 0x2f
        /*0506*/ 	.short	(.L_320 - .L_319)
	.align		4
.L_319:
        /*0508*/ 	.word	index@(_Z11sssp_kernelP27vertex_dictionary_structuremmPjPmS2_S2_S2_S2_S2_S2_)
        /*050c*/ 	.word	0x00000012


	//----- nvinfo : EIATTR_FRAME_SIZE
	.align		4
.L_320:
        /*0510*/ 	.byte	0x04, 0x11
        /*0512*/ 	.short	(.L_322 - .L_321)
	.align		4
.L_321:
        /*0514*/ 	.word	index@(_Z11sssp_kernelP27vertex_dictionary_structuremmPjPmS2_S2_S2_S2_S2_S2_)
        /*0518*/ 	.word	0x00000000


	//----- nvinfo : EIATTR_REGCOUNT
	.align		4
.L_322:
        /*051c*/ 	.byte	0x04, 0x2f
        /*051e*/ 	.short	(.L_324 - .L_323)
	.align		4
.L_323:
        /*0520*/ 	.word	index@(_Z17sssp_kernel_childP27vertex_dictionary_structuremmPjPmS2_S2_S2_S2_S2_S2_S2_)
        /*0524*/ 	.word	0x0000000a


	//----- nvinfo : EIATTR_FRAME_SIZE
	.align		4
.L_324:
        /*0528*/ 	.byte	0x04, 0x11
        /*052a*/ 	.short	(.L_326 - .L_325)
	.align		4
.L_325:
        /*052c*/ 	.word	index@(_Z17sssp_kernel_childP27vertex_dictionary_structuremmPjPmS2_S2_S2_S2_S2_S2_S2_)
        /*0530*/ 	.word	0x00000000


	//----- nvinfo : EIATTR_REGCOUNT
	.align		4
.L_326:
        /*0534*/ 	.byte	0x04, 0x2f
        /*0536*/ 	.short	(.L_328 - .L_327)
	.align		4
.L_327:
        /*0538*/ 	.word	index@(_Z34sssp_output_frontier_preprocessingPmPyS0_S0_S_)
        /*053c*/ 	.word	0x0000000e


	//----- nvinfo : EIATTR_FRAME_SIZE
	.align		4
.L_328:
        /*0540*/ 	.byte	0x04, 0x11
        /*0542*/ 	.short	(.L_330 - .L_329)
	.align		4
.L_329:
        /*0544*/ 	.word	index@(_Z34sssp_output_frontier_preprocessingPmPyS0_S0_S_)
        /*0548*/ 	.word	0x00000000


	//----- nvinfo : EIATTR_REGCOUNT
	.align		4
.L_330:
        /*054c*/ 	.byte	0x04, 0x2f
        /*054e*/ 	.short	(.L_332 - .L_331)
	.align		4
.L_331:
        /*0550*/ 	.word	index@(_Z38sssp_output_frontier_preprocessing_EBCP27vertex_dictionary_structurePmPyS2_S2_S1_S1_)
        /*0554*/ 	.word	0x0000000a


	//----- nvinfo : EIATTR_FRAME_SIZE
	.align		4
.L_332:
        /*0558*/ 	.byte	0x04, 0x11
        /*055a*/ 	.short	(.L_334 - .L_333)
	.align		4
.L_333:
        /*055c*/ 	.word	index@(_Z38sssp_output_frontier_preprocessing_EBCP27vertex_dictionary_structurePmPyS2_S2_S1_S1_)
        /*0560*/ 	.word	0x00000000


	//----- nvinfo : EIATTR_REGCOUNT
	.align		4
.L_334:
        /*0564*/ 	.byte	0x04, 0x2f
        /*0566*/ 	.short	(.L_336 - .L_335)
	.align		4
.L_335:
        /*0568*/ 	.word	index@(_Z39sssp_output_frontier_offset_calculationPmS_PyS0_S0_S0_)
        /*056c*/ 	.word	0x0000000a


	//----- nvinfo : EIATTR_FRAME_SIZE
	.align		4
.L_336:
        /*0570*/ 	.byte	0x04, 0x11
        /*0572*/ 	.short	(.L_338 - .L_337)
	.align		4
.L_337:
        /*0574*/ 	.word	index@(_Z39sssp_output_frontier_offset_calculationPmS_PyS0_S0_S0_)
        /*0578*/ 	.word	0x00000000


	//----- nvinfo : EIATTR_REGCOUNT
	.align		4
.L_338:
        /*057c*/ 	.byte	0x04, 0x2f
        /*057e*/ 	.short	(.L_340 - .L_339)
	.align		4
.L_339:
        /*0580*/ 	.word	index@(_Z20sssp_kernel_child_VCP27vertex_dictionary_structuremmPjPmS2_S2_S2_S2_S2_S2_S2_PyS3_S3_)
        /*0584*/ 	.word	0x0000001e


	//----- nvinfo : EIATTR_FRAME_SIZE
	.align		4
.L_340:
        /*0588*/ 	.byte	0x04, 0x11
        /*058a*/ 	.short	(.L_342 - .L_341)
	.align		4
.L_341:
        /*058c*/ 	.word	index@(_Z20sssp_kernel_child_VCP27vertex_dictionary_structuremmPjPmS2_S2_S2_S2_S2_S2_S2_PyS3_S3_)
        /*0590*/ 	.word	0x00000000


	//----- nvinfo : EIATTR_REGCOUNT
	.align		4
.L_342:
        /*0594*/ 	.byte	0x04, 0x2f
        /*0596*/ 	.short	(.L_344 - .L_343)
	.align		4
.L_343:
        /*0598*/ 	.word	index@(_Z23sssp_kernel_VC_preorderP27vertex_dictionary_structuremmPjPmS2_S2_S2_S2_S2_S2_S2_PyS3_S3_)
        /*059c*/ 	.word	0x00000028


	//----- nvinfo : EIATTR_FRAME_SIZE
	.align		4
.L_344:
        /*05a0*/ 	.byte	0x04, 0x11
        /*05a2*/ 	.short	(.L_346 - .L_345)
	.align		4
.L_345:
        /*05a4*/ 	.word	index@($_Z23sssp_kernel_VC_preorderP27vertex_dictionary_structuremmPjPmS2_S2_S2_S2_S2_S2_S2_PyS3_S3_$_Z23sssp_preorder_traversalP10edge_blockPjyPyS2_)
        /*05a8*/ 	.word	0x00000000


	//----- nvinfo : EIATTR_FRAME_SIZE
	.align		4
.L_346:
        /*05ac*/ 	.byte	0x04, 0x11
        /*05ae*/ 	.short	(.L_348 - .L_347)
	.align		4
.L_347:
        /*05b0*/ 	.word	index@(_Z23sssp_kernel_VC_preorderP27vertex_dictionary_structuremmPjPmS2_S2_S2_S2_S2_S2_S2_PyS3_S3_)
        /*05b4*/ 	.word	0x00000000


	//----- nvinfo : EIATTR_REGCOUNT
	.align		4
.L_348:
        /*05b8*/ 	.byte	0x04, 0x2f
        /*05ba*/ 	.short	(.L_350 - .L_349)
	.align		4
.L_349:
        /*05bc*/ 	.word	index@(_Z24sssp_kernel_VC_iterativeP27vertex_dictionary_structuremmPjPmS2_S2_S2_S2_S2_S2_S2_PyS3_S3_)
        /*05c0*/ 	.word	0x0000001e


	//----- nvinfo : EIATTR_FRAME_SIZE
	.align		4
.L_350:
        /*05c4*/ 	.byte	0x04, 0x11
        /*05c6*/ 	.short	(.L_352 - .L_351)
	.align		4
.L_351:
        /*05c8*/ 	.word	index@(_Z24sssp_kernel_VC_iterativeP27vertex_dictionary_structuremmPjPmS2_S2_S2_S2_S2_S2_S2_PyS3_S3_)
        /*05cc*/ 	.word	0x00000050


	//----- nvinfo : EIATTR_REGCOUNT
	.align		4
.L_352:
        /*05d0*/ 	.byte	0x04, 0x2f
        /*05d2*/ 	.short	(.L_354 - .L_353)
	.align		4
.L_353:
        /*05d4*/ 	.word	index@(_Z27sssp_kernel_VC_iterative_LBP27vertex_dictionary_structuremmPjPmS2_S2_S2_S2_S2_S2_S2_PyS3_S3_m)
        /*05d8*/ 	.word	0x00000020


	//----- nvinfo : EIATTR_FRAME_SIZE
	.align		4
.L_354:
        /*05dc*/ 	.byte	0x04, 0x11
        /*05de*/ 	.short	(.L_356 - .L_355)
	.align		4
.L_355:
        /*05e0*/ 	.word	index@($__internal_6_$__cuda_sm20_rem_u64)
        /*05e4*/ 	.word	0x00000000


	//----- nvinfo : EIATTR_FRAME_SIZE
	.align		4
.L_356:
        /*05e8*/ 	.byte	0x04, 0x11
        /*05ea*/ 	.short	(.L_358 - .L_357)
	.align		4
.L_357:
        /*05ec*/ 	.word	index@($__internal_5_$__cuda_sm20_div_u64)
        /*05f0*/ 	.word	0x00000000


	//----- nvinfo : EIATTR_FRAME_SIZE
	.align		4
.L_358:
        /*05f4*/ 	.byte	0x04, 0x11
        /*05f6*/ 	.short	(.L_360 - .L_359)
	.align		4
.L_359:
        /*05f8*/ 	.word	index@(_Z27sssp_kernel_VC_iterative_LBP27vertex_dictionary_structuremmPjPmS2_S2_S2_S2_S2_S2_S2_PyS3_S3_m)
        /*05fc*/ 	.word	0x00000000


	//----- nvinfo : EIATTR_REGCOUNT
	.align		4
.L_360:
        /*0600*/ 	.byte	0x04, 0x2f
        /*0602*/ 	.short	(.L_362 - .L_361)
	.align		4
.L_361:
        /*0604*/ 	.word	index@(_Z14sssp_kernel_ECP27vertex_dictionary_structuremmPjPmS2_S2_S2_S2_S2_S2_S2_PyS3_S3_S3_)
        /*0608*/ 	.word	0x0000001c


	//----- nvinfo : EIATTR_FRAME_SIZE
	.align		4
.L_362:
        /*060c*/ 	.byte	0x04, 0x11
        /*060e*/ 	.short	(.L_364 - .L_363)
	.align		4
.L_363:
        /*0610*/ 	.word	index@($__internal_4_$__cuda_sm20_div_rn_f64_full)
        /*0614*/ 	.word	0x00000000


	//----- nvinfo : EIATTR_FRAME_SIZE
	.align		4
.L_364:
        /*0618*/ 	.byte	0x04, 0x11
        /*061a*/ 	.short	(.L_366 - .L_365)
	.align		4
.L_365:
        /*061c*/ 	.word	index@(_Z14sssp_kernel_ECP27vertex_dictionary_structuremmPjPmS2_S2_S2_S2_S2_S2_S2_PyS3_S3_S3_)
        /*0620*/ 	.word	0x00000000


	//----- nvinfo : EIATTR_REGCOUNT
	.align		4
.L_366:
        /*0624*/ 	.byte	0x04, 0x2f
        /*0626*/ 	.short	(.L_368 - .L_367)
	.align		4
.L_367:
        /*0628*/ 	.word	index@(_Z28sssp_kernel_EC_load_balancedP27vertex_dictionary_structuremmmPjPmS2_S2_S2_S2_S2_S2_S2_PyS3_S3_S3_)
        /*062c*/ 	.word	0x00000022


	//----- nvinfo : EIATTR_FRAME_SIZE
	.align		4
.L_368:
        /*0630*/ 	.byte	0x04, 0x11
        /*0632*/ 	.short	(.L_370 - .L_369)
	.align		4
.L_369:
        /*0634*/ 	.word	index@($__internal_3_$__cuda_sm20_div_rn_f64_full)
        /*0638*/ 	.word	0x00000000


	//----- nvinfo : EIATTR_FRAME_SIZE
	.align		4
.L_370:
        /*063c*/ 	.byte	0x04, 0x11
        /*063e*/ 	.short	(.L_372 - .L_371)
	.align		4
.L_371:
        /*0640*/ 	.word	index@(_Z28sssp_kernel_EC_load_balancedP27vertex_dictionary_structuremmmPjPmS2_S2_S2_S2_S2_S2_S2_PyS3_S3_S3_)
        /*0644*/ 	.word	0x00000000


	//----- nvinfo : EIATTR_REGCOUNT
	.align		4
.L_372:
        /*0648*/ 	.byte	0x04, 0x2f
        /*064a*/ 	.short	(.L_374 - .L_373)
	.align		4
.L_373:
        /*064c*/ 	.word	index@(_Z15sssp_kernel_EBCP27vertex_dictionary_structuremmmPjPmS2_S2_S2_S2_S2_S2_S2_PyS3_S3_S3_m)
        /*0650*/ 	.word	0x0000001a


	//----- nvinfo : EIATTR_FRAME_SIZE
	.align		4
.L_374:
        /*0654*/ 	.byte	0x04, 0x11
        /*0656*/ 	.short	(.L_376 - .L_375)
	.align		4
.L_375:
        /*0658*/ 	.word	index@($__internal_2_$__cuda_sm20_rem_u64)
        /*065c*/ 	.word	0x00000000


	//----- nvinfo : EIATTR_FRAME_SIZE
	.align		4
.L_376:
        /*0660*/ 	.byte	0x04, 0x11
        /*0662*/ 	.short	(.L_378 - .L_377)
	.align		4
.L_377:
        /*0664*/ 	.word	index@($__internal_1_$__cuda_sm20_div_u64)
        /*0668*/ 	.word	0x00000000


	//----- nvinfo : EIATTR_FRAME_SIZE
	.align		4
.L_378:
        /*066c*/ 	.byte	0x04, 0x11
        /*066e*/ 	.short	(.L_380 - .L_379)
	.align		4
.L_379:
        /*0670*/ 	.word	index@(_Z15sssp_kernel_EBCP27vertex_dictionary_structuremmmPjPmS2_S2_S2_S2_S2_S2_S2_PyS3_S3_S3_m)
        /*0674*/ 	.word	0x00000000


	//----- nvinfo : EIATTR_REGCOUNT
	.align		4
.L_380:
        /*0678*/ 	.byte	0x04, 0x2f
        /*067a*/ 	.short	(.L_382 - .L_381)
	.align		4
.L_381:
        /*067c*/ 	.word	index@(_Z36sssp_kernel_multiple_worklists_0to15P27vertex_dictionary_structuremmPjPmS2_S2_S2_S2_S2_S2_S2_PyS3_S3_S3_S3_S3_)
        /*0680*/ 	.word	0x0000001b


	//----- nvinfo : EIATTR_FRAME_SIZE
	.align		4
.L_382:
        /*0684*/ 	.byte	0x04, 0x11
        /*0686*/ 	.short	(.L_384 - .L_383)
	.align		4
.L_383:
        /*0688*/ 	.word	index@(_Z36sssp_kernel_multiple_worklists_0to15P27vertex_dictionary_structuremmPjPmS2_S2_S2_S2_S2_S2_S2_PyS3_S3_S3_S3_S3_)
        /*068c*/ 	.word	0x00000000


	//----- nvinfo : EIATTR_REGCOUNT
	.align		4
.L_384:
        /*0690*/ 	.byte	0x04, 0x2f
        /*0692*/ 	.short	(.L_386 - .L_385)
	.align		4
.L_385:
        /*0694*/ 	.word	index@(_Z37sssp_kernel_multiple_worklists_16to31P27vertex_dictionary_structuremmPjPmS2_S2_S2_S2_S2_S2_S2_PyS3_S3_S3_S3_S3_)
        /*0698*/ 	.word	0x0000001b


	//----- nvinfo : EIATTR_FRAME_SIZE
	.align		4
.L_386:
        /*069c*/ 	.byte	0x04, 0x11
        /*069e*/ 	.short	(.L_388 - .L_387)
	.align		4
.L_387:
        /*06a0*/ 	.word	index@(_Z37sssp_kernel_multiple_worklists_16to31P27vertex_dictionary_structuremmPjPmS2_S2_S2_S2_S2_S2_S2_PyS3_S3_S3_S3_S3_)
        /*06a4*/ 	.word	0x00000000


	//----- nvinfo : EIATTR_REGCOUNT
	.align		4
.L_388:
        /*06a8*/ 	.byte	0x04, 0x2f
        /*06aa*/ 	.short	(.L_390 - .L_389)
	.align		4
.L_389:
        /*06ac*/ 	.word	index@(_Z23sssp_kernel_postprocessPy)
        /*06b0*/ 	.word	0x00000008


	//----- nvinfo : EIATTR_FRAME_SIZE
	.align		4
.L_390:
        /*06b4*/ 	.byte	0x04, 0x11
        /*06b6*/ 	.short	(.L_392 - .L_391)
	.align		4
.L_391:
        /*06b8*/ 	.word	index@(_Z23sssp_kernel_postprocessPy)
        /*06bc*/ 	.word	0x00000000


	//----- nvinfo : EIATTR_REGCOUNT
	.align		4
.L_392:
        /*06c0*/ 	.byte	0x04, 0x2f
        /*06c2*/ 	.short	(.L_394 - .L_393)
	.align		4
.L_393:
        /*06c4*/ 	.word	index@(_Z23sssp_kernel_postprocessPyS_S_S_S_S_)
        /*06c8*/ 	.word	0x00000010


	//----- nvinfo : EIATTR_FRAME_SIZE
	.align		4
.L_394:
        /*06cc*/ 	.byte	0x04, 0x11
        /*06ce*/ 	.short	(.L_396 - .L_395)
	.align		4
.L_395:
        /*06d0*/ 	.word	index@(_Z23sssp_kernel_postprocessPyS_S_S_S_S_)
        /*06d4*/ 	.word	0x00000000


	//----- nvinfo : EIATTR_REGCOUNT
	.align		4
.L_396:
        /*06d8*/ 	.byte	0x04, 0x2f
        /*06da*/ 	.short	(.L_398 - .L_397)
	.align		4
.L_397:
        /*06dc*/ 	.word	index@(_Z21print_triangle_countsPfm)
        /*06e0*/ 	.word	0x00000020


	//----- nvinfo : EIATTR_FRAME_SIZE
	.align		4
.L_398:
        /*06e4*/ 	.byte	0x04, 0x11
        /*06e6*/ 	.short	(.L_400 - .L_399)
	.align		4
.L_399:
        /*06e8*/ 	.word	index@(_Z21print_triangle_countsPfm)
        /*06ec*/ 	.word	0x00000008


	//----- nvinfo : EIATTR_REGCOUNT
	.align		4
.L_400:
        /*06f0*/ 	.byte	0x04, 0x2f
        /*06f2*/ 	.short	(.L_402 - .L_401)
	.align		4
.L_401:
        /*06f4*/ 	.word	index@(_Z17print_sssp_valuesPjm)
        /*06f8*/ 	.word	0x00000020


	//----- nvinfo : EIATTR_FRAME_SIZE
	.align		4
.L_402:
        /*06fc*/ 	.byte	0x04, 0x11
        /*06fe*/ 	.short	(.L_404 - .L_403)
	.align		4
.L_403:
        /*0700*/ 	.word	index@(_Z17print_sssp_valuesPjm)
        /*0704*/ 	.word	0x00000008


	//----- nvinfo : EIATTR_REGCOUNT
	.align		4
.L_404:
        /*0708*/ 	.byte	0x04, 0x2f
        /*070a*/ 	.short	(.L_406 - .L_405)
	.align		4
.L_405:
        /*070c*/ 	.word	index@(_Z30device_remove_batch_duplicatesmmPmS_S_)
        /*0710*/ 	.word	0x0000001c


	//----- nvinfo : EIATTR_FRAME_SIZE
	.align		4
.L_406:
        /*0714*/ 	.byte	0x04, 0x11
        /*0716*/ 	.short	(.L_408 - .L_407)
	.align		4
.L_407:
        /*0718*/ 	.word	index@(_Z30device_remove_batch_duplicatesmmPmS_S_)
        /*071c*/ 	.word	0x00000000


	//----- nvinfo : EIATTR_REGCOUNT
	.align		4
.L_408:
        /*0720*/ 	.byte	0x04, 0x2f
        /*0722*/ 	.short	(.L_410 - .L_409)
	.align		4
.L_409:
        /*0724*/ 	.word	index@(_Z22device_reconstruct_csrmmPmS_S_)
        /*0728*/ 	.word	0x0000001c


	//----- nvinfo : EIATTR_FRAME_SIZE
	.align		4
.L_410:
        /*072c*/ 	.byte	0x04, 0x11
        /*072e*/ 	.short	(.L_412 - .L_411)
	.align		4
.L_411:
        /*0730*/ 	.word	index@(_Z22device_reconstruct_csrmmPmS_S_)
        /*0734*/ 	.word	0x00000000


	//----- nvinfo : EIATTR_REGCOUNT
	.align		4
.L_412:
        /*0738*/ 	.byte	0x04, 0x2f
        /*073a*/ 	.short	(.L_414 - .L_413)
	.align		4
.L_413:
        /*073c*/ 	.word	index@(_Z25device_generate_csr_batchmmPmS_S_S_S_)
        /*0740*/ 	.word	0x00000022


	//----- nvinfo : EIATTR_FRAME_SIZE
	.align		4
.L_414:
        /*0744*/ 	.byte	0x04, 0x11
        /*0746*/ 	.short	(.L_416 - .L_415)
	.align		4
.L_415:
        /*0748*/ 	.word	index@(_Z25device_generate_csr_batchmmPmS_S_S_S_)
        /*074c*/ 	.word	0x00000008


	//----- nvinfo : EIATTR_REGCOUNT
	.align		4
.L_416:
        /*0750*/ 	.byte	0x04, 0x2f
        /*0752*/ 	.short	(.L_418 - .L_417)
	.align		4
.L_417:
        /*0754*/ 	.word	index@(_Z23compactionVertexCentricmP27vertex_dictionary_structure)
        /*0758*/ 	.word	0x00000020


	//----- nvinfo : EIATTR_FRAME_SIZE
	.align		4
.L_418:
        /*075c*/ 	.byte	0x04, 0x11
        /*075e*/ 	.short	(.L_420 - .L_419)
	.align		4
.L_419:
        /*0760*/ 	.word	index@(_Z23compactionVertexCentricmP27vertex_dictionary_structure)
        /*0764*/ 	.word	0x00000000


	//----- nvinfo : EIATTR_REGCOUNT
	.align		4
.L_420:
        /*0768*/ 	.byte	0x04, 0x2f
        /*076a*/ 	.short	(.L_422 - .L_421)
	.align		4
.L_421:
        /*076c*/ 	.word	index@(_Z32compactionVertexCentricPostOrdermP27vertex_dictionary_structure)
        /*0770*/ 	.word	0x00000024


	//----- nvinfo : EIATTR_FRAME_SIZE
	.align		4
.L_422:
        /*0774*/ 	.byte	0x04, 0x11
        /*0776*/ 	.short	(.L_424 - .L_423)
	.align		4
.L_423:
        /*0778*/ 	.word	index@($_Z32compactionVertexCentricPostOrdermP27vertex_dictionary_structure$_Z24removeParentChildLinkageP10edge_block)
        /*077c*/ 	.word	0x00000000


	//----- nvinfo : EIATTR_FRAME_SIZE
	.align		4
.L_424:
        /*0780*/ 	.byte	0x04, 0x11
        /*0782*/ 	.short	(.L_426 - .L_425)
	.align		4
.L_425:
        /*0784*/ 	.word	index@(_Z32compactionVertexCentricPostOrdermP27vertex_dictionary_structure)
        /*0788*/ 	.word	0x00000000


	//----- nvinfo : EIATTR_REGCOUNT
	.align		4
.L_426:
        /*078c*/ 	.byte	0x04, 0x2f
        /*078e*/ 	.short	(.L_428 - .L_427)
	.align		4
.L_427:
        /*0790*/ 	.word	index@(_Z14printQueuePtrsv)
        /*0794*/ 	.word	0x00000018


	//----- nvinfo : EIATTR_FRAME_SIZE
	.align		4
.L_428:
        /*0798*/ 	.byte	0x04, 0x11
        /*079a*/ 	.short	(.L_430 - .L_429)
	.align		4
.L_429:
        /*079c*/ 	.word	index@(_Z14printQueuePtrsv)
        /*07a0*/ 	.word	0x00000008


	//----- nvinfo : EIATTR_REGCOUNT
	.align		4
.L_430:
        /*07a4*/ 	.byte	0x04, 0x2f
        /*07a6*/ 	.short	(.L_432 - .L_431)
	.align		4
.L_431:
        /*07a8*/ 	.word	index@(_Z22recoveredMemoryKernel1Pj)
        /*07ac*/ 	.word	0x00000018


	//----- nvinfo : EIATTR_FRAME_SIZE
	.align		4
.L_432:
        /*07b0*/ 	.byte	0x04, 0x11
        /*07b2*/ 	.short	(.L_434 - .L_433)
	.align		4
.L_433:
        /*07b4*/ 	.word	index@(_Z22recoveredMemoryKernel1Pj)
        /*07b8*/ 	.word	0x00000008


	//----- nvinfo : EIATTR_REGCOUNT
	.align		4
.L_434:
        /*07bc*/ 	.byte	0x04, 0x2f
        /*07be*/ 	.short	(.L_436 - .L_435)
	.align		4
.L_435:
        /*07c0*/ 	.word	index@(_Z22recoveredMemoryKernel2PjS_)
        /*07c4*/ 	.word	0x00000018


	//----- nvinfo : EIATTR_FRAME_SIZE
	.align		4
.L_436:
        /*07c8*/ 	.byte	0x04, 0x11
        /*07ca*/ 	.short	(.L_438 - .L_437)
	.align		4
.L_437:
        /*07cc*/ 	.word	index@(_Z22recoveredMemoryKernel2PjS_)
        /*07d0*/ 	.word	0x00000008


	//----- nvinfo : EIATTR_REGCOUNT
	.align		4
.L_438:
        /*07d4*/ 	.byte	0x04, 0x2f
        /*07d6*/ 	.short	(.L_440 - .L_439)
	.align		4
.L_439:
        /*07d8*/ 	.word	index@(_Z25recoveredMemoryPercentagePjS_S_P27vertex_dictionary_structure)
        /*07dc*/ 	.word	0x0000001a


	//----- nvinfo : EIATTR_FRAME_SIZE
	.align		4
.L_440:
        /*07e0*/ 	.byte	0x04, 0x11
        /*07e2*/ 	.short	(.L_442 - .L_441)
	.align		4
.L_441:
        /*07e4*/ 	.word	index@($__internal_0_$__cuda_sm20_div_rn_f64_full)
        /*07e8*/ 	.word	0x00000008


	//----- nvinfo : EIATTR_FRAME_SIZE
	.align		4
.L_442:
        /*07ec*/ 	.byte	0x04, 0x11
        /*07ee*/ 	.short	(.L_444 - .L_443)
	.align		4
.L_443:
        /*07f0*/ 	.word	index@(_Z25recoveredMemoryPercentagePjS_S_P27vertex_dictionary_structure)
        /*07f4*/ 	.word	0x00000008


	//----- nvinfo : EIATTR_REGCOUNT
	.align		4
.L_444:
        /*07f8*/ 	.byte	0x04, 0x2f
        /*07fa*/ 	.short	(.L_446 - .L_445)
	.align		4
.L_445:
        /*07fc*/ 	.word	index@(_Z20countTotalEdgeBlocksjPjP27vertex_dictionary_structureS_)
        /*0800*/ 	.word	0x00000014


	//----- nvinfo : EIATTR_FRAME_SIZE
	.align		4
.L_446:
        /*0804*/ 	.byte	0x04, 0x11
        /*0806*/ 	.short	(.L_448 - .L_447)
	.align		4
.L_447:
        /*0808*/ 	.word	index@(_Z20countTotalEdgeBlocksjPjP27vertex_dictionary_structureS_)
        /*080c*/ 	.word	0x00000000


	//----- nvinfo : EIATTR_REGCOUNT
	.align		4
.L_448:
        /*0810*/ 	.byte	0x04, 0x2f
        /*0812*/ 	.short	(.L_450 - .L_449)
	.align		4
.L_449:
        /*0814*/ 	.word	index@(_Z24countEdgeBlocksPerVertexjP27vertex_dictionary_structurePj)
        /*0818*/ 	.word	0x0000000a


	//----- nvinfo : EIATTR_FRAME_SIZE
	.align		4
.L_450:
        /*081c*/ 	.byte	0x04, 0x11
        /*081e*/ 	.short	(.L_452 - .L_451)
	.align		4
.L_451:
        /*0820*/ 	.word	index@(_Z24countEdgeBlocksPerVertexjP27vertex_dictionary_structurePj)
        /*0824*/ 	.word	0x00000000


	//----- nvinfo : EIATTR_REGCOUNT
	.align		4
.L_452:
        /*0828*/ 	.byte	0x04, 0x2f
        /*082a*/ 	.short	(.L_454 - .L_453)
	.align		4
.L_453:
        /*082c*/ 	.word	index@(_Z19compactionWithStackmP27vertex_dictionary_structurePjPP10edge_block)
        /*0830*/ 	.word	0x00000020


	//----- nvinfo : EIATTR_FRAME_SIZE
	.align		4
.L_454:
        /*0834*/ 	.byte	0x04, 0x11
        /*0836*/ 	.short	(.L_456 - .L_455)
	.align		4
.L_455:
        /*0838*/ 	.word	index@(_Z19compactionWithStackmP27vertex_dictionary_structurePjPP10edge_block)
        /*083c*/ 	.word	0x00000000


	//----- nvinfo : EIATTR_REGCOUNT
	.align		4
.L_456:
        /*0840*/ 	.byte	0x04, 0x2f
        /*0842*/ 	.short	(.L_458 - .L_457)
	.align		4
.L_457:
        /*0844*/ 	.word	index@(_Z19printedgeblockcountjPj)
        /*0848*/ 	.word	0x0000001d


	//----- nvinfo : EIATTR_FRAME_SIZE
	.align		4
.L_458:
        /*084c*/ 	.byte	0x04, 0x11
        /*084e*/ 	.short	(.L_460 - .L_459)
	.align		4
.L_459:
        /*0850*/ 	.word	index@(_Z19printedgeblockcountjPj)
        /*0854*/ 	.word	0x00000008


	//----- nvinfo : EIATTR_REGCOUNT
	.align		4
.L_460:
        /*0858*/ 	.byte	0x04, 0x2f
        /*085a*/ 	.short	(.L_462 - .L_461)
	.align		4
.L_461:
        /*085c*/ 	.word	index@(_Z12bulkDeletionP27vertex_dictionary_structurem)
        /*0860*/ 	.word	0x0000001a


	//----- nvinfo : EIATTR_FRAME_SIZE
	.align		4
.L_462:
        /*0864*/ 	.byte	0x04, 0x11
        /*0866*/ 	.short	(.L_464 - .L_463)
	.align		4
.L_463:
        /*0868*/ 	.word	index@($_Z12bulkDeletionP27vertex_dictionary_structurem$_Z32preorderTraversalForBulkDeletionP10edge_block)
        /*086c*/ 	.word	0x00000000


	//----- nvinfo : EIATTR_FRAME_SIZE
	.align		4
.L_464:
        /*0870*/ 	.byte	0x04, 0x11
        /*0872*/ 	.short	(.L_466 - .L_465)
	.align		4
.L_465:
        /*0874*/ 	.word	index@(_Z12bulkDeletionP27vertex_dictionary_structurem)
        /*0878*/ 	.word	0x00000000


	//----- nvinfo : EIATTR_REGCOUNT
	.align		4
.L_466:
        /*087c*/ 	.byte	0x04, 0x2f
        /*087e*/ 	.short	(.L_468 - .L_467)
	.align		4
.L_467:
        /*0880*/ 	.word	index@(_Z7helper1jPjS_)
        /*0884*/ 	.word	0x00000008


	//----- nvinfo : EIATTR_FRAME_SIZE
	.align		4
.L_468:
        /*0888*/ 	.byte	0x04, 0x11
        /*088a*/ 	.short	(.L_470 - .L_469)
	.align		4
.L_469:
        /*088c*/ 	.word	index@(_Z7helper1jPjS_)
        /*0890*/ 	.word	0x00000000


	//----- nvinfo : EIATTR_REGCOUNT
	.align		4
.L_470:
        /*0894*/ 	.byte	0x04, 0x2f
        /*0896*/ 	.short	(.L_472 - .L_471)
	.align		4
.L_471:
        /*0898*/ 	.word	index@(_Z31compactionVertexCentricParallelmP27vertex_dictionary_structurePj)
        /*089c*/ 	.word	0x00000020


	//----- nvinfo : EIATTR_FRAME_SIZE
	.align		4
.L_472:
        /*08a0*/ 	.byte	0x04, 0x11
        /*08a2*/ 	.short	(.L_474 - .L_473)
	.align		4
.L_473:
        /*08a4*/ 	.word	index@(_Z31compactionVertexCentricParallelmP27vertex_dictionary_structurePj)
        /*08a8*/ 	.word	0x00000000


	//----- nvinfo : EIATTR_REGCOUNT
	.align		4
.L_474:
        /*08ac*/ 	.byte	0x04, 0x2f
        /*08ae*/ 	.short	(.L_476 - .L_475)
	.align		4
.L_475:
        /*08b0*/ 	.word	index@(_Z18findHolesPerVertexmP27vertex_dictionary_structurePj)
        /*08b4*/ 	.word	0x0000001e


	//----- nvinfo : EIATTR_FRAME_SIZE
	.align		4
.L_476:
        /*08b8*/ 	.byte	0x04, 0x11
        /*08ba*/ 	.short	(.L_478 - .L_477)
	.align		4
.L_477:
        /*08bc*/ 	.word	index@($_Z18findHolesPerVertexmP27vertex_dictionary_structurePj$_Z32preorderTraversalForFindingHolesjP10edge_blockPj)
        /*08c0*/ 	.word	0x00000000


	//----- nvinfo : EIATTR_FRAME_SIZE
	.align		4
.L_478:
        /*08c4*/ 	.byte	0x04, 0x11
        /*08c6*/ 	.short	(.L_480 - .L_479)
	.align		4
.L_479:
        /*08c8*/ 	.word	index@(_Z18findHolesPerVertexmP27vertex_dictionary_structurePj)
        /*08cc*/ 	.word	0x00000000


	//----- nvinfo : EIATTR_REGCOUNT
	.align		4
.L_480:
        /*08d0*/ 	.byte	0x04, 0x2f
        /*08d2*/ 	.short	(.L_482 - .L_481)
	.align		4
.L_481:
        /*08d4*/ 	.word	index@(_Z19findBlocksPerVertexmP27vertex_dictionary_structurePj)
        /*08d8*/ 	.word	0x00000008


	//----- nvinfo : EIATTR_FRAME_SIZE
	.align		4
.L_482:
        /*08dc*/ 	.byte	0x04, 0x11
        /*08de*/ 	.short	(.L_484 - .L_483)
	.align		4
.L_483:
        /*08e0*/ 	.word	index@(_Z19findBlocksPerVertexmP27vertex_dictionary_structurePj)
        /*08e4*/ 	.word	0x00000000


	//----- nvinfo : EIATTR_REGCOUNT
	.align		4
.L_484:
        /*08e8*/ 	.byte	0x04, 0x2f
        /*08ea*/ 	.short	(.L_486 - .L_485)
	.align		4
.L_485:
        /*08ec*/ 	.word	index@(_Z19findTotalEdgeBlocksjPjS_S_)
        /*08f0*/ 	.word	0x00000018


	//----- nvinfo : EIATTR_FRAME_SIZE
	.align		4
.L_486:
        /*08f4*/ 	.byte	0x04, 0x11
        /*08f6*/ 	.short	(.L_488 - .L_487)
	.align		4
.L_487:
        /*08f8*/ 	.word	index@(_Z19findTotalEdgeBlocksjPjS_S_)
        /*08fc*/ 	.word	0x00000008


	//----- nvinfo : EIATTR_REGCOUNT
	.align		4
.L_488:
        /*0900*/ 	.byte	0x04, 0x2f
        /*0902*/ 	.short	(.L_490 - .L_489)
	.align		4
.L_489:
        /*0904*/ 	.word	index@(_Z38compactionVertexCentricLevelOrderQueuemP27vertex_dictionary_structurePjPP10edge_block)
        /*0908*/ 	.word	0x00000020


	//----- nvinfo : EIATTR_FRAME_SIZE
	.align		4
.L_490:
        /*090c*/ 	.byte	0x04, 0x11
        /*090e*/ 	.short	(.L_492 - .L_491)
	.align		4
.L_491:
        /*0910*/ 	.word	index@(_Z38compactionVertexCentricLevelOrderQueuemP27vertex_dictionary_structurePjPP10edge_block)
        /*0914*/ 	.word	0x00000000


	//----- nvinfo : EIATTR_REGCOUNT
	.align		4
.L_492:
        /*0918*/ 	.byte	0x04, 0x2f
        /*091a*/ 	.short	(.L_494 - .L_493)
	.align		4
.L_493:
        /*091c*/ 	.word	index@(_ZN3cub18CUB_300001_SM_10006detail11EmptyKernelIvEEvv)
        /*0920*/ 	.word	0x00000004


	//----- nvinfo : EIATTR_FRAME_SIZE
	.align		4
.L_494:
        /*0924*/ 	.byte	0x04, 0x11
        /*0926*/ 	.short	(.L_496 - .L_495)
	.align		4
.L_495:
        /*0928*/ 	.word	index@(_ZN3cub18CUB_300001_SM_10006detail11EmptyKernelIvEEvv)
        /*092c*/ 	.word	0x00000000


	//----- nvinfo : EIATTR_REGCOUNT
	.align		4
.L_496:
        /*0930*/ 	.byte	0x04, 0x2f
        /*0932*/ 	.short	(.L_498 - .L_497)
	.align		4
.L_497:
        /*0934*/ 	.word	index@(_ZN3cub18CUB_300001_SM_10006detail8for_each13static_kernelINS2_12policy_hub_t12policy_500_tEmN6thrust24THRUST_300001_SM_1000_NS8cuda_cub20__uninitialized_fill7functorINS7_10device_ptrImEEmEEEEvT0_T1_)
        /*0938*/ 	.word	0x00000009


	//----- nvinfo : EIATTR_FRAME_SIZE
	.align		4
.L_498:
        /*093c*/ 	.byte	0x04, 0x11
        /*093e*/ 	.short	(.L_500 - .L_499)
	.align		4
.L_499:
        /*0940*/ 	.word	index@(_ZN3cub18CUB_300001_SM_10006detail8for_each13static_kernelINS2_12policy_hub_t12policy_500_tEmN6thrust24THRUST_300001_SM_1000_NS8cuda_cub20__uninitialized_fill7functorINS7_10device_ptrImEEmEEEEvT0_T1_)
        /*0944*/ 	.word	0x00000000


	//----- nvinfo : EIATTR_REGCOUNT
	.align		4
.L_500:
        /*0948*/ 	.byte	0x04, 0x2f
        /*094a*/ 	.short	(.L_502 - .L_501)
	.align		4
.L_501:
        /*094c*/ 	.word	index@(_ZN3cub18CUB_300001_SM_10006detail8for_each13static_kernelINS2_12policy_hub_t12policy_500_tEmN6thrust24THRUST_300001_SM_1000_NS8cuda_cub20__uninitialized_fill7functorINS7_10device_ptrIfEEfEEEEvT0_T1_)
        /*0950*/ 	.word	0x00000008


	//----- nvinfo : EIATTR_FRAME_SIZE
	.align		4
.L_502:
        /*0954*/ 	.byte	0x04, 0x11
        /*0956*/ 	.short	(.L_504 - .L_503)
	.align		4
.L_503:
        /*0958*/ 	.word	index@(_ZN3cub18CUB_300001_SM_10006detail8for_each13static_kernelINS2_12policy_hub_t12policy_500_tEmN6thrust24THRUST_300001_SM_1000_NS8cuda_cub20__uninitialized_fill7functorINS7_10device_ptrIfEEfEEEEvT0_T1_)
        /*095c*/ 	.word	0x00000000


	//----- nvinfo : EIATTR_REGCOUNT
	.align		4
.L_504:
        /*0960*/ 	.byte	0x04, 0x2f
        /*0962*/ 	.short	(.L_506 - .L_505)
	.align		4
.L_505:
        /*0964*/ 	.word	index@(_ZN3cub18CUB_300001_SM_10006detail8for_each13static_kernelINS2_12policy_hub_t12policy_500_tElN6thrust24THRUST_300001_SM_1000_NS8cuda_cub6__fill7functorINS7_6detail15normal_iteratorINS7_10device_ptrIfEEEEfEEEEvT0_T1_)
        /*0968*/ 	.word	0x00000008


	//----- nvinfo : EIATTR_FRAME_SIZE
	.align		4
.L_506:
        /*096c*/ 	.byte	0x04, 0x11
        /*096e*/ 	.short	(.L_508 - .L_507)
	.align		4
.L_507:
        /*0970*/ 	.word	index@(_ZN3cub18CUB_300001_SM_10006detail8for_each13static_kernelINS2_12policy_hub_t12policy_500_tElN6thrust24THRUST_300001_SM_1000_NS8cuda_cub6__fill7functorINS7_6detail15normal_iteratorINS7_10device_ptrIfEEEEfEEEEvT0_T1_)
        /*0974*/ 	.word	0x00000000


	//----- nvinfo : EIATTR_REGCOUNT
	.align		4
.L_508:
        /*0978*/ 	.byte	0x04, 0x2f
        /*097a*/ 	.short	(.L_510 - .L_509)
	.align		4
.L_509:
        /*097c*/ 	.word	index@(_ZN3cub18CUB_300001_SM_10006detail8for_each13static_kernelINS2_12policy_hub_t12policy_500_tEmN6thrust24THRUST_300001_SM_1000_NS8cuda_cub20__uninitialized_fill7functorINS7_10device_ptrIjEEjEEEEvT0_T1_)
        /*0980*/ 	.word	0x00000008


	//----- nvinfo : EIATTR_FRAME_SIZE
	.align		4
.L_510:
        /*0984*/ 	.byte	0x04, 0x11
        /*0986*/ 	.short	(.L_512 - .L_511)
	.align		4
.L_511:
        /*0988*/ 	.word	index@(_ZN3cub18CUB_300001_SM_10006detail8for_each13static_kernelINS2_12policy_hub_t12policy_500_tEmN6thrust24THRUST_300001_SM_1000_NS8cuda_cub20__uninitialized_fill7functorINS7_10device_ptrIjEEjEEEEvT0_T1_)
        /*098c*/ 	.word	0x00000000


	//----- nvinfo : EIATTR_REGCOUNT
	.align		4
.L_512:
        /*0990*/ 	.byte	0x04, 0x2f
        /*0992*/ 	.short	(.L_514 - .L_513)
	.align		4
.L_513:
        /*0994*/ 	.word	index@(_ZN3cub18CUB_300001_SM_10006detail8for_each13static_kernelINS2_12policy_hub_t12policy_500_tElN6thrust24THRUST_300001_SM_1000_NS8cuda_cub6__fill7functorINS7_6detail15normal_iteratorINS7_10device_ptrIjEEEEjEEEEvT0_T1_)
        /*0998*/ 	.word	0x00000008


	//----- nvinfo : EIATTR_FRAME_SIZE
	.align		4
.L_514:
        /*099c*/ 	.byte	0x04, 0x11
        /*099e*/ 	.short	(.L_516 - .L_515)
	.align		4
.L_515:
        /*09a0*/ 	.word	index@(_ZN3cub18CUB_300001_SM_10006detail8for_each13static_kernelINS2_12policy_hub_t12policy_500_tElN6thrust24THRUST_300001_SM_1000_NS8cuda_cub6__fill7functorINS7_6detail15normal_iteratorINS7_10device_ptrIjEEEEjEEEEvT0_T1_)
        /*09a4*/ 	.word	0x00000000


	//----- nvinfo : EIATTR_REGCOUNT
	.align		4
.L_516:
        /*09a8*/ 	.byte	0x04, 0x2f
        /*09aa*/ 	.short	(.L_518 - .L_517)
	.align		4
.L_517:
        /*09ac*/ 	.word	index@(_ZN3cub18CUB_300001_SM_10006detail8for_each13static_kernelINS2_12policy_hub_t12policy_500_tEmN6thrust24THRUST_300001_SM_1000_NS8cuda_cub20__uninitialized_fill7functorINS7_10device_ptrIyEEyEEEEvT0_T1_)
        /*09b0*/ 	.word	0x00000009


	//----- nvinfo : EIATTR_FRAME_SIZE
	.align		4
.L_518:
        /*09b4*/ 	.byte	0x04, 0x11
        /*09b6*/ 	.short	(.L_520 - .L_519)
	.align		4
.L_519:
        /*09b8*/ 	.word	index@(_ZN3cub18CUB_300001_SM_10006detail8for_each13static_kernelINS2_12policy_hub_t12policy_500_tEmN6thrust24THRUST_300001_SM_1000_NS8cuda_cub20__uninitialized_fill7functorINS7_10device_ptrIyEEyEEEEvT0_T1_)
        /*09bc*/ 	.word	0x00000000


	//----- nvinfo : EIATTR_REGCOUNT
	.align		4
.L_520:
        /*09c0*/ 	.byte	0x04, 0x2f
        /*09c2*/ 	.short	(.L_522 - .L_521)
	.align		4
.L_521:
        /*09c4*/ 	.word	index@(_ZN3cub18CUB_300001_SM_10006detail4scan20DeviceScanInitKernelINS0_13ScanTileStateImLb1EEEEEvT_i)
        /*09c8*/ 	.word	0x0000000a


	//----- nvinfo : EIATTR_FRAME_SIZE
	.align		4
.L_522:
        /*09cc*/ 	.byte	0x04, 0x11
        /*09ce*/ 	.short	(.L_524 - .L_523)
	.align		4
.L_523:
        /*09d0*/ 	.word	index@(_ZN3cub18CUB_300001_SM_10006detail4scan20DeviceScanInitKernelINS0_13ScanTileStateImLb1EEEEEvT_i)
        /*09d4*/ 	.word	0x00000000


	//----- nvinfo : EIATTR_REGCOUNT
	.align		4
.L_524:
        /*09d8*/ 	.byte	0x04, 0x2f
        /*09da*/ 	.short	(.L_526 - .L_525)
	.align		4
.L_525:
        /*09dc*/ 	.word	index@(_ZN3cub18CUB_300001_SM_10006detail4scan16DeviceScanKernelINS2_10policy_hubImmmjN4cuda3std3__44plusIvEEE10Policy1000EPmSC_NS0_13ScanTileStateImLb1EEES9_NS1_10InputValueImSC_EEjmLb0EmEEvT0_T1_T2_iT3_T4_T5_)
        /*09e0*/ 	.word	0x0000003a


	//----- nvinfo : EIATTR_FRAME_SIZE
	.align		4
.L_526:
        /*09e4*/ 	.byte	0x04, 0x11
        /*09e6*/ 	.short	(.L_528 - .L_527)
	.align		4
.L_527:
        /*09e8*/ 	.word	index@(_ZN3cub18CUB_300001_SM_10006detail4scan16DeviceScanKernelINS2_10policy_hubImmmjN4cuda3std3__44plusIvEEE10Policy1000EPmSC_NS0_13ScanTileStateImLb1EEES9_NS1_10InputValueImSC_EEjmLb0EmEEvT0_T1_T2_iT3_T4_T5_)
        /*09ec*/ 	.word	0x00000000


	//----- nvinfo : EIATTR_REGCOUNT
	.align		4
.L_528:
        /*09f0*/ 	.byte	0x04, 0x2f
        /*09f2*/ 	.short	(.L_530 - .L_529)
	.align		4
.L_529:
        /*09f4*/ 	.word	index@(_ZN3cub18CUB_300001_SM_10006detail4scan16DeviceScanKernelINS2_10policy_hubImmmmN4cuda3std3__44plusIvEEE10Policy1000EPmSC_NS0_13ScanTileStateImLb1EEES9_NS1_10InputValueImSC_EEmmLb0EmEEvT0_T1_T2_iT3_T4_T5_)
        /*09f8*/ 	.word	0x00000030


	//----- nvinfo : EIATTR_FRAME_SIZE
	.align		4
.L_530:
        /*09fc*/ 	.byte	0x04, 0x11
        /*09fe*/ 	.short	(.L_532 - .L_531)
	.align		4
.L_531:
        /*0a00*/ 	.word	index@(_ZN3cub18CUB_300001_SM_10006detail4scan16DeviceScanKernelINS2_10policy_hubImmmmN4cuda3std3__44plusIvEEE10Policy1000EPmSC_NS0_13ScanTileStateImLb1EEES9_NS1_10InputValueImSC_EEmmLb0EmEEvT0_T1_T2_iT3_T4_T5_)
        /*0a04*/ 	.word	0x00000000


	//----- nvinfo : EIATTR_REGCOUNT
	.align		4
.L_532:
        /*0a08*/ 	.byte	0x04, 0x2f
        /*0a0a*/ 	.short	(.L_534 - .L_533)
	.align		4
.L_533:
        /*0a0c*/ 	.word	index@(_ZN3cub18CUB_300001_SM_10006detail4scan20DeviceScanInitKernelINS0_13ScanTileStateIjLb1EEEEEvT_i)
        /*0a10*/ 	.word	0x00000008


	//----- nvinfo : EIATTR_FRAME_SIZE
	.align		4
.L_534:
        /*0a14*/ 	.byte	0x04, 0x11
        /*0a16*/ 	.short	(.L_536 - .L_535)
	.align		4
.L_535:
        /*0a18*/ 	.word	index@(_ZN3cub18CUB_300001_SM_10006detail4scan20DeviceScanInitKernelINS0_13ScanTileStateIjLb1EEEEEvT_i)
        /*0a1c*/ 	.word	0x00000000


	//----- nvinfo : EIATTR_REGCOUNT
	.align		4
.L_536:
        /*0a20*/ 	.byte	0x04, 0x2f
        /*0a22*/ 	.short	(.L_538 - .L_537)
	.align		4
.L_537:
        /*0a24*/ 	.word	index@(_ZN3cub18CUB_300001_SM_10006detail4scan16DeviceScanKernelINS2_10policy_hubIjjjjN4cuda3std3__44plusIvEEE10Policy1000EN6thrust24THRUST_300001_SM_1000_NS10device_ptrIjEESF_NS0_13ScanTileStateIjLb1EEES9_NS1_10InputValueIjPjEEjjLb0EjEEvT0_T1_T2_iT3_T4_T5_)
        /*0a28*/ 	.word	0x00000038


	//----- nvinfo : EIATTR_FRAME_SIZE
	.align		4
.L_538:
        /*0a2c*/ 	.byte	0x04, 0x11
        /*0a2e*/ 	.short	(.L_540 - .L_539)
	.align		4
.L_539:
        /*0a30*/ 	.word	index@(_ZN3cub18CUB_300001_SM_10006detail4scan16DeviceScanKernelINS2_10policy_hubIjjjjN4cuda3std3__44plusIvEEE10Policy1000EN6thrust24THRUST_300001_SM_1000_NS10device_ptrIjEESF_NS0_13ScanTileStateIjLb1EEES9_NS1_10InputValueIjPjEEjjLb0EjEEvT0_T1_T2_iT3_T4_T5_)
        /*0a34*/ 	.word	0x00000000


	//----- nvinfo : EIATTR_REGCOUNT
	.align		4
.L_540:
        /*0a38*/ 	.byte	0x04, 0x2f
        /*0a3a*/ 	.short	(.L_542 - .L_541)
	.align		4
.L_541:
        /*0a3c*/ 	.word	index@(_ZN3cub18CUB_300001_SM_10006detail4scan16DeviceScanKernelINS2_10policy_hubIjjjmN4cuda3std3__44plusIvEEE10Policy1000EN6thrust24THRUST_300001_SM_1000_NS10device_ptrIjEESF_NS0_13ScanTileStateIjLb1EEES9_NS1_10InputValueIjPjEEmjLb0EjEEvT0_T1_T2_iT3_T4_T5_)
        /*0a40*/ 	.word	0x00000030


	//----- nvinfo : EIATTR_FRAME_SIZE
	.align		4
.L_542:
        /*0a44*/ 	.byte	0x04, 0x11
        /*0a46*/ 	.short	(.L_544 - .L_543)
	.align		4
.L_543:
        /*0a48*/ 	.word	index@(_ZN3cub18CUB_300001_SM_10006detail4scan16DeviceScanKernelINS2_10policy_hubIjjjmN4cuda3std3__44plusIvEEE10Policy1000EN6thrust24THRUST_300001_SM_1000_NS10device_ptrIjEESF_NS0_13ScanTileStateIjLb1EEES9_NS1_10InputValueIjPjEEmjLb0EjEEvT0_T1_T2_iT3_T4_T5_)
        /*0a4c*/ 	.word	0x00000000


	//----- nvinfo : EIATTR_REGCOUNT
	.align		4
.L_544:
        /*0a50*/ 	.byte	0x04, 0x2f
        /*0a52*/ 	.short	(.L_546 - .L_545)
	.align		4
.L_545:
        /*0a54*/ 	.word	index@(_ZN3cub18CUB_300001_SM_10006detail4scan20DeviceScanInitKernelINS0_13ScanTileStateIyLb1EEEEEvT_i)
        /*0a58*/ 	.word	0x0000000a


	//----- nvinfo : EIATTR_FRAME_SIZE
	.align		4
.L_546:
        /*0a5c*/ 	.byte	0x04, 0x11
        /*0a5e*/ 	.short	(.L_548 - .L_547)
	.align		4
.L_547:
        /*0a60*/ 	.word	index@(_ZN3cub18CUB_300001_SM_10006detail4scan20DeviceScanInitKernelINS0_13ScanTileStateIyLb1EEEEEvT_i)
        /*0a64*/ 	.word	0x00000000


	//----- nvinfo : EIATTR_REGCOUNT
	.align		4
.L_548:
        /*0a68*/ 	.byte	0x04, 0x2f
        /*0a6a*/ 	.short	(.L_550 - .L_549)
	.align		4
.L_549:
        /*0a6c*/ 	.word	index@(_ZN3cub18CUB_300001_SM_10006detail4scan16DeviceScanKernelINS2_10policy_hubIyyyjN4cuda3std3__44plusIvEEE10Policy1000EPySC_NS0_13ScanTileStateIyLb1EEES9_NS1_10InputValueIySC_EEjyLb0EyEEvT0_T1_T2_iT3_T4_T5_)
        /*0a70*/ 	.word	0x0000003a


	//----- nvinfo : EIATTR_FRAME_SIZE
	.align		4
.L_550:
        /*0a74*/ 	.byte	0x04, 0x11
        /*0a76*/ 	.short	(.L_552 - .L_551)
	.align		4
.L_551:
        /*0a78*/ 	.word	index@(_ZN3cub18CUB_300001_SM_10006detail4scan16DeviceScanKernelINS2_10policy_hubIyyyjN4cuda3std3__44plusIvEEE10Policy1000EPySC_NS0_13ScanTileStateIyLb1EEES9_NS1_10InputValueIySC_EEjyLb0EyEEvT0_T1_T2_iT3_T4_T5_)
        /*0a7c*/ 	.word	0x00000000


	//----- nvinfo : EIATTR_REGCOUNT
	.align		4
.L_552:
        /*0a80*/ 	.byte	0x04, 0x2f
        /*0a82*/ 	.short	(.L_554 - .L_553)
	.align		4
.L_553:
        /*0a84*/ 	.word	index@(_ZN3cub18CUB_300001_SM_10006detail4scan16DeviceScanKernelINS2_10policy_hubIyyymN4cuda3std3__44plusIvEEE10Policy1000EPySC_NS0_13ScanTileStateIyLb1EEES9_NS1_10InputValueIySC_EEmyLb0EyEEvT0_T1_T2_iT3_T4_T5_)
        /*0a88*/ 	.word	0x00000030


	//----- nvinfo : EIATTR_FRAME_SIZE
	.align		4
.L_554:
        /*0a8c*/ 	.byte	0x04, 0x11
        /*0a8e*/ 	.short	(.L_556 - .L_555)
	.align		4
.L_555:
        /*0a90*/ 	.word	index@(_ZN3cub18CUB_300001_SM_10006detail4scan16DeviceScanKernelINS2_10policy_hubIyyymN4cuda3std3__44plusIvEEE10Policy1000EPySC_NS0_13ScanTileStateIyLb1EEES9_NS1_10InputValueIySC_EEmyLb0EyEEvT0_T1_T2_iT3_T4_T5_)
        /*0a94*/ 	.word	0x00000000


	//----- nvinfo : EIATTR_MIN_STACK_SIZE
	.align		4
.L_556:
        /*0a98*/ 	.byte	0x04, 0x12
        /*0a9a*/ 	.short	(.L_558 - .L_557)
	.align		4
.L_557:
        /*0a9c*/ 	.word	index@(_ZN3cub18CUB_300001_SM_10006detail4scan16DeviceScanKernelINS2_10policy_hubIyyymN4cuda3std3__44plusIvEEE10Policy1000EPySC_NS0_13ScanTileStateIyLb1EEES9_NS1_10InputValueIySC_EEmyLb0EyEEvT0_T1_T2_iT3_T4_T5_)
        /*0aa0*/ 	.word	0x00000000


	//----- nvinfo : EIATTR_MIN_STACK_SIZE
	.align		4
.L_558:
        /*0aa4*/ 	.byte	0x04, 0x12
        /*0aa6*/ 	.short	(.L_560 - .L_559)
	.align		4
.L_559:
        /*0aa8*/ 	.word	index@(_ZN3cub18CUB_300001_SM_10006detail4scan16DeviceScanKernelINS2_10policy_hubIyyyjN4cuda3std3__44plusIvEEE10Policy1000EPySC_NS0_13ScanTileStateIyLb1EEES9_NS1_10InputValueIySC_EEjyLb0EyEEvT0_T1_T2_iT3_T4_T5_)
        /*0aac*/ 	.word	0x00000000


	//----- nvinfo : EIATTR_MIN_STACK_SIZE
	.align		4
.L_560:
        /*0ab0*/ 	.byte	0x04, 0x12
        /*0ab2*/ 	.short	(.L_562 - .L_561)
	.align		4
.L_561:
        /*0ab4*/ 	.word	index@(_ZN3cub18CUB_300001_SM_10006detail4scan20DeviceScanInitKernelINS0_13ScanTileStateIyLb1EEEEEvT_i)
        /*0ab8*/ 	.word	0x00000000


	//----- nvinfo : EIATTR_MIN_STACK_SIZE
	.align		4
.L_562:
        /*0abc*/ 	.byte	0x04, 0x12
        /*0abe*/ 	.short	(.L_564 - .L_563)
	.align		4
.L_563:
        /*0ac0*/ 	.word	index@(_ZN3cub18CUB_300001_SM_10006detail4scan16DeviceScanKernelINS2_10policy_hubIjjjmN4cuda3std3__44plusIvEEE10Policy1000EN6thrust24THRUST_300001_SM_1000_NS10device_ptrIjEESF_NS0_13ScanTileStateIjLb1EEES9_NS1_10InputValueIjPjEEmjLb0EjEEvT0_T1_T2_iT3_T4_T5_)
        /*0ac4*/ 	.word	0x00000000


	//----- nvinfo : EIATTR_MIN_STACK_SIZE
	.align		4
.L_564:
        /*0ac8*/ 	.byte	0x04, 0x12
        /*0aca*/ 	.short	(.L_566 - .L_565)
	.align		4
.L_565:
        /*0acc*/ 	.word	index@(_ZN3cub18CUB_300001_SM_10006detail4scan16DeviceScanKernelINS2_10policy_hubIjjjjN4cuda3std3__44plusIvEEE10Policy1000EN6thrust24THRUST_300001_SM_1000_NS10device_ptrIjEESF_NS0_13ScanTileStateIjLb1EEES9_NS1_10InputValueIjPjEEjjLb0EjEEvT0_T1_T2_iT3_T4_T5_)
        /*0ad0*/ 	.word	0x00000000


	//----- nvinfo : EIATTR_MIN_STACK_SIZE
	.align		4
.L_566:
        /*0ad4*/ 	.byte	0x04, 0x12
        /*0ad6*/ 	.short	(.L_568 - .L_567)
	.align		4
.L_567:
        /*0ad8*/ 	.word	index@(_ZN3cub18CUB_300001_SM_10006detail4scan20DeviceScanInitKernelINS0_13ScanTileStateIjLb1EEEEEvT_i)
        /*0adc*/ 	.word	0x00000000


	//----- nvinfo : EIATTR_MIN_STACK_SIZE
	.align		4
.L_568:
        /*0ae0*/ 	.byte	0x04, 0x12
        /*0ae2*/ 	.short	(.L_570 - .L_569)
	.align		4
.L_569:
        /*0ae4*/ 	.word	index@(_ZN3cub18CUB_300001_SM_10006detail4scan16DeviceScanKernelINS2_10policy_hubImmmmN4cuda3std3__44plusIvEEE10Policy1000EPmSC_NS0_13ScanTileStateImLb1EEES9_NS1_10InputValueImSC_EEmmLb0EmEEvT0_T1_T2_iT3_T4_T5_)
        /*0ae8*/ 	.word	0x00000000


	//----- nvinfo : EIATTR_MIN_STACK_SIZE
	.align		4
.L_570:
        /*0aec*/ 	.byte	0x04, 0x12
        /*0aee*/ 	.short	(.L_572 - .L_571)
	.align		4
.L_571:
        /*0af0*/ 	.word	index@(_ZN3cub18CUB_300001_SM_10006detail4scan16DeviceScanKernelINS2_10policy_hubImmmjN4cuda3std3__44plusIvEEE10Policy1000EPmSC_NS0_13ScanTileStateImLb1EEES9_NS1_10InputValueImSC_EEjmLb0EmEEvT0_T1_T2_iT3_T4_T5_)
        /*0af4*/ 	.word	0x00000000


	//----- nvinfo : EIATTR_MIN_STACK_SIZE
	.align		4
.L_572:
        /*0af8*/ 	.byte	0x04, 0x12
        /*0afa*/ 	.short	(.L_574 - .L_573)
	.align		4
.L_573:
        /*0afc*/ 	.word	index@(_ZN3cub18CUB_300001_SM_10006detail4scan20DeviceScanInitKernelINS0_13ScanTileStateImLb1EEEEEvT_i)
        /*0b00*/ 	.word	0x00000000


	//----- nvinfo : EIATTR_MIN_STACK_SIZE
	.align		4
.L_574:
        /*0b04*/ 	.byte	0x04, 0x12
        /*0b06*/ 	.short	(.L_576 - .L_575)
	.align		4
.L_575:
        /*0b08*/ 	.word	index@(_ZN3cub18CUB_300001_SM_10006detail8for_each13static_kernelINS2_12policy_hub_t12policy_500_tEmN6thrust24THRUST_300001_SM_1000_NS8cuda_cub20__uninitialized_fill7functorINS7_10device_ptrIyEEyEEEEvT0_T1_)
        /*0b0c*/ 	.word	0x00000000


	//----- nvinfo : EIATTR_MIN_STACK_SIZE
	.align		4
.L_576:
        /*0b10*/ 	.byte	0x04, 0x12
        /*0b12*/ 	.short	(.L_578 - .L_577)
	.align		4
.L_577:
        /*0b14*/ 	.word	index@(_ZN3cub18CUB_300001_SM_10006detail8for_each13static_kernelINS2_12policy_hub_t12policy_500_tElN6thrust24THRUST_300001_SM_1000_NS8cuda_cub6__fill7functorINS7_6detail15normal_iteratorINS7_10device_ptrIjEEEEjEEEEvT0_T1_)
        /*0b18*/ 	.word	0x00000000


	//----- nvinfo : EIATTR_MIN_STACK_SIZE
	.align		4
.L_578:
        /*0b1c*/ 	.byte	0x04, 0x12
        /*0b1e*/ 	.short	(.L_580 - .L_579)
	.align		4
.L_579:
        /*0b20*/ 	.word	index@(_ZN3cub18CUB_300001_SM_10006detail8for_each13static_kernelINS2_12policy_hub_t12policy_500_tEmN6thrust24THRUST_300001_SM_1000_NS8cuda_cub20__uninitialized_fill7functorINS7_10device_ptrIjEEjEEEEvT0_T1_)
        /*0b24*/ 	.word	0x00000000


	//----- nvinfo : EIATTR_MIN_STACK_SIZE
	.align		4
.L_580:
        /*0b28*/ 	.byte	0x04, 0x12
        /*0b2a*/ 	.short	(.L_582 - .L_581)
	.align		4
.L_581:
        /*0b2c*/ 	.word	index@(_ZN3cub18CUB_300001_SM_10006detail8for_each13static_kernelINS2_12policy_hub_t12policy_500_tElN6thrust24THRUST_300001_SM_1000_NS8cuda_cub6__fill7functorINS7_6detail15normal_iteratorINS7_10device_ptrIfEEEEfEEEEvT0_T1_)
        /*0b30*/ 	.word	0x00000000


	//----- nvinfo : EIATTR_MIN_STACK_SIZE
	.align		4
.L_582:
        /*0b34*/ 	.byte	0x04, 0x12
        /*0b36*/ 	.short	(.L_584 - .L_583)
	.align		4
.L_583:
        /*0b38*/ 	.word	index@(_ZN3cub18CUB_300001_SM_10006detail8for_each13static_kernelINS2_12policy_hub_t12policy_500_tEmN6thrust24THRUST_300001_SM_1000_NS8cuda_cub20__uninitialized_fill7functorINS7_10device_ptrIfEEfEEEEvT0_T1_)
        /*0b3c*/ 	.word	0x00000000


	//----- nvinfo : EIATTR_MIN_STACK_SIZE
	.align		4
.L_584:
        /*0b40*/ 	.byte	0x04, 0x12
        /*0b42*/ 	.short	(.L_586 - .L_585)
	.align		4
.L_585:
        /*0b44*/ 	.word	index@(_ZN3cub18CUB_300001_SM_10006detail8for_each13static_kernelINS2_12policy_hub_t12policy_500_tEmN6thrust24THRUST_300001_SM_1000_NS8cuda_cub20__uninitialized_fill7functorINS7_10device_ptrImEEmEEEEvT0_T1_)
        /*0b48*/ 	.word	0x00000000


	//----- nvinfo : EIATTR_MIN_STACK_SIZE
	.align		4
.L_586:
        /*0b4c*/ 	.byte	0x04, 0x12
        /*0b4e*/ 	.short	(.L_588 - .L_587)
	.align		4
.L_587:
        /*0b50*/ 	.word	index@(_ZN3cub18CUB_300001_SM_10006detail11EmptyKernelIvEEvv)
        /*0b54*/ 	.word	0x00000000


	//----- nvinfo : EIATTR_MIN_STACK_SIZE
	.align		4
.L_588:
        /*0b58*/ 	.byte	0x04, 0x12
        /*0b5a*/ 	.short	(.L_590 - .L_589)
	.align		4
.L_589:
        /*0b5c*/ 	.word	index@(_Z38compactionVertexCentricLevelOrderQueuemP27vertex_dictionary_structurePjPP10edge_block)
        /*0b60*/ 	.word	0x00000000


	//----- nvinfo : EIATTR_MIN_STACK_SIZE
	.align		4
.L_590:
        /*0b64*/ 	.byte	0x04, 0x12
        /*0b66*/ 	.short	(.L_592 - .L_591)
	.align		4
.L_591:
        /*0b68*/ 	.word	index@(_Z19findTotalEdgeBlocksjPjS_S_)
        /*0b6c*/ 	.word	0x00000008


	//----- nvinfo : EIATTR_MIN_STACK_SIZE
	.align		4
.L_592:
        /*0b70*/ 	.byte	0x04, 0x12
        /*0b72*/ 	.short	(.L_594 - .L_593)
	.align		4
.L_593:
        /*0b74*/ 	.word	index@(_Z19findBlocksPerVertexmP27vertex_dictionary_structurePj)
        /*0b78*/ 	.word	0x00000000


	//----- nvinfo : EIATTR_MIN_STACK_SIZE
	.align		4
.L_594:
        /*0b7c*/ 	.byte	0x04, 0x12
        /*0b7e*/ 	.short	(.L_596 - .L_595)
	.align		4
.L_595:
        /*0b80*/ 	.word	index@(_Z18findHolesPerVertexmP27vertex_dictionary_structurePj)
        /*0b84*/ 	.word	0x00000000


	//----- nvinfo : EIATTR_MIN_STACK_SIZE
	.align		4
.L_596:
        /*0b88*/ 	.byte	0x04, 0x12
        /*0b8a*/ 	.short	(.L_598 - .L_597)
	.align		4
.L_597:
        /*0b8c*/ 	.word	index@(_Z31compactionVertexCentricParallelmP27vertex_dictionary_structurePj)
        /*0b90*/ 	.word	0x00000000


	//----- nvinfo : EIATTR_MIN_STACK_SIZE
	.align		4
.L_598:
        /*0b94*/ 	.byte	0x04, 0x12
        /*0b96*/ 	.short	(.L_600 - .L_599)
	.align		4
.L_599:
        /*0b98*/ 	.word	index@(_Z7helper1jPjS_)
        /*0b9c*/ 	.word	0x00000000


	//----- nvinfo : EIATTR_MIN_STACK_SIZE
	.align		4
.L_600:
        /*0ba0*/ 	.byte	0x04, 0x12
        /*0ba2*/ 	.short	(.L_602 - .L_601)
	.align		4
.L_601:
        /*0ba4*/ 	.word	index@(_Z12bulkDeletionP27vertex_dictionary_structurem)
        /*0ba8*/ 	.word	0x00000000


	//----- nvinfo : EIATTR_MIN_STACK_SIZE
	.align		4
.L_602:
        /*0bac*/ 	.byte	0x04, 0x12
        /*0bae*/ 	.short	(.L_604 - .L_603)
	.align		4
.L_603:
        /*0bb0*/ 	.word	index@(_Z19printedgeblockcountjPj)
        /*0bb4*/ 	.word	0x00000008


	//----- nvinfo : EIATTR_MIN_STACK_SIZE
	.align		4
.L_604:
        /*0bb8*/ 	.byte	0x04, 0x12
        /*0bba*/ 	.short	(.L_606 - .L_605)
	.align		4
.L_605:
        /*0bbc*/ 	.word	index@(_Z19compactionWithStackmP27vertex_dictionary_structurePjPP10edge_block)
        /*0bc0*/ 	.word	0x00000000


	//----- nvinfo : EIATTR_MIN_STACK_SIZE
	.align		4
.L_606:
        /*0bc4*/ 	.byte	0x04, 0x12
        /*0bc6*/ 	.short	(.L_608 - .L_607)
	.align		4
.L_607:
        /*0bc8*/ 	.word	index@(_Z24countEdgeBlocksPerVertexjP27vertex_dictionary_structurePj)
        /*0bcc*/ 	.word	0x00000000


	//----- nvinfo : EIATTR_MIN_STACK_SIZE
	.align		4
.L_608:
        /*0bd0*/ 	.byte	0x04, 0x12
        /*0bd2*/ 	.short	(.L_610 - .L_609)
	.align		4
.L_609:
        /*0bd4*/ 	.word	index@(_Z20countTotalEdgeBlocksjPjP27vertex_dictionary_structureS_)
        /*0bd8*/ 	.word	0x00000000


	//----- nvinfo : EIATTR_MIN_STACK_SIZE
	.align		4
.L_610:
        /*0bdc*/ 	.byte	0x04, 0x12
        /*0bde*/ 	.short	(.L_612 - .L_611)
	.align		4
.L_611:
        /*0be0*/ 	.word	index@(_Z25recoveredMemoryPercentagePjS_S_P27vertex_dictionary_structure)
        /*0be4*/ 	.word	0x00000008


	//----- nvinfo : EIATTR_MIN_STACK_SIZE
	.align		4
.L_612:
        /*0be8*/ 	.byte	0x04, 0x12
        /*0bea*/ 	.short	(.L_614 - .L_613)
	.align		4
.L_613:
        /*0bec*/ 	.word	index@(_Z22recoveredMemoryKernel2PjS_)
        /*0bf0*/ 	.word	0x00000008


	//----- nvinfo : EIATTR_MIN_STACK_SIZE
	.align		4
.L_614:
        /*0bf4*/ 	.byte	0x04, 0x12
        /*0bf6*/ 	.short	(.L_616 - .L_615)
	.align		4
.L_615:
        /*0bf8*/ 	.word	index@(_Z22recoveredMemoryKernel1Pj)
        /*0bfc*/ 	.word	0x00000008


	//----- nvinfo : EIATTR_MIN_STACK_SIZE
	.align		4
.L_616:
        /*0c00*/ 	.byte	0x04, 0x12
        /*0c02*/ 	.short	(.L_618 - .L_617)
	.align		4
.L_617:
        /*0c04*/ 	.word	index@(_Z14printQueuePtrsv)
        /*0c08*/ 	.word	0x00000008


	//----- nvinfo : EIATTR_MIN_STACK_SIZE
	.align		4
.L_618:
        /*0c0c*/ 	.byte	0x04, 0x12
        /*0c0e*/ 	.short	(.L_620 - .L_619)
	.align		4
.L_619:
        /*0c10*/ 	.word	index@(_Z32compactionVertexCentricPostOrdermP27vertex_dictionary_structure)
        /*0c14*/ 	.word	0x00000000


	//----- nvinfo : EIATTR_MIN_STACK_SIZE
	.align		4
.L_620:
        /*0c18*/ 	.byte	0x04, 0x12
        /*0c1a*/ 	.short	(.L_622 - .L_621)
	.align		4
.L_621:
        /*0c1c*/ 	.word	index@(_Z23compactionVertexCentricmP27vertex_dictionary_structure)
        /*0c20*/ 	.word	0x00000000


	//----- nvinfo : EIATTR_MIN_STACK_SIZE
	.align		4
.L_622:
        /*0c24*/ 	.byte	0x04, 0x12
        /*0c26*/ 	.short	(.L_624 - .L_623)
	.align		4
.L_623:
        /*0c28*/ 	.word	index@(_Z25device_generate_csr_batchmmPmS_S_S_S_)
        /*0c2c*/ 	.word	0x00000008


	//----- nvinfo : EIATTR_MIN_STACK_SIZE
	.align		4
.L_624:
        /*0c30*/ 	.byte	0x04, 0x12
        /*0c32*/ 	.short	(.L_626 - .L_625)
	.align		4
.L_625:
        /*0c34*/ 	.word	index@(_Z22device_reconstruct_csrmmPmS_S_)
        /*0c38*/ 	.word	0x00000000


	//----- nvinfo : EIATTR_MIN_STACK_SIZE
	.align		4
.L_626:
        /*0c3c*/ 	.byte	0x04, 0x12
        /*0c3e*/ 	.short	(.L_628 - .L_627)
	.align		4
.L_627:
        /*0c40*/ 	.word	index@(_Z30device_remove_batch_duplicatesmmPmS_S_)
        /*0c44*/ 	.word	0x00000000


	//----- nvinfo : EIATTR_MIN_STACK_SIZE
	.align		4
.L_628:
        /*0c48*/ 	.byte	0x04, 0x12
        /*0c4a*/ 	.short	(.L_630 - .L_629)
	.align		4
.L_629:
        /*0c4c*/ 	.word	index@(_Z17print_sssp_valuesPjm)
        /*0c50*/ 	.word	0x00000008


	//----- nvinfo : EIATTR_MIN_STACK_SIZE
	.align		4
.L_630:
        /*0c54*/ 	.byte	0x04, 0x12
        /*0c56*/ 	.short	(.L_632 - .L_631)
	.align		4
.L_631:
        /*0c58*/ 	.word	index@(_Z21print_triangle_countsPfm)
        /*0c5c*/ 	.word	0x00000008


	//----- nvinfo : EIATTR_MIN_STACK_SIZE
	.align		4
.L_632:
        /*0c60*/ 	.byte	0x04, 0x12
        /*0c62*/ 	.short	(.L_634 - .L_633)
	.align		4
.L_633:
        /*0c64*/ 	.word	index@(_Z23sssp_kernel_postprocessPyS_S_S_S_S_)
        /*0c68*/ 	.word	0x00000000


	//----- nvinfo : EIATTR_MIN_STACK_SIZE
	.align		4
.L_634:
        /*0c6c*/ 	.byte	0x04, 0x12
        /*0c6e*/ 	.short	(.L_636 - .L_635)
	.align		4
.L_635:
        /*0c70*/ 	.word	index@(_Z23sssp_kernel_postprocessPy)
        /*0c74*/ 	.word	0x00000000


	//----- nvinfo : EIATTR_MIN_STACK_SIZE
	.align		4
.L_636:
        /*0c78*/ 	.byte	0x04, 0x12
        /*0c7a*/ 	.short	(.L_638 - .L_637)
	.align		4
.L_637:
        /*0c7c*/ 	.word	index@(_Z37sssp_kernel_multiple_worklists_16to31P27vertex_dictionary_structuremmPjPmS2_S2_S2_S2_S2_S2_S2_PyS3_S3_S3_S3_S3_)
        /*0c80*/ 	.word	0x00000000


	//----- nvinfo : EIATTR_MIN_STACK_SIZE
	.align		4
.L_638:
        /*0c84*/ 	.byte	0x04, 0x12
        /*0c86*/ 	.short	(.L_640 - .L_639)
	.align		4
.L_639:
        /*0c88*/ 	.word	index@(_Z36sssp_kernel_multiple_worklists_0to15P27vertex_dictionary_structuremmPjPmS2_S2_S2_S2_S2_S2_S2_PyS3_S3_S3_S3_S3_)
        /*0c8c*/ 	.word	0x00000000


	//----- nvinfo : EIATTR_MIN_STACK_SIZE
	.align		4
.L_640:
        /*0c90*/ 	.byte	0x04, 0x12
        /*0c92*/ 	.short	(.L_642 - .L_641)
	.align		4
.L_641:
        /*0c94*/ 	.word	index@(_Z15sssp_kernel_EBCP27vertex_dictionary_structuremmmPjPmS2_S2_S2_S2_S2_S2_S2_PyS3_S3_S3_m)
        /*0c98*/ 	.word	0x00000000


	//----- nvinfo : EIATTR_MIN_STACK_SIZE
	.align		4
.L_642:
        /*0c9c*/ 	.byte	0x04, 0x12
        /*0c9e*/ 	.short	(.L_644 - .L_643)
	.align		4
.L_643:
        /*0ca0*/ 	.word	index@(_Z28sssp_kernel_EC_load_balancedP27vertex_dictionary_structuremmmPjPmS2_S2_S2_S2_S2_S2_S2_PyS3_S3_S3_)
        /*0ca4*/ 	.word	0x00000000


	//----- nvinfo : EIATTR_MIN_STACK_SIZE
	.align		4
.L_644:
        /*0ca8*/ 	.byte	0x04, 0x12
        /*0caa*/ 	.short	(.L_646 - .L_645)
	.align		4
.L_645:
        /*0cac*/ 	.word	index@(_Z14sssp_kernel_ECP27vertex_dictionary_structuremmPjPmS2_S2_S2_S2_S2_S2_S2_PyS3_S3_S3_)
        /*0cb0*/ 	.word	0x00000000


	//----- nvinfo : EIATTR_MIN_STACK_SIZE
	.align		4
.L_646:
        /*0cb4*/ 	.byte	0x04, 0x12
        /*0cb6*/ 	.short	(.L_648 - .L_647)
	.align		4
.L_647:
        /*0cb8*/ 	.word	index@(_Z27sssp_kernel_VC_iterative_LBP27vertex_dictionary_structuremmPjPmS2_S2_S2_S2_S2_S2_S2_PyS3_S3_m)
        /*0cbc*/ 	.word	0x00000000


	//----- nvinfo : EIATTR_MIN_STACK_SIZE
	.align		4
.L_648:
        /*0cc0*/ 	.byte	0x04, 0x12
        /*0cc2*/ 	.short	(.L_650 - .L_649)
	.align		4
.L_649:
        /*0cc4*/ 	.word	index@(_Z24sssp_kernel_VC_iterativeP27vertex_dictionary_structuremmPjPmS2_S2_S2_S2_S2_S2_S2_PyS3_S3_)
        /*0cc8*/ 	.word	0x00000050


	//----- nvinfo : EIATTR_MIN_STACK_SIZE
	.align		4
.L_650:
        /*0ccc*/ 	.byte	0x04, 0x12
        /*0cce*/ 	.short	(.L_652 - .L_651)
	.align		4
.L_651:
        /*0cd0*/ 	.word	index@(_Z23sssp_kernel_VC_preorderP27vertex_dictionary_structuremmPjPmS2_S2_S2_S2_S2_S2_S2_PyS3_S3_)
        /*0cd4*/ 	.word	0x00000000


	//----- nvinfo : EIATTR_MIN_STACK_SIZE
	.align		4
.L_652:
        /*0cd8*/ 	.byte	0x04, 0x12
        /*0cda*/ 	.short	(.L_654 - .L_653)
	.align		4
.L_653:
        /*0cdc*/ 	.word	index@(_Z20sssp_kernel_child_VCP27vertex_dictionary_structuremmPjPmS2_S2_S2_S2_S2_S2_S2_PyS3_S3_)
        /*0ce0*/ 	.word	0x00000000


	//----- nvinfo : EIATTR_MIN_STACK_SIZE
	.align		4
.L_654:
        /*0ce4*/ 	.byte	0x04, 0x12
        /*0ce6*/ 	.short	(.L_656 - .L_655)
	.align		4
.L_655:
        /*0ce8*/ 	.word	index@(_Z39sssp_output_frontier_offset_calculationPmS_PyS0_S0_S0_)
        /*0cec*/ 	.word	0x00000000


	//----- nvinfo : EIATTR_MIN_STACK_SIZE
	.align		4
.L_656:
        /*0cf0*/ 	.byte	0x04, 0x12
        /*0cf2*/ 	.short	(.L_658 - .L_657)
	.align		4
.L_657:
        /*0cf4*/ 	.word	index@(_Z38sssp_output_frontier_preprocessing_EBCP27vertex_dictionary_structurePmPyS2_S2_S1_S1_)
        /*0cf8*/ 	.word	0x00000000


	//----- nvinfo : EIATTR_MIN_STACK_SIZE
	.align		4
.L_658:
        /*0cfc*/ 	.byte	0x04, 0x12
        /*0cfe*/ 	.short	(.L_660 - .L_659)
	.align		4
.L_659:
        /*0d00*/ 	.word	index@(_Z34sssp_output_frontier_preprocessingPmPyS0_S0_S_)
        /*0d04*/ 	.word	0x00000000


	//----- nvinfo : EIATTR_MIN_STACK_SIZE
	.align		4
.L_660:
        /*0d08*/ 	.byte	0x04, 0x12
        /*0d0a*/ 	.short	(.L_662 - .L_661)
	.align		4
.L_661:
        /*0d0c*/ 	.word	index@(_Z17sssp_kernel_childP27vertex_dictionary_structuremmPjPmS2_S2_S2_S2_S2_S2_S2_)
        /*0d10*/ 	.word	0x00000000


	//----- nvinfo : EIATTR_MIN_STACK_SIZE
	.align		4
.L_662:
        /*0d14*/ 	.byte	0x04, 0x12
        /*0d16*/ 	.short	(.L_664 - .L_663)
	.align		4
.L_663:
        /*0d18*/ 	.word	index@(_Z11sssp_kernelP27vertex_dictionary_structuremmPjPmS2_S2_S2_S2_S2_S2_)
        /*0d1c*/ 	.word	0x00000000


	//----- nvinfo : EIATTR_MIN_STACK_SIZE
	.align		4
.L_664:
        /*0d20*/ 	.byte	0x04, 0x12
        /*0d22*/ 	.short	(.L_666 - .L_665)
	.align		4
.L_665:
        /*0d24*/ 	.word	index@(_Z25sssp_kernel_preprocessingPjPmS0_Py)
        /*0d28*/ 	.word	0x00000000


	//----- nvinfo : EIATTR_MIN_STACK_SIZE
	.align		4
.L_666:
        /*0d2c*/ 	.byte	0x04, 0x12
        /*0d2e*/ 	.short	(.L_668 - .L_667)
	.align		4
.L_667:
        /*0d30*/ 	.word	index@(_Z35tc_second_vertex_offset_calculationPmS_mS_S_)
        /*0d34*/ 	.word	0x00000000


	//----- nvinfo : EIATTR_MIN_STACK_SIZE
	.align		4
.L_668:
        /*0d38*/ 	.byte	0x04, 0x12
        /*0d3a*/ 	.short	(.L_670 - .L_669)
	.align		4
.L_669:
        /*0d3c*/ 	.word	index@(_Z29triangle_counting_kernel_EC_2P27vertex_dictionary_structuremPfPmS2_S2_S2_)
        /*0d40*/ 	.word	0x00000018


	//----- nvinfo : EIATTR_MIN_STACK_SIZE
	.align		4
.L_670:
        /*0d44*/ 	.byte	0x04, 0x12
        /*0d46*/ 	.short	(.L_672 - .L_671)
	.align		4
.L_671:
        /*0d48*/ 	.word	index@(_Z29triangle_counting_kernel_EC_1P27vertex_dictionary_structuremPfPmS2_S2_S2_)
        /*0d4c*/ 	.word	0x00000000


	//----- nvinfo : EIATTR_MIN_STACK_SIZE
	.align		4
.L_672:
        /*0d50*/ 	.byte	0x04, 0x12
        /*0d52*/ 	.short	(.L_674 - .L_673)
	.align		4
.L_673:
        /*0d54*/ 	.word	index@(_Z27triangle_counting_kernel_VCP27vertex_dictionary_structuremPfPmS2_S2_)
        /*0d58*/ 	.word	0x00000000


	//----- nvinfo : EIATTR_MIN_STACK_SIZE
	.align		4
.L_674:
        /*0d5c*/ 	.byte	0x04, 0x12
        /*0d5e*/ 	.short	(.L_676 - .L_675)
	.align		4
.L_675:
        /*0d60*/ 	.word	index@(_Z26triangle_counting_kernel_2P27vertex_dictionary_structuremmPmS1_S1_S1_S1_S1_PfS1_)
        /*0d64*/ 	.word	0x00000000


	//----- nvinfo : EIATTR_MIN_STACK_SIZE
	.align		4
.L_676:
        /*0d68*/ 	.byte	0x04, 0x12
        /*0d6a*/ 	.short	(.L_678 - .L_677)
	.align		4
.L_677:
        /*0d6c*/ 	.word	index@(_Z26triangle_counting_kernel_1P27vertex_dictionary_structuremmPmS1_S1_S1_S1_S1_S1_)
        /*0d70*/ 	.word	0x00000000


	//----- nvinfo : EIATTR_MIN_STACK_SIZE
	.align		4
.L_678:
        /*0d74*/ 	.byte	0x04, 0x12
        /*0d76*/ 	.short	(.L_680 - .L_679)
	.align		4
.L_679:
        /*0d78*/ 	.word	index@(_Z22triangleCountingKernelP27vertex_dictionary_structuremPfPmS2_S2_)
        /*0d7c*/ 	.word	0x00000000


	//----- nvinfo : EIATTR_MIN_STACK_SIZE
	.align		4
.L_680:
        /*0d80*/ 	.byte	0x04, 0x12
        /*0d82*/ 	.short	(.L_682 - .L_681)
	.align		4
.L_681:
        /*0d84*/ 	.word	index@(_Z15pageRank_kernelP27vertex_dictionary_structuremmPfS1_PmS2_S2_S2_S2_)
        /*0d88*/ 	.word	0x00000000


	//----- nvinfo : EIATTR_MIN_STACK_SIZE
	.align		4
.L_682:
        /*0d8c*/ 	.byte	0x04, 0x12
        /*0d8e*/ 	.short	(.L_684 - .L_683)
	.align		4
.L_683:
        /*0d90*/ 	.word	index@(_Z29pageRank_kernel_preprocessingP27vertex_dictionary_structuremPmS1_S1_S1_)
        /*0d94*/ 	.word	0x00000000


	//----- nvinfo : EIATTR_MIN_STACK_SIZE
	.align		4
.L_684:
        /*0d98*/ 	.byte	0x04, 0x12
        /*0d9a*/ 	.short	(.L_686 - .L_685)
	.align		4
.L_685:
        /*0d9c*/ 	.word	index@(_Z14pageRankKernelP27vertex_dictionary_structuremPfS1_PmS2_S2_)
        /*0da0*/ 	.word	0x00000000


	//----- nvinfo : EIATTR_MIN_STACK_SIZE
	.align		4
.L_686:
        /*0da4*/ 	.byte	0x04, 0x12
        /*0da6*/ 	.short	(.L_688 - .L_687)
	.align		4
.L_687:
        /*0da8*/ 	.word	index@(_Z22pageRankInitializationPfm)
        /*0dac*/ 	.word	0x00000000


	//----- nvinfo : EIATTR_MIN_STACK_SIZE
	.align		4
.L_688:
        /*0db0*/ 	.byte	0x04, 0x12
        /*0db2*/ 	.short	(.L_690 - .L_689)
	.align		4
.L_689:
        /*0db4*/ 	.word	index@(_Z9cbt_statsP27vertex_dictionary_structurem)
        /*0db8*/ 	.word	0x00000330


	//----- nvinfo : EIATTR_MIN_STACK_SIZE
	.align		4
.L_690:
        /*0dbc*/ 	.byte	0x04, 0x12
        /*0dbe*/ 	.short	(.L_692 - .L_691)
	.align		4
.L_691:
        /*0dc0*/ 	.word	index@(_Z20printKernelmodded_v2P27vertex_dictionary_structurem)
        /*0dc4*/ 	.word	0x00000020


	//----- nvinfo : EIATTR_MIN_STACK_SIZE
	.align		4
.L_692:
        /*0dc8*/ 	.byte	0x04, 0x12
        /*0dca*/ 	.short	(.L_694 - .L_693)
	.align		4
.L_693:
        /*0dcc*/ 	.word	index@(_Z20printKernelmodded_v1P27vertex_dictionary_structurem)
        /*0dd0*/ 	.word	0x00000020


	//----- nvinfo : EIATTR_MIN_STACK_SIZE
	.align		4
.L_694:
        /*0dd4*/ 	.byte	0x04, 0x12
        /*0dd6*/ 	.short	(.L_696 - .L_695)
	.align		4
.L_695:
        /*0dd8*/ 	.word	index@(_Z27correctness_check_kernel_v1P27vertex_dictionary_structuremmPmS1_S1_)
        /*0ddc*/ 	.word	0x00000018


	//----- nvinfo : EIATTR_MIN_STACK_SIZE
	.align		4
.L_696:
        /*0de0*/ 	.byte	0x04, 0x12
        /*0de2*/ 	.short	(.L_698 - .L_697)
	.align		4
.L_697:
        /*0de4*/ 	.word	index@(_Z24correctness_check_kernelP27vertex_dictionary_structuremmPmS1_S1_)
        /*0de8*/ 	.word	0x00000000


	//----- nvinfo : EIATTR_MIN_STACK_SIZE
	.align		4
.L_698:
        /*0dec*/ 	.byte	0x04, 0x12
        /*0dee*/ 	.short	(.L_700 - .L_699)
	.align		4
.L_699:
        /*0df0*/ 	.word	index@(_Z43batched_delete_kernel_edge_block_centric_v3P27vertex_dictionary_structuremmPmS1_S1_S1_S1_)
        /*0df4*/ 	.word	0x00000000


	//----- nvinfo : EIATTR_MIN_STACK_SIZE
	.align		4
.L_700:
        /*0df8*/ 	.byte	0x04, 0x12
        /*0dfa*/ 	.short	(.L_702 - .L_701)
	.align		4
.L_701:
        /*0dfc*/ 	.word	index@(_Z33batched_delete_preprocessing_v3_2P27vertex_dictionary_structuremPmS1_S1_S1_S1_)
        /*0e00*/ 	.word	0x00000000


	//----- nvinfo : EIATTR_MIN_STACK_SIZE
	.align		4
.L_702:
        /*0e04*/ 	.byte	0x04, 0x12
        /*0e06*/ 	.short	(.L_704 - .L_703)
	.align		4
.L_703:
        /*0e08*/ 	.word	index@(_Z42batched_delete_preprocessing_v3_prefix_sumPmm)
        /*0e0c*/ 	.word	0x00000000


	//----- nvinfo : EIATTR_MIN_STACK_SIZE
	.align		4
.L_704:
        /*0e10*/ 	.byte	0x04, 0x12
        /*0e12*/ 	.short	(.L_706 - .L_705)
	.align		4
.L_705:
        /*0e14*/ 	.word	index@(_Z33batched_delete_preprocessing_v3_1P27vertex_dictionary_structuremPmS1_)
        /*0e18*/ 	.word	0x00000000


	//----- nvinfo : EIATTR_MIN_STACK_SIZE
	.align		4
.L_706:
        /*0e1c*/ 	.byte	0x04, 0x12
        /*0e1e*/ 	.short	(.L_708 - .L_707)
	.align		4
.L_707:
        /*0e20*/ 	.word	index@(_Z50batched_delete_preprocessing_edge_block_centric_v2P27vertex_dictionary_structuremPmS1_S1_S1_S1_S1_m)
        /*0e24*/ 	.word	0x00000000


	//----- nvinfo : EIATTR_MIN_STACK_SIZE
	.align		4
.L_708:
        /*0e28*/ 	.byte	0x04, 0x12
        /*0e2a*/ 	.short	(.L_710 - .L_709)
	.align		4
.L_709:
        /*0e2c*/ 	.word	index@(_Z40batched_delete_kernel_edge_block_centricP27vertex_dictionary_structuremmPmS1_S1_S1_)
        /*0e30*/ 	.word	0x00000000


	//----- nvinfo : EIATTR_MIN_STACK_SIZE
	.align		4
.L_710:
        /*0e34*/ 	.byte	0x04, 0x12
        /*0e36*/ 	.short	(.L_712 - .L_711)
	.align		4
.L_711:
        /*0e38*/ 	.word	index@(_Z47batched_delete_preprocessing_edge_block_centricP27vertex_dictionary_structuremPmS1_S1_S1_)
        /*0e3c*/ 	.word	0x00000000


	//----- nvinfo : EIATTR_MIN_STACK_SIZE
	.align		4
.L_712:
        /*0e40*/ 	.byte	0x04, 0x12
        /*0e42*/ 	.short	(.L_714 - .L_713)
	.align		4
.L_713:
        /*0e44*/ 	.word	index@(_Z43device_prefix_sum_calculation_preprocessingP27vertex_dictionary_structuremPm)
        /*0e48*/ 	.word	0x00000000


	//----- nvinfo : EIATTR_MIN_STACK_SIZE
	.align		4
.L_714:
        /*0e4c*/ 	.byte	0x04, 0x12
        /*0e4e*/ 	.short	(.L_716 - .L_715)
	.align		4
.L_715:
        /*0e50*/ 	.word	index@(_Z21batched_delete_kernelP27vertex_dictionary_structuremmPmS1_)
        /*0e54*/ 	.word	0x00000000


	//----- nvinfo : EIATTR_MIN_STACK_SIZE
	.align		4
.L_716:
        /*0e58*/ 	.byte	0x04, 0x12
        /*0e5a*/ 	.short	(.L_718 - .L_717)
	.align		4
.L_717:
        /*0e5c*/ 	.word	index@(_Z47batched_delete_kernel_edge_centric_parallelizedP27vertex_dictionary_structuremmmPmS1_S1_S1_S1_)
        /*0e60*/ 	.word	0x00000000


	//----- nvinfo : EIATTR_MIN_STACK_SIZE
	.align		4
.L_718:
        /*0e64*/ 	.byte	0x04, 0x12
        /*0e66*/ 	.short	(.L_720 - .L_719)
	.align		4
.L_719:
        /*0e68*/ 	.word	index@(_Z34batched_delete_kernel_edge_centricP27vertex_dictionary_structuremmPmS1_S1_S1_S1_)
        /*0e6c*/ 	.word	0x00000000


	//----- nvinfo : EIATTR_MIN_STACK_SIZE
	.align		4
.L_720:
        /*0e70*/ 	.byte	0x04, 0x12
        /*0e72*/ 	.short	(.L_722 - .L_721)
	.align		4
.L_721:
        /*0e74*/ 	.word	index@(_Z41batched_delete_preprocessing_edge_centricP27vertex_dictionary_structuremPmS1_S1_)
        /*0e78*/ 	.word	0x00000000


	//----- nvinfo : EIATTR_MIN_STACK_SIZE
	.align		4
.L_722:
        /*0e7c*/ 	.byte	0x04, 0x12
        /*0e7e*/ 	.short	(.L_724 - .L_723)
	.align		4
.L_723:
        /*0e80*/ 	.word	index@(_Z24batched_delete_kernel_v1P27vertex_dictionary_structuremmPmS1_S1_)
        /*0e84*/ 	.word	0x00000000


	//----- nvinfo : EIATTR_MIN_STACK_SIZE
	.align		4
.L_724:
        /*0e88*/ 	.byte	0x04, 0x12
        /*0e8a*/ 	.short	(.L_726 - .L_725)
	.align		4
.L_725:
        /*0e8c*/ 	.word	index@(_Z28batched_delete_preprocessingP27vertex_dictionary_structuremPmS1_S1_)
        /*0e90*/ 	.word	0x00000000


	//----- nvinfo : EIATTR_MIN_STACK_SIZE
	.align		4
.L_726:
        /*0e94*/ 	.byte	0x04, 0x12
        /*0e96*/ 	.short	(.L_728 - .L_727)
	.align		4
.L_727:
        /*0e98*/ 	.word	index@(_Z18delete_edge_kernelP27vertex_dictionary_structuremmmmPm)
        /*0e9c*/ 	.word	0x00000000


	//----- nvinfo : EIATTR_MIN_STACK_SIZE
	.align		4
.L_728:
        /*0ea0*/ 	.byte	0x04, 0x12
        /*0ea2*/ 	.short	(.L_730 - .L_729)
	.align		4
.L_729:
        /*0ea4*/ 	.word	index@(_Z21search_edge_kernel_v1P27vertex_dictionary_structuremmmmPm)
        /*0ea8*/ 	.word	0x00000000


	//----- nvinfo : EIATTR_MIN_STACK_SIZE
	.align		4
.L_730:
        /*0eac*/ 	.byte	0x04, 0x12
        /*0eae*/ 	.short	(.L_732 - .L_731)
	.align		4
.L_731:
        /*0eb0*/ 	.word	index@(_Z21search_pre_processingP27vertex_dictionary_structurem)
        /*0eb4*/ 	.word	0x00000000


	//----- nvinfo : EIATTR_MIN_STACK_SIZE
	.align		4
.L_732:
        /*0eb8*/ 	.byte	0x04, 0x12
        /*0eba*/ 	.short	(.L_734 - .L_733)
	.align		4
.L_733:
        /*0ebc*/ 	.word	index@(_Z18search_edge_kernelP27vertex_dictionary_structuremmmmPm)
        /*0ec0*/ 	.word	0x00000000


	//----- nvinfo : EIATTR_MIN_STACK_SIZE
	.align		4
.L_734:
        /*0ec4*/ 	.byte	0x04, 0x12
        /*0ec6*/ 	.short	(.L_736 - .L_735)
	.align		4
.L_735:
        /*0ec8*/ 	.word	index@(_Z17update_edge_queuem)
        /*0ecc*/ 	.word	0x00000008


	//----- nvinfo : EIATTR_MIN_STACK_SIZE
	.align		4
.L_736:
        /*0ed0*/ 	.byte	0x04, 0x12
        /*0ed2*/ 	.short	(.L_738 - .L_737)
	.align		4
.L_737:
        /*0ed4*/ 	.word	index@(_Z23batched_edge_inserts_v6P10edge_blockPmmmmS1_mP27vertex_dictionary_structuremmmmS1_S1_S1_)
        /*0ed8*/ 	.word	0x00000000


	//----- nvinfo : EIATTR_MIN_STACK_SIZE
	.align		4
.L_738:
        /*0edc*/ 	.byte	0x04, 0x12
        /*0ede*/ 	.short	(.L_740 - .L_739)
	.align		4
.L_739:
        /*0ee0*/ 	.word	index@(_Z37batched_edge_inserts_preprocessing_v6P10edge_blockPmmmmS1_mP27vertex_dictionary_structuremmmmS1_S1_S1_)
        /*0ee4*/ 	.word	0x00000000


	//----- nvinfo : EIATTR_MIN_STACK_SIZE
	.align		4
.L_740:
        /*0ee8*/ 	.byte	0x04, 0x12
        /*0eea*/ 	.short	(.L_742 - .L_741)
	.align		4
.L_741:
        /*0eec*/ 	.word	index@(_Z29adjacency_list_init_modded_v5P10edge_blockPmmmmS1_mP27vertex_dictionary_structuremmmmS1_S1_)
        /*0ef0*/ 	.word	0x00000000


	//----- nvinfo : EIATTR_MIN_STACK_SIZE
	.align		4
.L_742:
        /*0ef4*/ 	.byte	0x04, 0x12
        /*0ef6*/ 	.short	(.L_744 - .L_743)
	.align		4
.L_743:
        /*0ef8*/ 	.word	index@(_Z29adjacency_list_init_modded_v4P10edge_blockPmmmmS1_mP27vertex_dictionary_structuremmmmS1_S1_)
        /*0efc*/ 	.word	0x00000320


	//----- nvinfo : EIATTR_MIN_STACK_SIZE
	.align		4
.L_744:
        /*0f00*/ 	.byte	0x04, 0x12
        /*0f02*/ 	.short	(.L_746 - .L_745)
	.align		4
.L_745:
        /*0f04*/ 	.word	index@(_Z34parallel_vertex_dictionary_init_v1P22adjacency_sentinel_newmPmP27vertex_dictionary_structure)
        /*0f08*/ 	.word	0x00000000


	//----- nvinfo : EIATTR_MIN_STACK_SIZE
	.align		4
.L_746:
        /*0f0c*/ 	.byte	0x04, 0x12
        /*0f0e*/ 	.short	(.L_748 - .L_747)
	.align		4
.L_747:
        /*0f10*/ 	.word	index@(_Z26parallel_push_queue_updatem)
        /*0f14*/ 	.word	0x00000000


	//----- nvinfo : EIATTR_MIN_STACK_SIZE
	.align		4
.L_748:
        /*0f18*/ 	.byte	0x04, 0x12
        /*0f1a*/ 	.short	(.L_750 - .L_749)
	.align		4
.L_749:
        /*0f1c*/ 	.word	index@(_Z54parallel_push_edge_preallocate_list_to_device_queue_v1P10edge_blockm)
        /*0f20*/ 	.word	0x00000000


	//----- nvinfo : EIATTR_MIN_STACK_SIZE
	.align		4
.L_750:
        /*0f24*/ 	.byte	0x04, 0x12
        /*0f26*/ 	.short	(.L_752 - .L_751)
	.align		4
.L_751:
        /*0f28*/ 	.word	index@(_Z51parallel_push_edge_preallocate_list_to_device_queueP10edge_blockPP18adjacency_sentinelPmm)
        /*0f2c*/ 	.word	0x00000000


	//----- nvinfo : EIATTR_MIN_STACK_SIZE
	.align		4
.L_752:
        /*0f30*/ 	.byte	0x04, 0x12
        /*0f32*/ 	.short	(.L_754 - .L_753)
	.align		4
.L_753:
        /*0f34*/ 	.word	index@(_Z19data_structure_initP27vertex_dictionary_structure)
        /*0f38*/ 	.word	0x00000000


	//----- nvinfo : EIATTR_MIN_STACK_SIZE
	.align		4
.L_754:
        /*0f3c*/ 	.byte	0x04, 0x12
        /*0f3e*/ 	.short	(.L_756 - .L_755)
	.align		4
.L_755:
        /*0f40*/ 	.word	index@(_Z16print_bit_stringv)
        /*0f44*/ 	.word	0x00000010


	//----- nvinfo : EIATTR_MIN_STACK_SIZE
	.align		4
.L_756:
        /*0f48*/ 	.byte	0x04, 0x12
        /*0f4a*/ 	.short	(.L_758 - .L_757)
	.align		4
.L_757:
        /*0f4c*/ 	.word	index@(_Z23build_bit_string_lookupv)
        /*0f50*/ 	.word	0x00000000
.L_758:


//--------------------- .nv.compat                --------------------------
	.section	.nv.compat,"",@"SHT_CUDA_COMPAT_INFO"
	.align	4
        /*0000*/ 	.byte	0x02, 0x09, 0x00, 0x00, 0x02, 0x02, 0x01, 0x00, 0x02, 0x05, 0x05, 0x00, 0x03, 0x07, 0x01, 0x01
        /*0010*/ 	.byte	0x02, 0x03, 0x00, 0x00, 0x02, 0x06, 0x01, 0x00, 0x04, 0x0b, 0x08, 0x00, 0x01, 0x00, 0x00, 0x00
        /*0020*/ 	.byte	0x00, 0x00, 0x00, 0x00


//--------------------- .nv.info._ZN3cub18CUB_300001_SM_10006detail4scan16DeviceScanKernelINS2_10policy_hubIyyymN4cuda3std3__44plusIvEEE10Policy1000EPySC_NS0_13ScanTileStateIyLb1EEES9_NS1_10InputValueIySC_EEmyLb0EyEEvT0_T1_T2_iT3_T4_T5_ --------------------------
	.section	.nv.info._ZN3cub18CUB_300001_SM_10006detail4scan16DeviceScanKernelINS2_10policy_hubIyyymN4cuda3std3__44plusIvEEE10Policy1000EPySC_NS0_13ScanTileStateIyLb1EEES9_NS1_10InputValueIySC_EEmyLb0EyEEvT0_T1_T2_iT3_T4_T5_,"",@"SHT_CUDA_INFO"
	.sectionflags	@""
	.align	4


	//----- nvinfo : EIATTR_CUDA_API_VERSION
	.align		4
        /*0000*/ 	.byte	0x04, 0x37
        /*0002*/ 	.short	(.L_760 - .L_759)
.L_759:
        /*0004*/ 	.word	0x00000082


	//----- nvinfo : EIATTR_KPARAM_INFO
	.align		4
.L_760:
        /*0008*/ 	.byte	0x04, 0x17
        /*000a*/ 	.short	(.L_762 - .L_761)
.L_761:
        /*000c*/ 	.word	0x00000000
        /*0010*/ 	.short	0x0006
        /*0012*/ 	.short	0x0030
        /*0014*/ 	.byte	0x00, 0xf0, 0x21, 0x00


	//----- nvinfo : EIATTR_KPARAM_INFO
	.align		4
.L_762:
        /*0018*/ 	.byte	0x04, 0x17
        /*001a*/ 	.short	(.L_764 - .L_763)
.L_763:
        /*001c*/ 	.word	0x00000000
        /*0020*/ 	.short	0x0005
        /*0022*/ 	.short	0x0020
        /*0024*/ 	.byte	0x00, 0xf0, 0x41, 0x00


	//----- nvinfo : EIATTR_KPARAM_INFO
	.align		4
.L_764:
        /*0028*/ 	.byte	0x04, 0x17
        /*002a*/ 	.short	(.L_766 - .L_765)
.L_765:
        /*002c*/ 	.word	0x00000000
        /*0030*/ 	.short	0x0004
        /*0032*/ 	.short	0x001c
        /*0034*/ 	.byte	0x00, 0xf0, 0x05, 0x00


	//----- nvinfo : EIATTR_KPARAM_INFO
	.align		4
.L_766:
        /*0038*/ 	.byte	0x04, 0x17
        /*003a*/ 	.short	(.L_768 - .L_767)
.L_767:
        /*003c*/ 	.word	0x00000000
        /*0040*/ 	.short	0x0003
        /*0042*/ 	.short	0x0018
        /*0044*/ 	.byte	0x00, 0xf0, 0x11, 0x00


	//----- nvinfo : EIATTR_KPARAM_INFO
	.align		4
.L_768:
        /*0048*/ 	.byte	0x04, 0x17
        /*004a*/ 	.short	(.L_770 - .L_769)
.L_769:
        /*004c*/ 	.word	0x00000000
        /*0050*/ 	.short	0x0002
        /*0052*/ 	.short	0x0010
        /*0054*/ 	.byte	0x00, 0xf0, 0x21, 0x00


	//----- nvinfo : EIATTR_KPARAM_INFO
	.align		4
.L_770:
        /*0058*/ 	.byte	0x04, 0x17
        /*005a*/ 	.short	(.L_772 - .L_771)
.L_771:
        /*005c*/ 	.word	0x00000000
        /*0060*/ 	.short	0x0001
        /*0062*/ 	.short	0x0008
        /*0064*/ 	.byte	0x00, 0xf5, 0x21, 0x00


	//----- nvinfo : EIATTR_KPARAM_INFO
	.align		4
.L_772:
        /*0068*/ 	.byte	0x04, 0x17
        /*006a*/ 	.short	(.L_774 - .L_773)
.L_773:
        /*006c*/ 	.word	0x00000000
        /*0070*/ 	.short	0x0000
        /*0072*/ 	.short	0x0000
        /*0074*/ 	.byte	0x00, 0xf5, 0x21, 0x00


	//----- nvinfo : EIATTR_SPARSE_MMA_MASK
	.align		4
.L_774:
        /*0078*/ 	.byte	0x03, 0x50
        /*007a*/ 	.short	0x0000


	//----- nvinfo : EIATTR_MAXREG_COUNT
	.align		4
        /*007c*/ 	.byte	0x03, 0x1b
        /*007e*/ 	.short	0x00a8


	//----- nvinfo : EIATTR_NUM_BARRIERS
	.align		4
        /*0080*/ 	.byte	0x02, 0x4c
        /*0082*/ 	.byte	0x01
	.zero		1


	//----- nvinfo : EIATTR_MERCURY_ISA_VERSION
	.align		4
        /*0084*/ 	.byte	0x03, 0x5f
        /*0086*/ 	.short	0x0101


	//----- nvinfo : EIATTR_COOP_GROUP_MASK_REGIDS
	.align		4
        /*0088*/ 	.byte	0x04, 0x29
        /*008a*/ 	.short	(.L_776 - .L_775)


	//   ....[0]....
.L_775:
        /*008c*/ 	.word	0xffffffff


	//   ....[1]....
        /*0090*/ 	.word	0xffffffff


	//   ....[2]....
        /*0094*/ 	.word	0xffffffff


	//   ....[3]....
        /*0098*/ 	.word	0xffffffff


	//   ....[4]....
        /*009c*/ 	.word	0xffffffff


	//   ....[5]....
        /*00a0*/ 	.word	0xffffffff


	//   ....[6]....
        /*00a4*/ 	.word	0xffffffff


	//   ....[7]....
        /*00a8*/ 	.word	0xffffffff


	//   ....[8]....
        /*00ac*/ 	.word	0xffffffff


	//   ....[9]....
        /*00b0*/ 	.word	0xffffffff


	//   ....[10]....
        /*00b4*/ 	.word	0xffffffff


	//   ....[11]....
        /*00b8*/ 	.word	0xffffffff


	//   ....[12]....
        /*00bc*/ 	.word	0xffffffff


	//   ....[13]....
        /*00c0*/ 	.word	0xffffffff


	//   ....[14]....
        /*00c4*/ 	.word	0xffffffff


	//   ....[15]....
        /*00c8*/ 	.word	0xffffffff


	//   ....[16]....
        /*00cc*/ 	.word	0xffffffff


	//   ....[17]....
        /*00d0*/ 	.word	0xffffffff


	//   ....[18]....
        /*00d4*/ 	.word	0xffffffff


	//   ....[19]....
        /*00d8*/ 	.word	0xffffffff


	//   ....[20]....
        /*00dc*/ 	.word	0xffffffff


	//   ....[21]....
        /*00e0*/ 	.word	0xffffffff


	//   ....[22]....
        /*00e4*/ 	.word	0xffffffff


	//   ....[23]....
        /*00e8*/ 	.word	0xffffffff


	//   ....[24]....
        /*00ec*/ 	.word	0xffffffff


	//   ....[25]....
        /*00f0*/ 	.word	0xffffffff


	//   ....[26]....
        /*00f4*/ 	.word	0xffffffff


	//   ....[27]....
        /*00f8*/ 	.word	0xffffffff


	//   ....[28]....
        /*00fc*/ 	.word	0xffffffff


	//   ....[29]....
        /*0100*/ 	.word	0xffffffff


	//   ....[30]....
        /*0104*/ 	.word	0xffffffff


	//   ....[31]....
        /*0108*/ 	.word	0xffffffff


	//   ....[32]....
        /*010c*/ 	.word	0xffffffff


	//   ....[33]....
        /*0110*/ 	.word	0xffffffff


	//   ....[34]....
        /*0114*/ 	.word	0xffffffff


	//   ....[35]....
        /*0118*/ 	.word	0xffffffff


	//   ....[36]....
        /*011c*/ 	.word	0xffffffff


	//   ....[37]....
        /*0120*/ 	.word	0xffffffff


	//   ....[38]....
        /*0124*/ 	.word	0xffffffff


	//   ....[39]....
        /*0128*/ 	.word	0xffffffff


	//   ....[40]....
        /*012c*/ 	.word	0xffffffff


	//   ....[41]....
        /*0130*/ 	.word	0xffffffff


	//   ....[42]....
        /*0134*/ 	.word	0xffffffff


	//   ....[43]....
        /*0138*/ 	.word	0xffffffff


	//   ....[44]....
        /*013c*/ 	.word	0xffffffff


	//   ....[45]....
        /*0140*/ 	.word	0xffffffff


	//   ....[46]....
        /*0144*/ 	.word	0xffffffff


	//   ....[47]....
        /*0148*/ 	.word	0xffffffff


	//   ....[48]....
        /*014c*/ 	.word	0xffffffff


	//   ....[49]....
        /*0150*/ 	.word	0xffffffff


	//   ....[50]....
        /*0154*/ 	.word	0xffffffff


	//   ....[51]....
        /*0158*/ 	.word	0xffffffff


	//   ....[52]....
        /*015c*/ 	.word	0xffffffff


	//   ....[53]....
        /*0160*/ 	.word	0xffffffff


	//   ....[54]....
        /*0164*/ 	.word	0xffffffff


	//   ....[55]....
        /*0168*/ 	.word	0xffffffff


	//   ....[56]....
        /*016c*/ 	.word	0xffffffff


	//   ....[57]....
        /*0170*/ 	.word	0xffffffff


	//   ....[58]....
        /*0174*/ 	.word	0xffffffff


	//   ....[59]....
        /*0178*/ 	.word	0xffffffff


	//   ....[60]....
        /*017c*/ 	.word	0xffffffff


	//   ....[61]....
        /*0180*/ 	.word	0xffffffff


	//   ....[62]....
        /*0184*/ 	.word	0xffffffff


	//   ....[63]....
        /*0188*/ 	.word	0xffffffff


	//   ....[64]....
        /*018c*/ 	.word	0xffffffff


	//   ....[65]....
        /*0190*/ 	.word	0xffffffff


	//   ....[66]....
        /*0194*/ 	.word	0xffffffff


	//   ....[67]....
        /*0198*/ 	.word	0xffffffff


	//   ....[68]....
        /*019c*/ 	.word	0xffffffff


	//   ....[69]....
        /*01a0*/ 	.word	0xffffffff


	//   ....[70]....
        /*01a4*/ 	.word	0xffffffff


	//   ....[71]....
        /*01a8*/ 	.word	0xffffffff


	//   ....[72]....
        /*01ac*/ 	.word	0xffffffff


	//   ....[73]....
        /*01b0*/ 	.word	0xffffffff


	//   ....[74]....
        /*01b4*/ 	.word	0xffffffff


	//   ....[75]....
        /*01b8*/ 	.word	0xffffffff


	//   ....[76]....
        /*01bc*/ 	.word	0xffffffff


	//   ....[77]....
        /*01c0*/ 	.word	0xffffffff


	//   ....[78]....
        /*01c4*/ 	.word	0xffffffff


	//   ....[79]....
        /*01c8*/ 	.word	0xffffffff


	//   ....[80]....
        /*01cc*/ 	.word	0xffffffff


	//   ....[81]....
        /*01d0*/ 	.word	0xffffffff


	//   ....[82]....
        /*01d4*/ 	.word	0xffffffff


	//   ....[83]....
        /*01d8*/ 	.word	0xffffffff


	//   ....[84]....
        /*01dc*/ 	.word	0xffffffff


	//   ....[85]....
        /*01e0*/ 	.word	0xffffffff


	//   ....[86]....
        /*01e4*/ 	.word	0xffffffff


	//   ....[87]....
        /*01e8*/ 	.word	0xffffffff


	//   ....[88]....
        /*01ec*/ 	.word	0xffffffff


	//   ....[89]....
        /*01f0*/ 	.word	0xffffffff


	//   ....[90]....
        /*01f4*/ 	.word	0xffffffff


	//   ....[91]....
        /*01f8*/ 	.word	0xffffffff


	//   ....[92]....
        /*01fc*/ 	.word	0xffffffff


	//   ....[93]....
        /*0200*/ 	.word	0xffffffff


	//   ....[94]....
        /*0204*/ 	.word	0xffffffff


	//   ....[95]....
        /*0208*/ 	.word	0xffffffff


	//   ....[96]....
        /*020c*/ 	.word	0xffffffff


	//   ....[97]....
        /*0210*/ 	.word	0xffffffff


	//   ....[98]....
        /*0214*/ 	.word	0xffffffff


	//   ....[99]....
        /*0218*/ 	.word	0xffffffff


	//   ....[100]....
        /*021c*/ 	.word	0x05000000


	//   ....[101]....
        /*0220*/ 	.word	0x05000000


	//   ....[102]....
        /*0224*/ 	.word	0x05000000


	//   ....[103]....
        /*0228*/ 	.word	0x05000000


	//   ....[104]....
        /*022c*/ 	.word	0x05000000


	//   ....[105]....
        /*0230*/ 	.word	0x05000000


	//   ....[106]....
        /*0234*/ 	.word	0x05000000


	//   ....[107]....
        /*0238*/ 	.word	0x05000000


	//   ....[108]....
        /*023c*/ 	.word	0x05000000


	//   ....[109]....
        /*0240*/ 	.word	0x05000000


	//   ....[110]....
        /*0244*/ 	.word	0x05000000


	//   ....[111]....
        /*0248*/ 	.word	0x05000000


	//   ....[112]....
        /*024c*/ 	.word	0x05000000


	//   ....[113]....
        /*0250*/ 	.word	0x05000000


	//   ....[114]....
        /*0254*/ 	.word	0x05000000


	//   ....[115]....
        /*0258*/ 	.word	0x05000000


	//   ....[116]....
        /*025c*/ 	.word	0x05000000


	//   ....[117]....
        /*0260*/ 	.word	0x05000000


	//   ....[118]....
        /*0264*/ 	.word	0x05000000


	//   ....[119]....
        /*0268*/ 	.word	0x05000000


	//   ....[120]....
        /*026c*/ 	.word	0x05000000


	//   ....[121]....
        /*0270*/ 	.word	0x05000000


	//   ....[122]....
        /*0274*/ 	.word	0x05000000


	//   ....[123]....
        /*0278*/ 	.word	0x05000000


	//   ....[124]....
        /*027c*/ 	.word	0x05000000


	//   ....[125]....
        /*0280*/ 	.word	0x05000000


	//   ....[126]....
        /*0284*/ 	.word	0x05000000


	//   ....[127]....
        /*0288*/ 	.word	0x05000000


	//   ....[128]....
        /*028c*/ 	.word	0x05000000


	//   ....[129]....
        /*0290*/ 	.word	0x05000000


	//   ....[130]....
        /*0294*/ 	.word	0x05000000


	//   ....[131]....
        /*0298*/ 	.word	0x05000000


	//   ....[132]....
        /*029c*/ 	.word	0x05000000


	//   ....[133]....
        /*02a0*/ 	.word	0x05000000


	//   ....[134]....
        /*02a4*/ 	.word	0x05000000


	//   ....[135]....
        /*02a8*/ 	.word	0x05000000


	//   ....[136]....
        /*02ac*/ 	.word	0x05000000


	//   ....[137]....
        /*02b0*/ 	.word	0x05000000


	//   ....[138]....
        /*02b4*/ 	.word	0x05000000


	//   ....[139]....
        /*02b8*/ 	.word	0x05000000


	//   ....[140]....
        /*02bc*/ 	.word	0x05000000


	//   ....[141]....
        /*02c0*/ 	.word	0x05000000


	//   ....[142]....
        /*02c4*/ 	.word	0x05000000


	//   ....[143]....
        /*02c8*/ 	.word	0x05000000


	//   ....[144]....
        /*02cc*/ 	.word	0x05000000


	//   ....[145]....
        /*02d0*/ 	.word	0x05000000


	//   ....[146]....
        /*02d4*/ 	.word	0x05000000


	//   ....[147]....
        /*02d8*/ 	.word	0x05000000


	//   ....[148]....
        /*02dc*/ 	.word	0x05000000


	//   ....[149]....
        /*02e0*/ 	.word	0x05000000


	//   ....[150]....
        /*02e4*/ 	.word	0x05000000


	//   ....[151]....
        /*02e8*/ 	.word	0x05000000


	//   ....[152]....
        /*02ec*/ 	.word	0x05000000


	//   ....[153]....
        /*02f0*/ 	.word	0x05000000


	//   ....[154]....
        /*02f4*/ 	.word	0x05000000


	//   ....[155]....
        /*02f8*/ 	.word	0x05000000


	//----- nvinfo : EIATTR_COOP_GROUP_INSTR_OFFSETS
	.align		4
.L_776:
        /*02fc*/ 	.byte	0x04, 0x28
        /*02fe*/ 	.short	(.L_778 - .L_777)


	//   ....[0]....
.L_777:
        /*0300*/ 	.word	0x000003e0


	//   ....[1]....
        /*0304*/ 	.word	0x00000570


	//   ....[2]....
        /*0308*/ 	.word	0x00000580


	//   ....[3]....
        /*030c*/ 	.word	0x000005c0


	//   ....[4]....
        /*0310*/ 	.word	0x000005e0


	//   ....[5]....
        /*0314*/ 	.word	0x00000620


	//   ....[6]....
        /*0318*/ 	.word	0x00000640


	//   ....[7]....
        /*031c*/ 	.word	0x00000680


	//   ....[8]....
        /*0320*/ 	.word	0x000006a0


	//   ....[9]....
        /*0324*/ 	.word	0x000006f0


	//   ....[10]....
        /*0328*/ 	.word	0x00000710


	//   ....[11]....
        /*032c*/ 	.word	0x00000c80


	//   ....[12]....
        /*0330*/ 	.word	0x00000ca0


	//   ....[13]....
        /*0334*/ 	.word	0x00000ce0


	//   ....[14]....
        /*0338*/ 	.word	0x00000d00


	//   ....[15]....
        /*033c*/ 	.word	0x00000d40


	//   ....[16]....
        /*0340*/ 	.word	0x00000d60


	//   ....[17]....
        /*0344*/ 	.word	0x00000da0


	//   ....[18]....
        /*0348*/ 	.word	0x00000dc0


	//   ....[19]....
        /*034c*/ 	.word	0x00000e00


	//   ....[20]....
        /*0350*/ 	.word	0x00000e20


	//   ....[21]....
        /*0354*/ 	.word	0x00001330


	//   ....[22]....
        /*0358*/ 	.word	0x000013d0


	//   ....[23]....
        /*035c*/ 	.word	0x00001440


	//   ....[24]....
        /*0360*/ 	.word	0x000014d0


	//   ....[25]....
        /*0364*/ 	.word	0x000014f0


	//   ....[26]....
        /*0368*/ 	.word	0x00001540


	//   ....[27]....
        /*036c*/ 	.word	0x00001560


	//   ....[28]....
        /*0370*/ 	.word	0x000015a0


	//   ....[29]....
        /*0374*/ 	.word	0x000015e0


	//   ....[30]....
        /*0378*/ 	.word	0x00001630


	//   ....[31]....
        /*037c*/ 	.word	0x00001660


	//   ....[32]....
        /*0380*/ 	.word	0x000016b0


	//   ....[33]....
        /*0384*/ 	.word	0x00001710


	//   ....[34]....
        /*0388*/ 	.word	0x00001720


	//   ....[35]....
        /*038c*/ 	.word	0x00001810


	//   ....[36]....
        /*0390*/ 	.word	0x000018b0


	//   ....[37]....
        /*0394*/ 	.word	0x00001920


	//   ....[38]....
        /*0398*/ 	.word	0x00001970


	//   ....[39]....
        /*039c*/ 	.word	0x000019c0


	//   ....[40]....
        /*03a0*/ 	.word	0x000019e0


	//   ....[41]....
        /*03a4*/ 	.word	0x00001a30


	//   ....[42]....
        /*03a8*/ 	.word	0x00001a50


	//   ....[43]....
        /*03ac*/ 	.word	0x00001aa0


	//   ....[44]....
        /*03b0*/ 	.word	0x00001ac0


	//   ....[45]....
        /*03b4*/ 	.word	0x00001b00


	//   ....[46]....
        /*03b8*/ 	.word	0x00001b30


	//   ....[47]....
        /*03bc*/ 	.word	0x00001b70


	//   ....[48]....
        /*03c0*/ 	.word	0x00001ba0


	//   ....[49]....
        /*03c4*/ 	.word	0x00002150


	//   ....[50]....
        /*03c8*/ 	.word	0x00002850


	//   ....[51]....
        /*03cc*/ 	.word	0x00002a10


	//   ....[52]....
        /*03d0*/ 	.word	0x00002a20


	//   ....[53]....
        /*03d4*/ 	.word	0x00002a60


	//   ....[54]....
        /*03d8*/ 	.word	0x00002a80


	//   ....[55]....
        /*03dc*/ 	.word	0x00002ac0


	//   ....[56]....
        /*03e0*/ 	.word	0x00002ae0


	//   ....[57]....
        /*03e4*/ 	.word	0x00002b20


	//   ....[58]....
        /*03e8*/ 	.word	0x00002b40


	//   ....[59]....
        /*03ec*/ 	.word	0x00002b80


	//   ....[60]....
        /*03f0*/ 	.word	0x00002ba0


	//   ....[61]....
        /*03f4*/ 	.word	0x00003050


	//   ....[62]....
        /*03f8*/ 	.word	0x00003060


	//   ....[63]....
        /*03fc*/ 	.word	0x000030a0


	//   ....[64]....
        /*0400*/ 	.word	0x000030c0


	//   ....[65]....
        /*0404*/ 	.word	0x00003100


	//   ....[66]....
        /*0408*/ 	.word	0x00003120


	//   ....[67]....
        /*040c*/ 	.word	0x00003160


	//   ....[68]....
        /*0410*/ 	.word	0x00003180


	//   ....[69]....
        /*0414*/ 	.word	0x000031c0


	//   ....[70]....
        /*0418*/ 	.word	0x000031e0


	//   ....[71]....
        /*041c*/ 	.word	0x00003710


	//   ....[72]....
        /*0420*/ 	.word	0x000037b0


	//   ....[73]....
        /*0424*/ 	.word	0x00003820


	//   ....[74]....
        /*0428*/ 	.word	0x000038c0


	//   ....[75]....
        /*042c*/ 	.word	0x000038e0


	//   ....[76]....
        /*0430*/ 	.word	0x00003930


	//   ....[77]....
        /*0434*/ 	.word	0x00003950


	//   ....[78]....
        /*0438*/ 	.word	0x000039a0


	//   ....[79]....
        /*043c*/ 	.word	0x000039d0


	//   ....[80]....
        /*0440*/ 	.word	0x00003a10


	//   ....[81]....
        /*0444*/ 	.word	0x00003a40


	//   ....[82]....
        /*0448*/ 	.word	0x00003a80


	//   ....[83]....
        /*044c*/ 	.word	0x00003ad0


	//   ....[84]....
        /*0450*/ 	.word	0x00003af0


	//   ....[85]....
        /*0454*/ 	.word	0x00003be0


	//   ....[86]....
        /*0458*/ 	.word	0x00003c80


	//   ....[87]....
        /*045c*/ 	.word	0x00003cf0


	//   ....[88]....
        /*0460*/ 	.word	0x00003d30


	//   ....[89]....
        /*0464*/ 	.word	0x00003d80


	//   ....[90]....
        /*0468*/ 	.word	0x00003da0


	//   ....[91]....
        /*046c*/ 	.word	0x00003df0


	//   ....[92]....
        /*0470*/ 	.word	0x00003e10


	//   ....[93]....
        /*0474*/ 	.word	0x00003e60


	//   ....[94]....
        /*0478*/ 	.word	0x00003e80


	//   ....[95]....
        /*047c*/ 	.word	0x00003ec0


	//   ....[96]....
        /*0480*/ 	.word	0x00003ef0


	//   ....[97]....
        /*0484*/ 	.word	0x00003f40


	//   ....[98]....
        /*0488*/ 	.word	0x00003f70


	//   ....[99]....
        /*048c*/ 	.word	0x00004530


	//   ....[100]....
        /*0490*/ 	.word	0x000048f0


	//   ....[101]....
        /*0494*/ 	.word	0x00004970


	//   ....[102]....
        /*0498*/ 	.word	0x00004a20


	//   ....[103]....
        /*049c*/ 	.word	0x00004b10


	//   ....[104]....
        /*04a0*/ 	.word	0x00004b70


	//   ....[105]....
        /*04a4*/ 	.word	0x00004c10


	//   ....[106]....
        /*04a8*/ 	.word	0x00004c60


	//   ....[107]....
        /*04ac*/ 	.word	0x00004d10


	//   ....[108]....
        /*04b0*/ 	.word	0x00004d60


	//   ....[109]....
        /*04b4*/ 	.word	0x00004e10


	//   ....[110]....
        /*04b8*/ 	.word	0x00004e60


	//   ....[111]....
        /*04bc*/ 	.word	0x00004f00


	//   ....[112]....
        /*04c0*/ 	.word	0x00004f50


	//   ....[113]....
        /*04c4*/ 	.word	0x00004f80


	//   ....[114]....
        /*04c8*/ 	.word	0x00005060


	//   ....[115]....
        /*04cc*/ 	.word	0x000050e0


	//   ....[116]....
        /*04d0*/ 	.word	0x00005160


	//   ....[117]....
        /*04d4*/ 	.word	0x00005230


	//   ....[118]....
        /*04d8*/ 	.word	0x00005280


	//   ....[119]....
        /*04dc*/ 	.word	0x00005340


	//   ....[120]....
        /*04e0*/ 	.word	0x000053b0


	//   ....[121]....
        /*04e4*/ 	.word	0x00005430


	//   ....[122]....
        /*04e8*/ 	.word	0x00005480


	//   ....[123]....
        /*04ec*/ 	.word	0x00005520


	//   ....[124]....
        /*04f0*/ 	.word	0x00005570


	//   ....[125]....
        /*04f4*/ 	.word	0x00005610


	//   ....[126]....
        /*04f8*/ 	.word	0x00005660


	//   ....[127]....
        /*04fc*/ 	.word	0x000056f0


	//   ....[128]....
        /*0500*/ 	.word	0x00005760


	//   ....[129]....
        /*0504*/ 	.word	0x000057e0


	//   ....[130]....
        /*0508*/ 	.word	0x00005890


	//   ....[131]....
        /*050c*/ 	.word	0x00005970


	//   ....[132]....
        /*0510*/ 	.word	0x000059c0


	//   ....[133]....
        /*0514*/ 	.word	0x00005a60


	//   ....[134]....
        /*0518*/ 	.word	0x00005ab0


	//   ....[135]....
        /*051c*/ 	.word	0x00005b60


	//   ....[136]....
        /*0520*/ 	.word	0x00005bb0


	//   ....[137]....
        /*0524*/ 	.word	0x00005c60


	//   ....[138]....
        /*0528*/ 	.word	0x00005cb0


	//   ....[139]....
        /*052c*/ 	.word	0x00005d20


	//   ....[140]....
        /*0530*/ 	.word	0x00005da0


	//   ....[141]....
        /*0534*/ 	.word	0x00005dd0


	//   ....[142]....
        /*0538*/ 	.word	0x00005eb0


	//   ....[143]....
        /*053c*/ 	.word	0x00005f30


	//   ....[144]....
        /*0540*/ 	.word	0x00005fb0


	//   ....[145]....
        /*0544*/ 	.word	0x00006080


	//   ....[146]....
        /*0548*/ 	.word	0x000060e0


	//   ....[147]....
        /*054c*/ 	.word	0x00006170


	//   ....[148]....
        /*0550*/ 	.word	0x000061d0


	//   ....[149]....
        /*0554*/ 	.word	0x00006230


	//   ....[150]....
        /*0558*/ 	.word	0x000062c0


	//   ....[151]....
        /*055c*/ 	.word	0x00006350


	//   ....[152]....
        /*0560*/ 	.word	0x000063b0


	//   ....[153]....
        /*0564*/ 	.word	0x00006450


	//   ....[154]....
        /*0568*/ 	.word	0x000064a0


	//   ....[155]....
        /*056c*/ 	.word	0x00006530


	//----- nvinfo : EIATTR_VRC_CTA_INIT_COUNT
	.align		4
.L_778:
        /*0570*/ 	.byte	0x02, 0x4a
	.zero		1
	.zero		1


	//----- nvinfo : EIATTR_EXIT_INSTR_OFFSETS
	.align		4
        /*0574*/ 	.byte	0x04, 0x1c
        /*0576*/ 	.short	(.L_780 - .L_779)


	//   ....[0]....
.L_779:
        /*0578*/ 	.word	0x000022e0


	//   ....[1]....
        /*057c*/ 	.word	0x00002330


	//   ....[2]....
        /*0580*/ 	.word	0x00004880


	//   ....[3]....
        /*0584*/ 	.word	0x000048a0


	//----- nvinfo : EIATTR_MAX_THREADS
	.align		4
.L_780:
        /*0588*/ 	.byte	0x04, 0x05
        /*058a*/ 	.short	(.L_782 - .L_781)
.L_781:
        /*058c*/ 	.word	0x00000140
        /*0590*/ 	.word	0x00000001
        /*0594*/ 	.word	0x00000001


	//----- nvinfo : EIATTR_CRS_STACK_SIZE
	.align		4
.L_782:
        /*0598*/ 	.byte	0x04, 0x1e
        /*059a*/ 	.short	(.L_784 - .L_783)
.L_783:
        /*059c*/ 	.word	0x00000000


	//----- nvinfo : EIATTR_CBANK_PARAM_SIZE
	.align		4
.L_784:
        /*05a0*/ 	.byte	0x03, 0x19
        /*05a2*/ 	.short	0x0038


	//----- nvinfo : EIATTR_PARAM_CBANK
	.align		4
        /*05a4*/ 	.byte	0x04, 0x0a
        /*05a6*/ 	.short	(.L_786 - .L_785)
	.align		4
.L_785:
        /*05a8*/ 	.word	index@(.nv.constant0._ZN3cub18CUB_300001_SM_10006detail4scan16DeviceScanKernelINS2_10policy_hubIyyymN4cuda3std3__44plusIvEEE10Policy1000EPySC_NS0_13ScanTileStateIyLb1EEES9_NS1_10InputValueIySC_EEmyLb0EyEEvT0_T1_T2_iT3_T4_T5_)
        /*05ac*/ 	.short	0x0380
        /*05ae*/ 	.short	0x0038


	//----- nvinfo : EIATTR_SW_WAR
	.align		4
.L_786:
        /*05b0*/ 	.byte	0x04, 0x36
        /*05b2*/ 	.short	(.L_788 - .L_787)
.L_787:
        /*05b4*/ 	.word	0x00000008
.L_788:


//--------------------- .nv.info._ZN3cub18CUB_300001_SM_10006detail4scan16DeviceScanKernelINS2_10policy_hubIyyyjN4cuda3std3__44plusIvEEE10Policy1000EPySC_NS0_13ScanTileStateIyLb1EEES9_NS1_10InputValueIySC_EEjyLb0EyEEvT0_T1_T2_iT3_T4_T5_ --------------------------
	.section	.nv.info._ZN3cub18CUB_300001_SM_10006detail4scan16DeviceScanKernelINS2_10policy_hubIyyyjN4cuda3std3__44plusIvEEE10Policy1000EPySC_NS0_13ScanTileStateIyLb1EEES9_NS1_10InputValueIySC_EEjyLb0EyEEvT0_T1_T2_iT3_T4_T5_,"",@"SHT_CUDA_INFO"
	.sectionflags	@""
	.align	4


	//----- nvinfo : EIATTR_CUDA_API_VERSION
	.align		4
        /*0000*/ 	.byte	0x04, 0x37
        /*0002*/ 	.short	(.L_790 - .L_789)
.L_789:
        /*0004*/ 	.word	0x00000082


	//----- nvinfo : EIATTR_KPARAM_INFO
	.align		4
.L_790:
        /*0008*/ 	.byte	0x04, 0x17
        /*000a*/ 	.short	(.L_792 - .L_791)
.L_791:
        /*000c*/ 	.word	0x00000000
        /*0010*/ 	.short	0x0006
        /*0012*/ 	.short	0x0030
        /*0014*/ 	.byte	0x00, 0xf0, 0x11, 0x00


	//----- nvinfo : EIATTR_KPARAM_INFO
	.align		4
.L_792:
        /*0018*/ 	.byte	0x04, 0x17
        /*001a*/ 	.short	(.L_794 - .L_793)
.L_793:
        /*001c*/ 	.word	0x00000000
        /*0020*/ 	.short	0x0005
        /*0022*/ 	.short	0x0020
        /*0024*/ 	.byte	0x00, 0xf0, 0x41, 0x00


	//----- nvinfo : EIATTR_KPARAM_INFO
	.align		4
.L_794:
        /*0028*/ 	.byte	0x04, 0x17
        /*002a*/ 	.short	(.L_796 - .L_795)
.L_795:
        /*002c*/ 	.word	0x00000000
        /*0030*/ 	.short	0x0004
        /*0032*/ 	.short	0x001c
        /*0034*/ 	.byte	0x00, 0xf0, 0x05, 0x00


	//----- nvinfo : EIATTR_KPARAM_INFO
	.align		4
.L_796:
        /*0038*/ 	.byte	0x04, 0x17
        /*003a*/ 	.short	(.L_798 - .L_797)
.L_797:
        /*003c*/ 	.word	0x00000000
        /*0040*/ 	.short	0x0003
        /*0042*/ 	.short	0x0018
        /*0044*/ 	.byte	0x00, 0xf0, 0x11, 0x00


	//----- nvinfo : EIATTR_KPARAM_INFO
	.align		4
.L_798:
        /*0048*/ 	.byte	0x04, 0x17
        /*004a*/ 	.short	(.L_800 - .L_799)
.L_799:
        /*004c*/ 	.word	0x00000000
        /*0050*/ 	.short	0x0002
        /*0052*/ 	.short	0x0010
        /*0054*/ 	.byte	0x00, 0xf0, 0x21, 0x00


	//----- nvinfo : EIATTR_KPARAM_INFO
	.align		4
.L_800:
        /*0058*/ 	.byte	0x04, 0x17
        /*005a*/ 	.short	(.L_802 - .L_801)
.L_801:
        /*005c*/ 	.word	0x00000000
        /*0060*/ 	.short	0x0001
        /*0062*/ 	.short	0x0008
        /*0064*/ 	.byte	0x00, 0xf5, 0x21, 0x00


	//----- nvinfo : EIATTR_KPARAM_INFO
	.align		4
.L_802:
        /*0068*/ 	.byte	0x04, 0x17
        /*006a*/ 	.short	(.L_804 - .L_803)
.L_803:
        /*006c*/ 	.word	0x00000000
        /*0070*/ 	.short	0x0000
        /*0072*/ 	.short	0x0000
        /*0074*/ 	.byte	0x00, 0xf5, 0x21, 0x00


	//----- nvinfo : EIATTR_SPARSE_MMA_MASK
	.align		4
.L_804:
        /*0078*/ 	.byte	0x03, 0x50
        /*007a*/ 	.short	0x0000


	//----- nvinfo : EIATTR_MAXREG_COUNT
	.align		4
        /*007c*/ 	.byte	0x03, 0x1b
        /*007e*/ 	.short	0x0080


	//----- nvinfo : EIATTR_NUM_BARRIERS
	.align		4
        /*0080*/ 	.byte	0x02, 0x4c
        /*0082*/ 	.byte	0x01
	.zero		1


	//----- nvinfo : EIATTR_MERCURY_ISA_VERSION
	.align		4
        /*0084*/ 	.byte	0x03, 0x5f
        /*0086*/ 	.short	0x0101


	//----- nvinfo : EIATTR_COOP_GROUP_MASK_REGIDS
	.align		4
        /*0088*/ 	.byte	0x04, 0x29
        /*008a*/ 	.short	(.L_806 - .L_805)


	//   ....[0]....
.L_805:
        /*008c*/ 	.word	0xffffffff


	//   ....[1]....
        /*0090*/ 	.word	0xffffffff


	//   ....[2]....
        /*0094*/ 	.word	0xffffffff


	//   ....[3]....
        /*0098*/ 	.word	0xffffffff


	//   ....[4]....
        /*009c*/ 	.word	0xffffffff


	//   ....[5]....
        /*00a0*/ 	.word	0xffffffff


	//   ....[6]....
        /*00a4*/ 	.word	0xffffffff


	//   ....[7]....
        /*00a8*/ 	.word	0xffffffff


	//   ....[8]....
        /*00ac*/ 	.word	0xffffffff


	//   ....[9]....
        /*00b0*/ 	.word	0xffffffff


	//   ....[10]....
        /*00b4*/ 	.word	0xffffffff


	//   ....[11]....
        /*00b8*/ 	.word	0xffffffff


	//   ....[12]....
        /*00bc*/ 	.word	0xffffffff


	//   ....[13]....
        /*00c0*/ 	.word	0xffffffff


	//   ....[14]....
        /*00c4*/ 	.word	0xffffffff


	//   ....[15]....
        /*00c8*/ 	.word	0xffffffff


	//   ....[16]....
        /*00cc*/ 	.word	0xffffffff


	//   ....[17]....
        /*00d0*/ 	.word	0xffffffff


	//   ....[18]....
        /*00d4*/ 	.word	0xffffffff


	//   ....[19]....
        /*00d8*/ 	.word	0xffffffff


	//   ....[20]....
        /*00dc*/ 	.word	0xffffffff


	//   ....[21]....
        /*00e0*/ 	.word	0xffffffff


	//   ....[22]....
        /*00e4*/ 	.word	0xffffffff


	//   ....[23]....
        /*00e8*/ 	.word	0xffffffff


	//   ....[24]....
        /*00ec*/ 	.word	0xffffffff


	//   ....[25]....
        /*00f0*/ 	.word	0xffffffff


	//   ....[26]....
        /*00f4*/ 	.word	0xffffffff


	//   ....[27]....
        /*00f8*/ 	.word	0xffffffff


	//   ....[28]....
        /*00fc*/ 	.word	0xffffffff


	//   ....[29]....
        /*0100*/ 	.word	0xffffffff


	//   ....[30]....
        /*0104*/ 	.word	0xffffffff


	//   ....[31]....
        /*0108*/ 	.word	0xffffffff


	//   ....[32]....
        /*010c*/ 	.word	0xffffffff


	//   ....[33]....
        /*0110*/ 	.word	0xffffffff


	//   ....[34]....
        /*0114*/ 	.word	0xffffffff


	//   ....[35]....
        /*0118*/ 	.word	0xffffffff


	//   ....[36]....
        /*011c*/ 	.word	0xffffffff


	//   ....[37]....
        /*0120*/ 	.word	0xffffffff


	//   ....[38]....
        /*0124*/ 	.word	0xffffffff


	//   ....[39]....
        /*0128*/ 	.word	0xffffffff


	//   ....[40]....
        /*012c*/ 	.word	0xffffffff


	//   ....[41]....
        /*0130*/ 	.word	0xffffffff


	//   ....[42]....
        /*0134*/ 	.word	0xffffffff


	//   ....[43]....
        /*0138*/ 	.word	0xffffffff


	//   ....[44]....
        /*013c*/ 	.word	0xffffffff


	//   ....[45]....
        /*0140*/ 	.word	0xffffffff


	//   ....[46]....
        /*0144*/ 	.word	0xffffffff


	//   ....[47]....
        /*0148*/ 	.word	0xffffffff


	//   ....[48]....
        /*014c*/ 	.word	0xffffffff


	//   ....[49]....
        /*0150*/ 	.word	0xffffffff


	//   ....[50]....
        /*0154*/ 	.word	0xffffffff


	//   ....[51]....
        /*0158*/ 	.word	0xffffffff


	//   ....[52]....
        /*015c*/ 	.word	0xffffffff


	//   ....[53]....
        /*0160*/ 	.word	0xffffffff


	//   ....[54]....
        /*0164*/ 	.word	0xffffffff


	//   ....[55]....
        /*0168*/ 	.word	0xffffffff


	//   ....[56]....
        /*016c*/ 	.word	0xffffffff


	//   ....[57]....
        /*0170*/ 	.word	0xffffffff


	//   ....[58]....
        /*0174*/ 	.word	0xffffffff


	//   ....[59]....
        /*0178*/ 	.word	0xffffffff


	//   ....[60]....
        /*017c*/ 	.word	0xffffffff


	//   ....[61]....
        /*0180*/ 	.word	0xffffffff


	//   ....[62]....
        /*0184*/ 	.word	0xffffffff


	//   ....[63]....
        /*0188*/ 	.word	0xffffffff


	//   ....[64]....
        /*018c*/ 	.word	0xffffffff


	//   ....[65]....
        /*0190*/ 	.word	0xffffffff


	//   ....[66]....
        /*0194*/ 	.word	0xffffffff


	//   ....[67]....
        /*0198*/ 	.word	0xffffffff


	//   ....[68]....
        /*019c*/ 	.word	0xffffffff


	//   ....[69]....
        /*01a0*/ 	.word	0xffffffff


	//   ....[70]....
        /*01a4*/ 	.word	0xffffffff


	//   ....[71]....
        /*01a8*/ 	.word	0xffffffff


	//   ....[72]....
        /*01ac*/ 	.word	0xffffffff


	//   ....[73]....
        /*01b0*/ 	.word	0xffffffff


	//   ....[74]....
        /*01b4*/ 	.word	0xffffffff


	//   ....[75]....
        /*01b8*/ 	.word	0xffffffff


	//   ....[76]....
        /*01bc*/ 	.word	0xffffffff


	//   ....[77]....
        /*01c0*/ 	.word	0xffffffff


	//   ....[78]....
        /*01c4*/ 	.word	0xffffffff


	//   ....[79]....
        /*01c8*/ 	.word	0xffffffff


	//   ....[80]....
        /*01cc*/ 	.word	0xffffffff


	//   ....[81]....
        /*01d0*/ 	.word	0xffffffff


	//   ....[82]....
        /*01d4*/ 	.word	0xffffffff


	//   ....[83]....
        /*01d8*/ 	.word	0xffffffff


	//   ....[84]....
        /*01dc*/ 	.word	0xffffffff


	//   ....[85]....
        /*01e0*/ 	.word	0xffffffff


	//   ....[86]....
        /*01e4*/ 	.word	0xffffffff


	//   ....[87]....
        /*01e8*/ 	.word	0xffffffff


	//   ....[88]....
        /*01ec*/ 	.word	0xffffffff


	//   ....[89]....
        /*01f0*/ 	.word	0xffffffff


	//   ....[90]....
        /*01f4*/ 	.word	0xffffffff


	//   ....[91]....
        /*01f8*/ 	.word	0xffffffff


	//   ....[92]....
        /*01fc*/ 	.word	0xffffffff


	//   ....[93]....
        /*0200*/ 	.word	0xffffffff


	//   ....[94]....
        /*0204*/ 	.word	0xffffffff


	//   ....[95]....
        /*0208*/ 	.word	0xffffffff


	//   ....[96]....
        /*020c*/ 	.word	0xffffffff


	//   ....[97]....
        /*0210*/ 	.word	0xffffffff


	//   ....[98]....
        /*0214*/ 	.word	0xffffffff


	//   ....[99]....
        /*0218*/ 	.word	0xffffffff


	//   ....[100]....
        /*021c*/ 	.word	0x05000005


	//   ....[101]....
        /*0220*/ 	.word	0x05000005


	//   ....[102]....
        /*0224*/ 	.word	0x05000005


	//   ....[103]....
        /*0228*/ 	.word	0x05000005


	//   ....[104]....
        /*022c*/ 	.word	0x05000005


	//   ....[105]....
        /*0230*/ 	.word	0x05000005


	//   ....[106]....
        /*0234*/ 	.word	0x05000005


	//   ....[107]....
        /*0238*/ 	.word	0x05000005


	//   ....[108]....
        /*023c*/ 	.word	0x05000005


	//   ....[109]....
        /*0240*/ 	.word	0x05000005


	//   ....[110]....
        /*0244*/ 	.word	0x05000005


	//   ....[111]....
        /*0248*/ 	.word	0x05000005


	//   ....[112]....
        /*024c*/ 	.word	0x05000005


	//   ....[113]....
        /*0250*/ 	.word	0x05000005


	//   ....[114]....
        /*0254*/ 	.word	0x05000005


	//   ....[115]....
        /*0258*/ 	.word	0x05000005


	//   ....[116]....
        /*025c*/ 	.word	0x05000005


	//   ....[117]....
        /*0260*/ 	.word	0x05000005


	//   ....[118]....
        /*0264*/ 	.word	0x05000005


	//   ....[119]....
        /*0268*/ 	.word	0x05000005


	//   ....[120]....
        /*026c*/ 	.word	0x05000005


	//   ....[121]....
        /*0270*/ 	.word	0x05000005


	//   ....[122]....
        /*0274*/ 	.word	0x05000005


	//   ....[123]....
        /*0278*/ 	.word	0x05000005


	//   ....[124]....
        /*027c*/ 	.word	0x05000005


	//   ....[125]....
        /*0280*/ 	.word	0x05000005


	//   ....[126]....
        /*0284*/ 	.word	0x05000005


	//   ....[127]....
        /*0288*/ 	.word	0x05000005


	//   ....[128]....
        /*028c*/ 	.word	0x05000005


	//   ....[129]....
        /*0290*/ 	.word	0x05000005


	//   ....[130]....
        /*0294*/ 	.word	0x05000005


	//   ....[131]....
        /*0298*/ 	.word	0x05000005


	//   ....[132]....
        /*029c*/ 	.word	0x05000005


	//   ....[133]....
        /*02a0*/ 	.word	0x05000005


	//   ....[134]....
        /*02a4*/ 	.word	0x05000005


	//   ....[135]....
        /*02a8*/ 	.word	0x05000005


	//   ....[136]....
        /*02ac*/ 	.word	0x05000005


	//   ....[137]....
        /*02b0*/ 	.word	0x05000005


	//   ....[138]....
        /*02b4*/ 	.word	0x05000005


	//   ....[139]....
        /*02b8*/ 	.word	0x05000005


	//   ....[140]....
        /*02bc*/ 	.word	0x05000005


	//   ....[141]....
        /*02c0*/ 	.word	0x05000005


	//   ....[142]....
        /*02c4*/ 	.word	0x05000005


	//   ....[143]....
        /*02c8*/ 	.word	0x05000005


	//   ....[144]....
        /*02cc*/ 	.word	0x05000005


	//   ....[145]....
        /*02d0*/ 	.word	0x05000005


	//   ....[146]....
        /*02d4*/ 	.word	0x05000005


	//   ....[147]....
        /*02d8*/ 	.word	0x05000005


	//   ....[148]....
        /*02dc*/ 	.word	0x05000005


	//   ....[149]....
        /*02e0*/ 	.word	0x05000005


	//   ....[150]....
        /*02e4*/ 	.word	0x05000005


	//   ....[151]....
        /*02e8*/ 	.word	0x05000005


	//   ....[152]....
        /*02ec*/ 	.word	0x05000005


	//   ....[153]....
        /*02f0*/ 	.word	0x05000005


	//   ....[154]....
        /*02f4*/ 	.word	0x05000005


	//   ....[155]....
        /*02f8*/ 	.word	0x05000005


	//----- nvinfo : EIATTR_COOP_GROUP_INSTR_OFFSETS
	.align		4
.L_806:
        /*02fc*/ 	.byte	0x04, 0x28
        /*02fe*/ 	.short	(.L_808 - .L_807)


	//   ....[0]....
.L_807:
        /*0300*/ 	.word	0x000003a0


	//   ....[1]....
        /*0304*/ 	.word	0x00000550


	//   ....[2]....
        /*0308*/ 	.word	0x00000560


	//   ....[3]....
        /*030c*/ 	.word	0x000005b0


	//   ....[4]....
        /*0310*/ 	.word	0x000005c0


	//   ....[5]....
        /*0314*/ 	.word	0x00000600


	//   ....[6]....
        /*0318*/ 	.word	0x00000620


	//   ....[7]....
        /*031c*/ 	.word	0x00000670


	//   ....[8]....
        /*0320*/ 	.word	0x00000680


	//   ....[9]....
        /*0324*/ 	.word	0x000006d0


	//   ....[10]....
        /*0328*/ 	.word	0x000006f0


	//   ....[11]....
        /*032c*/ 	.word	0x00000d30


	//   ....[12]....
        /*0330*/ 	.word	0x00000d40


	//   ....[13]....
        /*0334*/ 	.word	0x00000d80


	//   ....[14]....
        /*0338*/ 	.word	0x00000da0


	//   ....[15]....
        /*033c*/ 	.word	0x00000de0


	//   ....[16]....
        /*0340*/ 	.word	0x00000e00


	//   ....[17]....
        /*0344*/ 	.word	0x00000e50


	//   ....[18]....
        /*0348*/ 	.word	0x00000e60


	//   ....[19]....
        /*034c*/ 	.word	0x00000ea0


	//   ....[20]....
        /*0350*/ 	.word	0x00000ec0


	//   ....[21]....
        /*0354*/ 	.word	0x000014f0


	//   ....[22]....
        /*0358*/ 	.word	0x000016f0


	//   ....[23]....
        /*035c*/ 	.word	0x00001770


	//   ....[24]....
        /*0360*/ 	.word	0x00001800


	//   ....[25]....
        /*0364*/ 	.word	0x00001820


	//   ....[26]....
        /*0368*/ 	.word	0x00001870


	//   ....[27]....
        /*036c*/ 	.word	0x000018a0


	//   ....[28]....
        /*0370*/ 	.word	0x000018e0


	//   ....[29]....
        /*0374*/ 	.word	0x00001920


	//   ....[30]....
        /*0378*/ 	.word	0x00001960


	//   ....[31]....
        /*037c*/ 	.word	0x000019a0


	//   ....[32]....
        /*0380*/ 	.word	0x000019f0


	//   ....[33]....
        /*0384*/ 	.word	0x00001a50


	//   ....[34]....
        /*0388*/ 	.word	0x00001a60


	//   ....[35]....
        /*038c*/ 	.word	0x00001b50


	//   ....[36]....
        /*0390*/ 	.word	0x00001d50


	//   ....[37]....
        /*0394*/ 	.word	0x00001db0


	//   ....[38]....
        /*0398*/ 	.word	0x00001e20


	//   ....[39]....
        /*039c*/ 	.word	0x00001e40


	//   ....[40]....
        /*03a0*/ 	.word	0x00001e90


	//   ....[41]....
        /*03a4*/ 	.word	0x00001ec0


	//   ....[42]....
        /*03a8*/ 	.word	0x00001f00


	//   ....[43]....
        /*03ac*/ 	.word	0x00001f40


	//   ....[44]....
        /*03b0*/ 	.word	0x00001f80


	//   ....[45]....
        /*03b4*/ 	.word	0x00001fc0


	//   ....[46]....
        /*03b8*/ 	.word	0x00002000


	//   ....[47]....
        /*03bc*/ 	.word	0x00002050


	//   ....[48]....
        /*03c0*/ 	.word	0x00002060


	//   ....[49]....
        /*03c4*/ 	.word	0x00002560


	//   ....[50]....
        /*03c8*/ 	.word	0x00002c90


	//   ....[51]....
        /*03cc*/ 	.word	0x00002e50


	//   ....[52]....
        /*03d0*/ 	.word	0x00002e60


	//   ....[53]....
        /*03d4*/ 	.word	0x00002ea0


	//   ....[54]....
        /*03d8*/ 	.word	0x00002ec0


	//   ....[55]....
        /*03dc*/ 	.word	0x00002f00


	//   ....[56]....
        /*03e0*/ 	.word	0x00002f20


	//   ....[57]....
        /*03e4*/ 	.word	0x00002f60


	//   ....[58]....
        /*03e8*/ 	.word	0x00002f80


	//   ....[59]....
        /*03ec*/ 	.word	0x00002fc0


	//   ....[60]....
        /*03f0*/ 	.word	0x00002fe0


	//   ....[61]....
        /*03f4*/ 	.word	0x00003570


	//   ....[62]....
        /*03f8*/ 	.word	0x00003580


	//   ....[63]....
        /*03fc*/ 	.word	0x000035c0


	//   ....[64]....
        /*0400*/ 	.word	0x000035e0


	//   ....[65]....
        /*0404*/ 	.word	0x00003620


	//   ....[66]....
        /*0408*/ 	.word	0x00003640


	//   ....[67]....
        /*040c*/ 	.word	0x00003690


	//   ....[68]....
        /*0410*/ 	.word	0x000036a0


	//   ....[69]....
        /*0414*/ 	.word	0x000036e0


	//   ....[70]....
        /*0418*/ 	.word	0x00003700


	//   ....[71]....
        /*041c*/ 	.word	0x00003d30


	//   ....[72]....
        /*0420*/ 	.word	0x00003f50


	//   ....[73]....
        /*0424*/ 	.word	0x00003fd0


	//   ....[74]....
        /*0428*/ 	.word	0x00004060


	//   ....[75]....
        /*042c*/ 	.word	0x00004080


	//   ....[76]....
        /*0430*/ 	.word	0x000040d0


	//   ....[77]....
        /*0434*/ 	.word	0x00004100


	//   ....[78]....
        /*0438*/ 	.word	0x00004140


	//   ....[79]....
        /*043c*/ 	.word	0x00004180


	//   ....[80]....
        /*0440*/ 	.word	0x000041c0


	//   ....[81]....
        /*0444*/ 	.word	0x00004200


	//   ....[82]....
        /*0448*/ 	.word	0x00004250


	//   ....[83]....
        /*044c*/ 	.word	0x000042b0


	//   ....[84]....
        /*0450*/ 	.word	0x000042c0


	//   ....[85]....
        /*0454*/ 	.word	0x000043b0


	//   ....[86]....
        /*0458*/ 	.word	0x000045b0


	//   ....[87]....
        /*045c*/ 	.word	0x00004610


	//   ....[88]....
        /*0460*/ 	.word	0x00004680


	//   ....[89]....
        /*0464*/ 	.word	0x000046a0


	//   ....[90]....
        /*0468*/ 	.word	0x000046f0


	//   ....[91]....
        /*046c*/ 	.word	0x00004720


	//   ....[92]....
        /*0470*/ 	.word	0x00004760


	//   ....[93]....
        /*0474*/ 	.word	0x000047a0


	//   ....[94]....
        /*0478*/ 	.word	0x000047e0


	//   ....[95]....
        /*047c*/ 	.word	0x00004820


	//   ....[96]....
        /*0480*/ 	.word	0x00004860


	//   ....[97]....
        /*0484*/ 	.word	0x000048b0


	//   ....[98]....
        /*0488*/ 	.word	0x000048c0


	//   ....[99]....
        /*048c*/ 	.word	0x00004e30


	//   ....[100]....
        /*0490*/ 	.word	0x000051a0


	//   ....[101]....
        /*0494*/ 	.word	0x00005220


	//   ....[102]....
        /*0498*/ 	.word	0x000052b0


	//   ....[103]....
        /*049c*/ 	.word	0x00005360


	//   ....[104]....
        /*04a0*/ 	.word	0x000053b0


	//   ....[105]....
        /*04a4*/ 	.word	0x00005460


	//   ....[106]....
        /*04a8*/ 	.word	0x000054b0


	//   ....[107]....
        /*04ac*/ 	.word	0x00005560


	//   ....[108]....
        /*04b0*/ 	.word	0x000055b0


	//   ....[109]....
        /*04b4*/ 	.word	0x00005660


	//   ....[110]....
        /*04b8*/ 	.word	0x000056b0


	//   ....[111]....
        /*04bc*/ 	.word	0x00005750


	//   ....[112]....
        /*04c0*/ 	.word	0x000057a0


	//   ....[113]....
        /*04c4*/ 	.word	0x00005890


	//   ....[114]....
        /*04c8*/ 	.word	0x00005910


	//   ....[115]....
        /*04cc*/ 	.word	0x00005990


	//   ....[116]....
        /*04d0*/ 	.word	0x00005a10


	//   ....[117]....
        /*04d4*/ 	.word	0x00005ad0


	//   ....[118]....
        /*04d8*/ 	.word	0x00005b20


	//   ....[119]....
        /*04dc*/ 	.word	0x00005bd0


	//   ....[120]....
        /*04e0*/ 	.word	0x00005c30


	//   ....[121]....
        /*04e4*/ 	.word	0x00005cd0


	//   ....[122]....
        /*04e8*/ 	.word	0x00005d30


	//   ....[123]....
        /*04ec*/ 	.word	0x00005db0


	//   ....[124]....
        /*04f0*/ 	.word	0x00005e30


	//   ....[125]....
        /*04f4*/ 	.word	0x00005ed0


	//   ....[126]....
        /*04f8*/ 	.word	0x00005f20


	//   ....[127]....
        /*04fc*/ 	.word	0x00005fc0


	//   ....[128]....
        /*0500*/ 	.word	0x00006030


	//   ....[129]....
        /*0504*/ 	.word	0x000060b0


	//   ....[130]....
        /*0508*/ 	.word	0x00006140


	//   ....[131]....
        /*050c*/ 	.word	0x000061f0


	//   ....[132]....
        /*0510*/ 	.word	0x00006240


	//   ....[133]....
        /*0514*/ 	.word	0x000062f0


	//   ....[134]....
        /*0518*/ 	.word	0x00006350


	//   ....[135]....
        /*051c*/ 	.word	0x00006400


	//   ....[136]....
        /*0520*/ 	.word	0x00006450


	//   ....[137]....
        /*0524*/ 	.word	0x00006500


	//   ....[138]....
        /*0528*/ 	.word	0x00006550


	//   ....[139]....
        /*052c*/ 	.word	0x00006600


	//   ....[140]....
        /*0530*/ 	.word	0x00006650


	//   ....[141]....
        /*0534*/ 	.word	0x00006730


	//   ....[142]....
        /*0538*/ 	.word	0x000067a0


	//   ....[143]....
        /*053c*/ 	.word	0x00006820


	//   ....[144]....
        /*0540*/ 	.word	0x000068a0


	//   ....[145]....
        /*0544*/ 	.word	0x00006960


	//   ....[146]....
        /*0548*/ 	.word	0x000069b0


	//   ....[147]....
        /*054c*/ 	.word	0x00006a60


	//   ....[148]....
        /*0550*/ 	.word	0x00006ac0


	//   ....[149]....
        /*0554*/ 	.word	0x00006b60


	//   ....[150]....
        /*0558*/ 	.word	0x00006bc0


	//   ....[151]....
        /*055c*/ 	.word	0x00006c40


	//   ....[152]....
        /*0560*/ 	.word	0x00006cc0


	//   ....[153]....
        /*0564*/ 	.word	0x00006d60


	//   ....[154]....
        /*0568*/ 	.word	0x00006db0


	//   ....[155]....
        /*056c*/ 	.word	0x00006e50


	//----- nvinfo : EIATTR_VRC_CTA_INIT_COUNT
	.align		4
.L_808:
        /*0570*/ 	.byte	0x02, 0x4a
	.zero		1
	.zero		1


	//----- nvinfo : EIATTR_EXIT_INSTR_OFFSETS
	.align		4
        /*0574*/ 	.byte	0x04, 0x1c
        /*0576*/ 	.short	(.L_810 - .L_809)


	//   ....[0]....
.L_809:
        /*0578*/ 	.word	0x00002750


	//   ....[1]....
        /*057c*/ 	.word	0x00002770


	//   ....[2]....
        /*0580*/ 	.word	0x00005130


	//   ....[3]....
        /*0584*/ 	.word	0x00005150


	//----- nvinfo : EIATTR_MAX_THREADS
	.align		4
.L_810:
        /*0588*/ 	.byte	0x04, 0x05
        /*058a*/ 	.short	(.L_812 - .L_811)
.L_811:
        /*058c*/ 	.word	0x000001a0
        /*0590*/ 	.word	0x00000001
        /*0594*/ 	.word	0x00000001


	//----- nvinfo : EIATTR_CRS_STACK_SIZE
	.align		4
.L_812:
        /*0598*/ 	.byte	0x04, 0x1e
        /*059a*/ 	.short	(.L_814 - .L_813)
.L_813:
        /*059c*/ 	.word	0x00000000


	//----- nvinfo : EIATTR_CBANK_PARAM_SIZE
	.align		4
.L_814:
        /*05a0*/ 	.byte	0x03, 0x19
        /*05a2*/ 	.short	0x0034


	//----- nvinfo : EIATTR_PARAM_CBANK
	.align		4
        /*05a4*/ 	.byte	0x04, 0x0a
        /*05a6*/ 	.short	(.L_816 - .L_815)
	.align		4
.L_815:
        /*05a8*/ 	.word	index@(.nv.constant0._ZN3cub18CUB_300001_SM_10006detail4scan16DeviceScanKernelINS2_10policy_hubIyyyjN4cuda3std3__44plusIvEEE10Policy1000EPySC_NS0_13ScanTileStateIyLb1EEES9_NS1_10InputValueIySC_EEjyLb0EyEEvT0_T1_T2_iT3_T4_T5_)
        /*05ac*/ 	.short	0x0380
        /*05ae*/ 	.short	0x0034


	//----- nvinfo : EIATTR_SW_WAR
	.align		4
.L_816:
        /*05b0*/ 	.byte	0x04, 0x36
        /*05b2*/ 	.short	(.L_818 - .L_817)
.L_817:
        /*05b4*/ 	.word	0x00000008
.L_818:


//--------------------- .nv.info._ZN3cub18CUB_300001_SM_10006detail4scan20DeviceScanInitKernelINS0_13ScanTileStateIyLb1EEEEEvT_i --------------------------
	.section	.nv.info._ZN3cub18CUB_300001_SM_10006detail4scan20DeviceScanInitKernelINS0_13ScanTileStateIyLb1EEEEEvT_i,"",@"SHT_CUDA_INFO"
	.sectionflags	@""
	.align	4


	//----- nvinfo : EIATTR_CUDA_API_VERSION
	.align		4
        /*0000*/ 	.byte	0x04, 0x37
        /*0002*/ 	.short	(.L_820 - .L_819)
.L_819:
        /*0004*/ 	.word	0x00000082


	//----- nvinfo : EIATTR_KPARAM_INFO
	.align		4
.L_820:
        /*0008*/ 	.byte	0x04, 0x17
        /*000a*/ 	.short	(.L_822 - .L_821)
.L_821:
        /*000c*/ 	.word	0x00000000
        /*0010*/ 	.short	0x0001
        /*0012*/ 	.short	0x0008
        /*0014*/ 	.byte	0x00, 0xf0, 0x11, 0x00


	//----- nvinfo : EIATTR_KPARAM_INFO
	.align		4
.L_822:
        /*0018*/ 	.byte	0x04, 0x17
        /*001a*/ 	.short	(.L_824 - .L_823)
.L_823:
        /*001c*/ 	.word	0x00000000
        /*0020*/ 	.short	0x0000
        /*0022*/ 	.short	0x0000
        /*0024*/ 	.byte	0x00, 0xf0, 0x21, 0x00


	//----- nvinfo : EIATTR_SPARSE_MMA_MASK
	.align		4
.L_824:
        /*0028*/ 	.byte	0x03, 0x50
        /*002a*/ 	.short	0x0000


	//----- nvinfo : EIATTR_MAXREG_COUNT
	.align		4
        /*002c*/ 	.byte	0x03, 0x1b
        /*002e*/ 	.short	0x00ff


	//----- nvinfo : EIATTR_MERCURY_ISA_VERSION
	.align		4
        /*0030*/ 	.byte	0x03, 0x5f
        /*0032*/ 	.short	0x0101


	//----- nvinfo : EIATTR_VRC_CTA_INIT_COUNT
	.align		4
        /*0034*/ 	.byte	0x02, 0x4a
	.zero		1
	.zero		1


	//----- nvinfo : EIATTR_EXIT_INSTR_OFFSETS
	.align		4
        /*0038*/ 	.byte	0x04, 0x1c
        /*003a*/ 	.short	(.L_826 - .L_825)


	//   ....[0]....
.L_825:
        /*003c*/ 	.word	0x00000100


	//   ....[1]....
        /*0040*/ 	.word	0x00000140


	//----- nvinfo : EIATTR_CBANK_PARAM_SIZE
	.align		4
.L_826:
        /*0044*/ 	.byte	0x03, 0x19
        /*0046*/ 	.short	0x000c


	//----- nvinfo : EIATTR_PARAM_CBANK
	.align		4
        /*0048*/ 	.byte	0x04, 0x0a
        /*004a*/ 	.short	(.L_828 - .L_827)
	.align		4
.L_827:
        /*004c*/ 	.word	index@(.nv.constant0._ZN3cub18CUB_300001_SM_10006detail4scan20DeviceScanInitKernelINS0_13ScanTileStateIyLb1EEEEEvT_i)
        /*0050*/ 	.short	0x0380
        /*0052*/ 	.short	0x000c


	//----- nvinfo : EIATTR_SW_WAR
	.align		4
.L_828:
        /*0054*/ 	.byte	0x04, 0x36
        /*0056*/ 	.short	(.L_830 - .L_829)
.L_829:
        /*0058*/ 	.word	0x00000008
.L_830:


//--------------------- .nv.info._ZN3cub18CUB_300001_SM_10006detail4scan16DeviceScanKernelINS2_10policy_hubIjjjmN4cuda3std3__44plusIvEEE10Policy1000EN6thrust24THRUST_300001_SM_1000_NS10device_ptrIjEESF_NS0_13ScanTileStateIjLb1EEES9_NS1_10InputValueIjPjEEmjLb0EjEEvT0_T1_T2_iT3_T4_T5_ --------------------------
	.section	.nv.info._ZN3cub18CUB_300001_SM_10006detail4scan16DeviceScanKernelINS2_10policy_hubIjjjmN4cuda3std3__44plusIvEEE10Policy1000EN6thrust24THRUST_300001_SM_1000_NS10device_ptrIjEESF_NS0_13ScanTileStateIjLb1EEES9_NS1_10InputValueIjPjEEmjLb0EjEEvT0_T1_T2_iT3_T4_T5_,"",@"SHT_CUDA_INFO"
	.sectionflags	@""
	.align	4


	//----- nvinfo : EIATTR_CUDA_API_VERSION
	.align		4
        /*0000*/ 	.byte	0x04, 0x37
        /*0002*/ 	.short	(.L_832 - .L_831)
.L_831:
        /*0004*/ 	.word	0x00000082


	//----- nvinfo : EIATTR_KPARAM_INFO
	.align		4
.L_832:
        /*0008*/ 	.byte	0x04, 0x17
        /*000a*/ 	.short	(.L_834 - .L_833)
.L_833:
        /*000c*/ 	.word	0x00000000
        /*0010*/ 	.short	0x0006
        /*0012*/ 	.short	0x0030
        /*0014*/ 	.byte	0x00, 0xf0, 0x21, 0x00


	//----- nvinfo : EIATTR_KPARAM_INFO
	.align		4
.L_834:
        /*0018*/ 	.byte	0x04, 0x17
        /*001a*/ 	.short	(.L_836 - .L_835)
.L_835:
        /*001c*/ 	.word	0x00000000
        /*0020*/ 	.short	0x0005
        /*0022*/ 	.short	0x0020
        /*0024*/ 	.byte	0x00, 0xf0, 0x41, 0x00


	//----- nvinfo : EIATTR_KPARAM_INFO
	.align		4
.L_836:
        /*0028*/ 	.byte	0x04, 0x17
        /*002a*/ 	.short	(.L_838 - .L_837)
.L_837:
        /*002c*/ 	.word	0x00000000
        /*0030*/ 	.short	0x0004
        /*0032*/ 	.short	0x001c
        /*0034*/ 	.byte	0x00, 0xf0, 0x05, 0x00


	//----- nvinfo : EIATTR_KPARAM_INFO
	.align		4
.L_838:
        /*0038*/ 	.byte	0x04, 0x17
        /*003a*/ 	.short	(.L_840 - .L_839)
.L_839:
        /*003c*/ 	.word	0x00000000
        /*0040*/ 	.short	0x0003
        /*0042*/ 	.short	0x0018
        /*0044*/ 	.byte	0x00, 0xf0, 0x11, 0x00


	//----- nvinfo : EIATTR_KPARAM_INFO
	.align		4
.L_840:
        /*0048*/ 	.byte	0x04, 0x17
        /*004a*/ 	.short	(.L_842 - .L_841)
.L_841:
        /*004c*/ 	.word	0x00000000
        /*0050*/ 	.short	0x0002
        /*0052*/ 	.short	0x0010
        /*0054*/ 	.byte	0x00, 0xf0, 0x21, 0x00


	//----- nvinfo : EIATTR_KPARAM_INFO
	.align		4
.L_842:
        /*0058*/ 	.byte	0x04, 0x17
        /*005a*/ 	.short	(.L_844 - .L_843)
.L_843:
        /*005c*/ 	.word	0x00000000
        /*0060*/ 	.short	0x0001
        /*0062*/ 	.short	0x0008
        /*0064*/ 	.byte	0x00, 0xf0, 0x21, 0x00


	//----- nvinfo : EIATTR_KPARAM_INFO
	.align		4
.L_844:
        /*0068*/ 	.byte	0x04, 0x17
        /*006a*/ 	.short	(.L_846 - .L_845)
.L_845:
        /*006c*/ 	.word	0x00000000
        /*0070*/ 	.short	0x0000
        /*0072*/ 	.short	0x0000
        /*0074*/ 	.byte	0x00, 0xf0, 0x21, 0x00


	//----- nvinfo : EIATTR_SPARSE_MMA_MASK
	.align		4
.L_846:
        /*0078*/ 	.byte	0x03, 0x50
        /*007a*/ 	.short	0x0000


	//----- nvinfo : EIATTR_MAXREG_COUNT
	.align		4
        /*007c*/ 	.byte	0x03, 0x1b
        /*007e*/ 	.short	0x0080


	//----- nvinfo : EIATTR_NUM_BARRIERS
	.align		4
        /*0080*/ 	.byte	0x02, 0x4c
        /*0082*/ 	.byte	0x01
	.zero		1


	//----- nvinfo : EIATTR_MERCURY_ISA_VERSION
	.align		4
        /*0084*/ 	.byte	0x03, 0x5f
        /*0086*/ 	.short	0x0101


	//----- nvinfo : EIATTR_COOP_GROUP_MASK_REGIDS
	.align		4
        /*0088*/ 	.byte	0x04, 0x29
        /*008a*/ 	.short	(.L_848 - .L_847)


	//   ....[0]....
.L_847:
        /*008c*/ 	.word	0xffffffff


	//   ....[1]....
        /*0090*/ 	.word	0xffffffff


	//   ....[2]....
        /*0094*/ 	.word	0xffffffff


	//   ....[3]....
        /*0098*/ 	.word	0xffffffff


	//   ....[4]....
        /*009c*/ 	.word	0xffffffff


	//   ....[5]....
        /*00a0*/ 	.word	0xffffffff


	//   ....[6]....
        /*00a4*/ 	.word	0xffffffff


	//   ....[7]....
        /*00a8*/ 	.word	0xffffffff


	//   ....[8]....
        /*00ac*/ 	.word	0xffffffff


	//   ....[9]....
        /*00b0*/ 	.word	0xffffffff


	//   ....[10]....
        /*00b4*/ 	.word	0xffffffff


	//   ....[11]....
        /*00b8*/ 	.word	0xffffffff


	//   ....[12]....
        /*00bc*/ 	.word	0xffffffff


	//   ....[13]....
        /*00c0*/ 	.word	0xffffffff


	//   ....[14]....
        /*00c4*/ 	.word	0xffffffff


	//   ....[15]....
        /*00c8*/ 	.word	0xffffffff


	//   ....[16]....
        /*00cc*/ 	.word	0xffffffff


	//   ....[17]....
        /*00d0*/ 	.word	0xffffffff


	//   ....[18]....
        /*00d4*/ 	.word	0xffffffff


	//   ....[19]....
        /*00d8*/ 	.word	0xffffffff


	//   ....[20]....
        /*00dc*/ 	.word	0xffffffff


	//   ....[21]....
        /*00e0*/ 	.word	0xffffffff


	//   ....[22]....
        /*00e4*/ 	.word	0xffffffff


	//   ....[23]....
        /*00e8*/ 	.word	0xffffffff


	//   ....[24]....
        /*00ec*/ 	.word	0xffffffff


	//   ....[25]....
        /*00f0*/ 	.word	0xffffffff


	//   ....[26]....
        /*00f4*/ 	.word	0xffffffff


	//   ....[27]....
        /*00f8*/ 	.word	0xffffffff


	//   ....[28]....
        /*00fc*/ 	.word	0xffffffff


	//   ....[29]....
        /*0100*/ 	.word	0xffffffff


	//   ....[30]....
        /*0104*/ 	.word	0xffffffff


	//   ....[31]....
        /*0108*/ 	.word	0xffffffff


	//   ....[32]....
        /*010c*/ 	.word	0xffffffff


	//   ....[33]....
        /*0110*/ 	.word	0xffffffff


	//   ....[34]....
        /*0114*/ 	.word	0xffffffff


	//   ....[35]....
        /*0118*/ 	.word	0xffffffff


	//   ....[36]....
        /*011c*/ 	.word	0xffffffff


	//   ....[37]....
        /*0120*/ 	.word	0xffffffff


	//   ....[38]....
        /*0124*/ 	.word	0xffffffff


	//   ....[39]....
        /*0128*/ 	.word	0xffffffff


	//   ....[40]....
        /*012c*/ 	.word	0xffffffff


	//   ....[41]....
        /*0130*/ 	.word	0xffffffff


	//   ....[42]....
        /*0134*/ 	.word	0xffffffff


	//   ....[43]....
        /*0138*/ 	.word	0xffffffff


	//   ....[44]....
        /*013c*/ 	.word	0xffffffff


	//   ....[45]....
        /*0140*/ 	.word	0xffffffff


	//   ....[46]....
        /*0144*/ 	.word	0xffffffff


	//   ....[47]....
        /*0148*/ 	.word	0xffffffff


	//   ....[48]....
        /*014c*/ 	.word	0xffffffff


	//   ....[49]....
        /*0150*/ 	.word	0xffffffff


	//   ....[50]....
        /*0154*/ 	.word	0xffffffff


	//   ....[51]....
        /*0158*/ 	.word	0xffffffff


	//   ....[52]....
        /*015c*/ 	.word	0xffffffff


	//   ....[53]....
        /*0160*/ 	.word	0xffffffff


	//   ....[54]....
        /*0164*/ 	.word	0xffffffff


	//   ....[55]....
        /*0168*/ 	.word	0xffffffff


	//   ....[56]....
        /*016c*/ 	.word	0xffffffff


	//   ....[57]....
        /*0170*/ 	.word	0xffffffff


	//   ....[58]....
        /*0174*/ 	.word	0xffffffff


	//   ....[59]....
        /*0178*/ 	.word	0xffffffff


	//   ....[60]....
        /*017c*/ 	.word	0x0500000a


	//   ....[61]....
        /*0180*/ 	.word	0x0500000a


	//   ....[62]....
        /*0184*/ 	.word	0x0500000a


	//   ....[63]....
        /*0188*/ 	.word	0x0500000a


	//   ....[64]....
        /*018c*/ 	.word	0x0500000a


	//   ....[65]....
        /*0190*/ 	.word	0x0500000a


	//   ....[66]....
        /*0194*/ 	.word	0x0500000a


	//   ....[67]....
        /*0198*/ 	.word	0x0500000a


	//   ....[68]....
        /*019c*/ 	.word	0x0500000a


	//   ....[69]....
        /*01a0*/ 	.word	0x0500000a


	//   ....[70]....
        /*01a4*/ 	.word	0x0500000a


	//   ....[71]....
        /*01a8*/ 	.word	0x0500000a


	//   ....[72]....
        /*01ac*/ 	.word	0x0500000a


	//   ....[73]....
        /*01b0*/ 	.word	0x0500000a


	//   ....[74]....
        /*01b4*/ 	.word	0x0500000a


	//   ....[75]....
        /*01b8*/ 	.word	0x0500000a


	//   ....[76]....
        /*01bc*/ 	.word	0x0500000a


	//   ....[77]....
        /*01c0*/ 	.word	0x0500000a


	//   ....[78]....
        /*01c4*/ 	.word	0x0500000a


	//   ....[79]....
        /*01c8*/ 	.word	0x0500000a


	//   ....[80]....
        /*01cc*/ 	.word	0x0500000a


	//   ....[81]....
        /*01d0*/ 	.word	0x0500000a


	//   ....[82]....
        /*01d4*/ 	.word	0x0500000a


	//   ....[83]....
        /*01d8*/ 	.word	0x0500000a


	//   ....[84]....
        /*01dc*/ 	.word	0x0500000a


	//   ....[85]....
        /*01e0*/ 	.word	0x0500000a


	//   ....[86]....
        /*01e4*/ 	.word	0x0500000a


	//   ....[87]....
        /*01e8*/ 	.word	0x0500000a


	//   ....[88]....
        /*01ec*/ 	.word	0x0500000a


	//   ....[89]....
        /*01f0*/ 	.word	0x0500000a


	//   ....[90]....
        /*01f4*/ 	.word	0x0500000a


	//   ....[91]....
        /*01f8*/ 	.word	0x0500000a


	//   ....[92]....
        /*01fc*/ 	.word	0x0500000a


	//   ....[93]....
        /*0200*/ 	.word	0x0500000a


	//   ....[94]....
        /*0204*/ 	.word	0x0500000a


	//   ....[95]....
        /*0208*/ 	.word	0x0500000a


	//----- nvinfo : EIATTR_COOP_GROUP_INSTR_OFFSETS
	.align		4
.L_848:
        /*020c*/ 	.byte	0x04, 0x28
        /*020e*/ 	.short	(.L_850 - .L_849)


	//   ....[0]....
.L_849:
        /*0210*/ 	.word	0x000004d0


	//   ....[1]....
        /*0214*/ 	.word	0x000006f0


	//   ....[2]....
        /*0218*/ 	.word	0x00000710


	//   ....[3]....
        /*021c*/ 	.word	0x00000730


	//   ....[4]....
        /*0220*/ 	.word	0x00000750


	//   ....[5]....
        /*0224*/ 	.word	0x00000770


	//   ....[6]....
        /*0228*/ 	.word	0x00000b80


	//   ....[7]....
        /*022c*/ 	.word	0x00000ba0


	//   ....[8]....
        /*0230*/ 	.word	0x00000bc0


	//   ....[9]....
        /*0234*/ 	.word	0x00000be0


	//   ....[10]....
        /*0238*/ 	.word	0x00000c00


	//   ....[11]....
        /*023c*/ 	.word	0x00001000


	//   ....[12]....
        /*0240*/ 	.word	0x00001090


	//   ....[13]....
        /*0244*/ 	.word	0x000010f0


	//   ....[14]....
        /*0248*/ 	.word	0x00001160


	//   ....[15]....
        /*024c*/ 	.word	0x000011c0


	//   ....[16]....
        /*0250*/ 	.word	0x00001210


	//   ....[17]....
        /*0254*/ 	.word	0x00001270


	//   ....[18]....
        /*0258*/ 	.word	0x000012c0


	//   ....[19]....
        /*025c*/ 	.word	0x000012e0


	//   ....[20]....
        /*0260*/ 	.word	0x000013a0


	//   ....[21]....
        /*0264*/ 	.word	0x00001430


	//   ....[22]....
        /*0268*/ 	.word	0x00001480


	//   ....[23]....
        /*026c*/ 	.word	0x000014e0


	//   ....[24]....
        /*0270*/ 	.word	0x00001540


	//   ....[25]....
        /*0274*/ 	.word	0x00001580


	//   ....[26]....
        /*0278*/ 	.word	0x000015c0


	//   ....[27]....
        /*027c*/ 	.word	0x00001600


	//   ....[28]....
        /*0280*/ 	.word	0x00001610


	//   ....[29]....
        /*0284*/ 	.word	0x00001a50


	//   ....[30]....
        /*0288*/ 	.word	0x00002430


	//   ....[31]....
        /*028c*/ 	.word	0x00002650


	//   ....[32]....
        /*0290*/ 	.word	0x00002670


	//   ....[33]....
        /*0294*/ 	.word	0x00002690


	//   ....[34]....
        /*0298*/ 	.word	0x000026b0


	//   ....[35]....
        /*029c*/ 	.word	0x000026d0


	//   ....[36]....
        /*02a0*/ 	.word	0x00002a60


	//   ....[37]....
        /*02a4*/ 	.word	0x00002a80


	//   ....[38]....
        /*02a8*/ 	.word	0x00002aa0


	//   ....[39]....
        /*02ac*/ 	.word	0x00002ac0


	//   ....[40]....
        /*02b0*/ 	.word	0x00002ae0


	//   ....[41]....
        /*02b4*/ 	.word	0x00002ee0


	//   ....[42]....
        /*02b8*/ 	.word	0x00002f70


	//   ....[43]....
        /*02bc*/ 	.word	0x00002fd0


	//   ....[44]....
        /*02c0*/ 	.word	0x00003030


	//   ....[45]....
        /*02c4*/ 	.word	0x00003090


	//   ....[46]....
        /*02c8*/ 	.word	0x000030f0


	//   ....[47]....
        /*02cc*/ 	.word	0x00003140


	//   ....[48]....
        /*02d0*/ 	.word	0x000031b0


	//   ....[49]....
        /*02d4*/ 	.word	0x000031c0


	//   ....[50]....
        /*02d8*/ 	.word	0x00003280


	//   ....[51]....
        /*02dc*/ 	.word	0x00003310


	//   ....[52]....
        /*02e0*/ 	.word	0x00003360


	//   ....[53]....
        /*02e4*/ 	.word	0x000033d0


	//   ....[54]....
        /*02e8*/ 	.word	0x00003430


	//   ....[55]....
        /*02ec*/ 	.word	0x00003480


	//   ....[56]....
        /*02f0*/ 	.word	0x000034c0


	//   ....[57]....
        /*02f4*/ 	.word	0x00003520


	//   ....[58]....
        /*02f8*/ 	.word	0x00003530


	//   ....[59]....
        /*02fc*/ 	.word	0x000039a0


	//   ....[60]....
        /*0300*/ 	.word	0x00003f30


	//   ....[61]....
        /*0304*/ 	.word	0x00003fb0


	//   ....[62]....
        /*0308*/ 	.word	0x00004040


	//   ....[63]....
        /*030c*/ 	.word	0x00004120


	//   ....[64]....
        /*0310*/ 	.word	0x000041a0


	//   ....[65]....
        /*0314*/ 	.word	0x00004230


	//   ....[66]....
        /*0318*/ 	.word	0x000042b0


	//   ....[67]....
        /*031c*/ 	.word	0x00004330


	//   ....[68]....
        /*0320*/ 	.word	0x00004360


	//   ....[69]....
        /*0324*/ 	.word	0x00004430


	//   ....[70]....
        /*0328*/ 	.word	0x000044b0


	//   ....[71]....
        /*032c*/ 	.word	0x00004530


	//   ....[72]....
        /*0330*/ 	.word	0x000045e0


	//   ....[73]....
        /*0334*/ 	.word	0x00004670


	//   ....[74]....
        /*0338*/ 	.word	0x000046f0


	//   ....[75]....
        /*033c*/ 	.word	0x00004760


	//   ....[76]....
        /*0340*/ 	.word	0x000047e0


	//   ....[77]....
        /*0344*/ 	.word	0x00004840


	//   ....[78]....
        /*0348*/ 	.word	0x000048b0


	//   ....[79]....
        /*034c*/ 	.word	0x00004930


	//   ....[80]....
        /*0350*/ 	.word	0x000049d0


	//   ....[81]....
        /*0354*/ 	.word	0x00004a90


	//   ....[82]....
        /*0358*/ 	.word	0x00004b30


	//   ....[83]....
        /*035c*/ 	.word	0x00004bc0


	//   ....[84]....
        /*0360*/ 	.word	0x00004c50


	//   ....[85]....
        /*0364*/ 	.word	0x00004cc0


	//   ....[86]....
        /*0368*/ 	.word	0x00004cf0


	//   ....[87]....
        /*036c*/ 	.word	0x00004dc0


	//   ....[88]....
        /*0370*/ 	.word	0x00004e40


	//   ....[89]....
        /*0374*/ 	.word	0x00004ec0


	//   ....[90]....
        /*0378*/ 	.word	0x00004f80


	//   ....[91]....
        /*037c*/ 	.word	0x00005020


	//   ....[92]....
        /*0380*/ 	.word	0x000050b0


	//   ....[93]....
        /*0384*/ 	.word	0x00005140


	//   ....[94]....
        /*0388*/ 	.word	0x000051d0


	//   ....[95]....
        /*038c*/ 	.word	0x00005230


	//----- nvinfo : EIATTR_VRC_CTA_INIT_COUNT
	.align		4
.L_850:
        /*0390*/ 	.byte	0x02, 0x4a
	.zero		1
	.zero		1


	//----- nvinfo : EIATTR_EXIT_INSTR_OFFSETS
	.align		4
        /*0394*/ 	.byte	0x04, 0x1c
        /*0396*/ 	.short	(.L_852 - .L_851)


	//   ....[0]....
.L_851:
        /*0398*/ 	.word	0x00001ce0


	//   ....[1]....
        /*039c*/ 	.word	0x00001d10


	//   ....[2]....
        /*03a0*/ 	.word	0x00003ec0


	//   ....[3]....
        /*03a4*/ 	.word	0x00003ee0


	//----- nvinfo : EIATTR_MAX_THREADS
	.align		4
.L_852:
        /*03a8*/ 	.byte	0x04, 0x05
        /*03aa*/ 	.short	(.L_854 - .L_853)
.L_853:
        /*03ac*/ 	.word	0x000001a0
        /*03b0*/ 	.word	0x00000001
        /*03b4*/ 	.word	0x00000001


	//----- nvinfo : EIATTR_CRS_STACK_SIZE
	.align		4
.L_854:
        /*03b8*/ 	.byte	0x04, 0x1e
        /*03ba*/ 	.short	(.L_856 - .L_855)
.L_855:
        /*03bc*/ 	.word	0x00000000


	//----- nvinfo : EIATTR_CBANK_PARAM_SIZE
	.align		4
.L_856:
        /*03c0*/ 	.byte	0x03, 0x19
        /*03c2*/ 	.short	0x0038


	//----- nvinfo : EIATTR_PARAM_CBANK
	.align		4
        /*03c4*/ 	.byte	0x04, 0x0a
        /*03c6*/ 	.short	(.L_858 - .L_857)
	.align		4
.L_857:
        /*03c8*/ 	.word	index@(.nv.constant0._ZN3cub18CUB_300001_SM_10006detail4scan16DeviceScanKernelINS2_10policy_hubIjjjmN4cuda3std3__44plusIvEEE10Policy1000EN6thrust24THRUST_300001_SM_1000_NS10device_ptrIjEESF_NS0_13ScanTileStateIjLb1EEES9_NS1_10InputValueIjPjEEmjLb0EjEEvT0_T1_T2_iT3_T4_T5_)
        /*03cc*/ 	.short	0x0380
        /*03ce*/ 	.short	0x0038


	//----- nvinfo : EIATTR_SW_WAR
	.align		4
.L_858:
        /*03d0*/ 	.byte	0x04, 0x36
        /*03d2*/ 	.short	(.L_860 - .L_859)
.L_859:
        /*03d4*/ 	.word	0x00000008
.L_860:


//--------------------- .nv.info._ZN3cub18CUB_300001_SM_10006detail4scan16DeviceScanKernelINS2_10policy_hubIjjjjN4cuda3std3__44plusIvEEE10Policy1000EN6thrust24THRUST_300001_SM_1000_NS10device_ptrIjEESF_NS0_13ScanTileStateIjLb1EEES9_NS1_10InputValueIjPjEEjjLb0EjEEvT0_T1_T2_iT3_T4_T5_ --------------------------
	.section	.nv.info._ZN3cub18CUB_300001_SM_10006detail4scan16DeviceScanKernelINS2_10policy_hubIjjjjN4cuda3std3__44plusIvEEE10Policy1000EN6thrust24THRUST_300001_SM_1000_NS10device_ptrIjEESF_NS0_13ScanTileStateIjLb1EEES9_NS1_10InputValueIjPjEEjjLb0EjEEvT0_T1_T2_iT3_T4_T5_,"",@"SHT_CUDA_INFO"
	.sectionflags	@""
	.align	4


	//----- nvinfo : EIATTR_CUDA_API_VERSION
	.align		4
        /*0000*/ 	.byte	0x04, 0x37
        /*0002*/ 	.short	(.L_862 - .L_861)
.L_861:
        /*0004*/ 	.word	0x00000082


	//----- nvinfo : EIATTR_KPARAM_INFO
	.align		4
.L_862:
        /*0008*/ 	.byte	0x04, 0x17
        /*000a*/ 	.short	(.L_864 - .L_863)
.L_863:
        /*000c*/ 	.word	0x00000000
        /*0010*/ 	.short	0x0006
        /*0012*/ 	.short	0x0030
        /*0014*/ 	.byte	0x00, 0xf0, 0x11, 0x00


	//----- nvinfo : EIATTR_KPARAM_INFO
	.align		4
.L_864:
        /*0018*/ 	.byte	0x04, 0x17
        /*001a*/ 	.short	(.L_866 - .L_865)
.L_865:
        /*001c*/ 	.word	0x00000000
        /*0020*/ 	.short	0x0005
        /*0022*/ 	.short	0x0020
        /*0024*/ 	.byte	0x00, 0xf0, 0x41, 0x00


	//----- nvinfo : EIATTR_KPARAM_INFO
	.align		4
.L_866:
        /*0028*/ 	.byte	0x04, 0x17
        /*002a*/ 	.short	(.L_868 - .L_867)
.L_867:
        /*002c*/ 	.word	0x00000000
        /*0030*/ 	.short	0x0004
        /*0032*/ 	.short	0x001c
        /*0034*/ 	.byte	0x00, 0xf0, 0x05, 0x00


	//----- nvinfo : EIATTR_KPARAM_INFO
	.align		4
.L_868:
        /*0038*/ 	.byte	0x04, 0x17
        /*003a*/ 	.short	(.L_870 - .L_869)
.L_869:
        /*003c*/ 	.word	0x00000000
        /*0040*/ 	.short	0x0003
        /*0042*/ 	.short	0x0018
        /*0044*/ 	.byte	0x00, 0xf0, 0x11, 0x00


	//----- nvinfo : EIATTR_KPARAM_INFO
	.align		4
.L_870:
        /*0048*/ 	.byte	0x04, 0x17
        /*004a*/ 	.short	(.L_872 - .L_871)
.L_871:
        /*004c*/ 	.word	0x00000000
        /*0050*/ 	.short	0x0002
        /*0052*/ 	.short	0x0010
        /*0054*/ 	.byte	0x00, 0xf0, 0x21, 0x00


	//----- nvinfo : EIATTR_KPARAM_INFO
	.align		4
.L_872:
        /*0058*/ 	.byte	0x04, 0x17
        /*005a*/ 	.short	(.L_874 - .L_873)
.L_873:
        /*005c*/ 	.word	0x00000000
        /*0060*/ 	.short	0x0001
        /*0062*/ 	.short	0x0008
        /*0064*/ 	.byte	0x00, 0xf0, 0x21, 0x00


	//----- nvinfo : EIATTR_KPARAM_INFO
	.align		4
.L_874:
        /*0068*/ 	.byte	0x04, 0x17
        /*006a*/ 	.short	(.L_876 - .L_875)
.L_875:
        /*006c*/ 	.word	0x00000000
        /*0070*/ 	.short	0x0000
        /*0072*/ 	.short	0x0000
        /*0074*/ 	.byte	0x00, 0xf0, 0x21, 0x00


	//----- nvinfo : EIATTR_SPARSE_MMA_MASK
	.align		4
.L_876:
        /*0078*/ 	.byte	0x03, 0x50
        /*007a*/ 	.short	0x0000


	//----- nvinfo : EIATTR_MAXREG_COUNT
	.align		4
        /*007c*/ 	.byte	0x03, 0x1b
        /*007e*/ 	.short	0x00a8


	//----- nvinfo : EIATTR_NUM_BARRIERS
	.align		4
        /*0080*/ 	.byte	0x02, 0x4c
        /*0082*/ 	.byte	0x01
	.zero		1


	//----- nvinfo : EIATTR_MERCURY_ISA_VERSION
	.align		4
        /*0084*/ 	.byte	0x03, 0x5f
        /*0086*/ 	.short	0x0101


	//----- nvinfo : EIATTR_UNUSED_LOAD_BYTE_OFFSET
	.align		4
        /*0088*/ 	.byte	0x04, 0x44
        /*008a*/ 	.short	(.L_878 - .L_877)


	//   ....[0]....
.L_877:
        /*008c*/ 	.word	0x00002a80
        /*0090*/ 	.word	0x00000fff


	//----- nvinfo : EIATTR_COOP_GROUP_MASK_REGIDS
	.align		4
.L_878:
        /*0094*/ 	.byte	0x04, 0x29
        /*0096*/ 	.short	(.L_880 - .L_879)


	//   ....[0]....
.L_879:
        /*0098*/ 	.word	0xffffffff


	//   ....[1]....
        /*009c*/ 	.word	0xffffffff


	//   ....[2]....
        /*00a0*/ 	.word	0xffffffff


	//   ....[3]....
        /*00a4*/ 	.word	0xffffffff


	//   ....[4]....
        /*00a8*/ 	.word	0xffffffff


	//   ....[5]....
        /*00ac*/ 	.word	0xffffffff


	//   ....[6]....
        /*00b0*/ 	.word	0xffffffff


	//   ....[7]....
        /*00b4*/ 	.word	0xffffffff


	//   ....[8]....
        /*00b8*/ 	.word	0xffffffff


	//   ....[9]....
        /*00bc*/ 	.word	0xffffffff


	//   ....[10]....
        /*00c0*/ 	.word	0xffffffff


	//   ....[11]....
        /*00c4*/ 	.word	0xffffffff


	//   ....[12]....
        /*00c8*/ 	.word	0xffffffff


	//   ....[13]....
        /*00cc*/ 	.word	0xffffffff


	//   ....[14]....
        /*00d0*/ 	.word	0xffffffff


	//   ....[15]....
        /*00d4*/ 	.word	0xffffffff


	//   ....[16]....
        /*00d8*/ 	.word	0xffffffff


	//   ....[17]....
        /*00dc*/ 	.word	0xffffffff


	//   ....[18]....
        /*00e0*/ 	.word	0xffffffff


	//   ....[19]....
        /*00e4*/ 	.word	0xffffffff


	//   ....[20]....
        /*00e8*/ 	.word	0xffffffff


	//   ....[21]....
        /*00ec*/ 	.word	0xffffffff


	//   ....[22]....
        /*00f0*/ 	.word	0xffffffff


	//   ....[23]....
        /*00f4*/ 	.word	0xffffffff


	//   ....[24]....
        /*00f8*/ 	.word	0xffffffff


	//   ....[25]....
        /*00fc*/ 	.word	0xffffffff


	//   ....[26]....
        /*0100*/ 	.word	0xffffffff


	//   ....[27]....
        /*0104*/ 	.word	0xffffffff


	//   ....[28]....
        /*0108*/ 	.word	0xffffffff


	//   ....[29]....
        /*010c*/ 	.word	0xffffffff


	//   ....[30]....
        /*0110*/ 	.word	0xffffffff


	//   ....[31]....
        /*0114*/ 	.word	0xffffffff


	//   ....[32]....
        /*0118*/ 	.word	0xffffffff


	//   ....[33]....
        /*011c*/ 	.word	0xffffffff


	//   ....[34]....
        /*0120*/ 	.word	0xffffffff


	//   ....[35]....
        /*0124*/ 	.word	0xffffffff


	//   ....[36]....
        /*0128*/ 	.word	0xffffffff


	//   ....[37]....
        /*012c*/ 	.word	0xffffffff


	//   ....[38]....
        /*0130*/ 	.word	0xffffffff


	//   ....[39]....
        /*0134*/ 	.word	0xffffffff


	//   ....[40]....
        /*0138*/ 	.word	0xffffffff


	//   ....[41]....
        /*013c*/ 	.word	0xffffffff


	//   ....[42]....
        /*0140*/ 	.word	0xffffffff


	//   ....[43]....
        /*0144*/ 	.word	0xffffffff


	//   ....[44]....
        /*0148*/ 	.word	0xffffffff


	//   ....[45]....
        /*014c*/ 	.word	0xffffffff


	//   ....[46]....
        /*0150*/ 	.word	0xffffffff


	//   ....[47]....
        /*0154*/ 	.word	0xffffffff


	//   ....[48]....
        /*0158*/ 	.word	0xffffffff


	//   ....[49]....
        /*015c*/ 	.word	0xffffffff


	//   ....[50]....
        /*0160*/ 	.word	0xffffffff


	//   ....[51]....
        /*0164*/ 	.word	0xffffffff


	//   ....[52]....
        /*0168*/ 	.word	0xffffffff


	//   ....[53]....
        /*016c*/ 	.word	0xffffffff


	//   ....[54]....
        /*0170*/ 	.word	0xffffffff


	//   ....[55]....
        /*0174*/ 	.word	0xffffffff


	//   ....[56]....
        /*0178*/ 	.word	0xffffffff


	//   ....[57]....
        /*017c*/ 	.word	0xffffffff


	//   ....[58]....
        /*0180*/ 	.word	0xffffffff


	//   ....[59]....
        /*0184*/ 	.word	0xffffffff


	//   ....[60]....
        /*0188*/ 	.word	0x05000015


	//   ....[61]....
        /*018c*/ 	.word	0x05000015


	//   ....[62]....
        /*0190*/ 	.word	0x05000015


	//   ....[63]....
        /*0194*/ 	.word	0x05000015


	//   ....[64]....
        /*0198*/ 	.word	0x05000015


	//   ....[65]....
        /*019c*/ 	.word	0x05000015


	//   ....[66]....
        /*01a0*/ 	.word	0x05000015


	//   ....[67]....
        /*01a4*/ 	.word	0x05000015


	//   ....[68]....
        /*01a8*/ 	.word	0x05000015


	//   ....[69]....
        /*01ac*/ 	.word	0x05000015


	//   ....[70]....
        /*01b0*/ 	.word	0x05000015


	//   ....[71]....
        /*01b4*/ 	.word	0x05000015


	//   ....[72]....
        /*01b8*/ 	.word	0x05000015


	//   ....[73]....
        /*01bc*/ 	.word	0x05000015


	//   ....[74]....
        /*01c0*/ 	.word	0x05000015


	//   ....[75]....
        /*01c4*/ 	.word	0x05000015


	//   ....[76]....
        /*01c8*/ 	.word	0x05000015


	//   ....[77]....
        /*01cc*/ 	.word	0x05000015


	//   ....[78]....
        /*01d0*/ 	.word	0x05000015


	//   ....[79]....
        /*01d4*/ 	.word	0x05000015


	//   ....[80]....
        /*01d8*/ 	.word	0x05000015


	//   ....[81]....
        /*01dc*/ 	.word	0x05000015


	//   ....[82]....
        /*01e0*/ 	.word	0x05000015


	//   ....[83]....
        /*01e4*/ 	.word	0x05000015


	//   ....[84]....
        /*01e8*/ 	.word	0x05000015


	//   ....[85]....
        /*01ec*/ 	.word	0x05000015


	//   ....[86]....
        /*01f0*/ 	.word	0x05000015


	//   ....[87]....
        /*01f4*/ 	.word	0x05000015


	//   ....[88]....
        /*01f8*/ 	.word	0x05000015


	//   ....[89]....
        /*01fc*/ 	.word	0x05000015


	//   ....[90]....
        /*0200*/ 	.word	0x05000015


	//   ....[91]....
        /*0204*/ 	.word	0x05000015


	//   ....[92]....
        /*0208*/ 	.word	0x05000015


	//   ....[93]....
        /*020c*/ 	.word	0x05000015


	//   ....[94]....
        /*0210*/ 	.word	0x05000015


	//   ....[95]....
        /*0214*/ 	.word	0x05000015


	//----- nvinfo : EIATTR_COOP_GROUP_INSTR_OFFSETS
	.align		4
.L_880:
        /*0218*/ 	.byte	0x04, 0x28
        /*021a*/ 	.short	(.L_882 - .L_881)


	//   ....[0]....
.L_881:
        /*021c*/ 	.word	0x00000510


	//   ....[1]....
        /*0220*/ 	.word	0x000006d0


	//   ....[2]....
        /*0224*/ 	.word	0x000006f0


	//   ....[3]....
        /*0228*/ 	.word	0x00000710


	//   ....[4]....
        /*022c*/ 	.word	0x00000730


	//   ....[5]....
        /*0230*/ 	.word	0x00000750


	//   ....[6]....
        /*0234*/ 	.word	0x00000b40


	//   ....[7]....
        /*0238*/ 	.word	0x00000b60


	//   ....[8]....
        /*023c*/ 	.word	0x00000b80


	//   ....[9]....
        /*0240*/ 	.word	0x00000ba0


	//   ....[10]....
        /*0244*/ 	.word	0x00000bc0


	//   ....[11]....
        /*0248*/ 	.word	0x00000f70


	//   ....[12]....
        /*024c*/ 	.word	0x00001140


	//   ....[13]....
        /*0250*/ 	.word	0x000011a0


	//   ....[14]....
        /*0254*/ 	.word	0x00001240


	//   ....[15]....
        /*0258*/ 	.word	0x000012b0


	//   ....[16]....
        /*025c*/ 	.word	0x00001300


	//   ....[17]....
        /*0260*/ 	.word	0x00001340


	//   ....[18]....
        /*0264*/ 	.word	0x00001380


	//   ....[19]....
        /*0268*/ 	.word	0x00001390


	//   ....[20]....
        /*026c*/ 	.word	0x00001470


	//   ....[21]....
        /*0270*/ 	.word	0x00001640


	//   ....[22]....
        /*0274*/ 	.word	0x00001690


	//   ....[23]....
        /*0278*/ 	.word	0x000016f0


	//   ....[24]....
        /*027c*/ 	.word	0x00001750


	//   ....[25]....
        /*0280*/ 	.word	0x00001790


	//   ....[26]....
        /*0284*/ 	.word	0x000017d0


	//   ....[27]....
        /*0288*/ 	.word	0x00001810


	//   ....[28]....
        /*028c*/ 	.word	0x00001820


	//   ....[29]....
        /*0290*/ 	.word	0x00001cd0


	//   ....[30]....
        /*0294*/ 	.word	0x000027b0


	//   ....[31]....
        /*0298*/ 	.word	0x00002970


	//   ....[32]....
        /*029c*/ 	.word	0x00002990


	//   ....[33]....
        /*02a0*/ 	.word	0x000029b0


	//   ....[34]....
        /*02a4*/ 	.word	0x000029d0


	//   ....[35]....
        /*02a8*/ 	.word	0x000029f0


	//   ....[36]....
        /*02ac*/ 	.word	0x00002d70


	//   ....[37]....
        /*02b0*/ 	.word	0x00002d90


	//   ....[38]....
        /*02b4*/ 	.word	0x00002db0


	//   ....[39]....
        /*02b8*/ 	.word	0x00002dd0


	//   ....[40]....
        /*02bc*/ 	.word	0x00002df0


	//   ....[41]....
        /*02c0*/ 	.word	0x000031a0


	//   ....[42]....
        /*02c4*/ 	.word	0x00003370


	//   ....[43]....
        /*02c8*/ 	.word	0x000033d0


	//   ....[44]....
        /*02cc*/ 	.word	0x00003440


	//   ....[45]....
        /*02d0*/ 	.word	0x000034b0


	//   ....[46]....
        /*02d4*/ 	.word	0x00003500


	//   ....[47]....
        /*02d8*/ 	.word	0x00003550


	//   ....[48]....
        /*02dc*/ 	.word	0x000035b0


	//   ....[49]....
        /*02e0*/ 	.word	0x000035c0


	//   ....[50]....
        /*02e4*/ 	.word	0x00003680


	//   ....[51]....
        /*02e8*/ 	.word	0x00003850


	//   ....[52]....
        /*02ec*/ 	.word	0x000038a0


	//   ....[53]....
        /*02f0*/ 	.word	0x00003910


	//   ....[54]....
        /*02f4*/ 	.word	0x00003970


	//   ....[55]....
        /*02f8*/ 	.word	0x000039c0


	//   ....[56]....
        /*02fc*/ 	.word	0x00003a20


	//   ....[57]....
        /*0300*/ 	.word	0x00003a60


	//   ....[58]....
        /*0304*/ 	.word	0x00003a70


	//   ....[59]....
        /*0308*/ 	.word	0x00003ee0


	//   ....[60]....
        /*030c*/ 	.word	0x00004560


	//   ....[61]....
        /*0310*/ 	.word	0x000045e0


	//   ....[62]....
        /*0314*/ 	.word	0x00004670


	//   ....[63]....
        /*0318*/ 	.word	0x00004760


	//   ....[64]....
        /*031c*/ 	.word	0x00004800


	//   ....[65]....
        /*0320*/ 	.word	0x00004880


	//   ....[66]....
        /*0324*/ 	.word	0x00004910


	//   ....[67]....
        /*0328*/ 	.word	0x00004990


	//   ....[68]....
        /*032c*/ 	.word	0x000049c0


	//   ....[69]....
        /*0330*/ 	.word	0x00004a70


	//   ....[70]....
        /*0334*/ 	.word	0x00004af0


	//   ....[71]....
        /*0338*/ 	.word	0x00004b70


	//   ....[72]....
        /*033c*/ 	.word	0x00004c30


	//   ....[73]....
        /*0340*/ 	.word	0x00004cc0


	//   ....[74]....
        /*0344*/ 	.word	0x00004d40


	//   ....[75]....
        /*0348*/ 	.word	0x00004dc0


	//   ....[76]....
        /*034c*/ 	.word	0x00004e40


	//   ....[77]....
        /*0350*/ 	.word	0x00004ea0


	//   ....[78]....
        /*0354*/ 	.word	0x00004f10


	//   ....[79]....
        /*0358*/ 	.word	0x00004f90


	//   ....[80]....
        /*035c*/ 	.word	0x00005020


	//   ....[81]....
        /*0360*/ 	.word	0x000050d0


	//   ....[82]....
        /*0364*/ 	.word	0x00005180


	//   ....[83]....
        /*0368*/ 	.word	0x00005210


	//   ....[84]....
        /*036c*/ 	.word	0x000052a0


	//   ....[85]....
        /*0370*/ 	.word	0x00005340


	//   ....[86]....
        /*0374*/ 	.word	0x00005370


	//   ....[87]....
        /*0378*/ 	.word	0x00005420


	//   ....[88]....
        /*037c*/ 	.word	0x000054a0


	//   ....[89]....
        /*0380*/ 	.word	0x00005520


	//   ....[90]....
        /*0384*/ 	.word	0x000055e0


	//   ....[91]....
        /*0388*/ 	.word	0x00005690


	//   ....[92]....
        /*038c*/ 	.word	0x00005720


	//   ....[93]....
        /*0390*/ 	.word	0x000057a0


	//   ....[94]....
        /*0394*/ 	.word	0x00005830


	//   ....[95]....
        /*0398*/ 	.word	0x00005890


	//----- nvinfo : EIATTR_VRC_CTA_INIT_COUNT
	.align		4
.L_882:
        /*039c*/ 	.byte	0x02, 0x4a
	.zero		1
	.zero		1


	//----- nvinfo : EIATTR_EXIT_INSTR_OFFSETS
	.align		4
        /*03a0*/ 	.byte	0x04, 0x1c
        /*03a2*/ 	.short	(.L_884 - .L_883)


	//   ....[0]....
.L_883:
        /*03a4*/ 	.word	0x00001fa0


	//   ....[1]....
        /*03a8*/ 	.word	0x00001fc0


	//   ....[2]....
        /*03ac*/ 	.word	0x000044f0


	//   ....[3]....
        /*03b0*/ 	.word	0x00004510


	//----- nvinfo : EIATTR_MAX_THREADS
	.align		4
.L_884:
        /*03b4*/ 	.byte	0x04, 0x05
        /*03b6*/ 	.short	(.L_886 - .L_885)
.L_885:
        /*03b8*/ 	.word	0x00000180
        /*03bc*/ 	.word	0x00000001
        /*03c0*/ 	.word	0x00000001


	//----- nvinfo : EIATTR_CRS_STACK_SIZE
	.align		4
.L_886:
        /*03c4*/ 	.byte	0x04, 0x1e
        /*03c6*/ 	.short	(.L_888 - .L_887)
.L_887:
        /*03c8*/ 	.word	0x00000000


	//----- nvinfo : EIATTR_CBANK_PARAM_SIZE
	.align		4
.L_888:
        /*03cc*/ 	.byte	0x03, 0x19
        /*03ce*/ 	.short	0x0034


	//----- nvinfo : EIATTR_PARAM_CBANK
	.align		4
        /*03d0*/ 	.byte	0x04, 0x0a
        /*03d2*/ 	.short	(.L_890 - .L_889)
	.align		4
.L_889:
        /*03d4*/ 	.word	index@(.nv.constant0._ZN3cub18CUB_300001_SM_10006detail4scan16DeviceScanKernelINS2_10policy_hubIjjjjN4cuda3std3__44plusIvEEE10Policy1000EN6thrust24THRUST_300001_SM_1000_NS10device_ptrIjEESF_NS0_13ScanTileStateIjLb1EEES9_NS1_10InputValueIjPjEEjjLb0EjEEvT0_T1_T2_iT3_T4_T5_)
        /*03d8*/ 	.short	0x0380
        /*03da*/ 	.short	0x0034


	//----- nvinfo : EIATTR_SW_WAR
	.align		4
.L_890:
        /*03dc*/ 	.byte	0x04, 0x36
        /*03de*/ 	.short	(.L_892 - .L_891)
.L_891:
        /*03e0*/ 	.word	0x00000008
.L_892:


//--------------------- .nv.info._ZN3cub18CUB_300001_SM_10006detail4scan20DeviceScanInitKernelINS0_13ScanTileStateIjLb1EEEEEvT_i --------------------------
	.section	.nv.info._ZN3cub18CUB_300001_SM_10006detail4scan20DeviceScanInitKernelINS0_13ScanTileStateIjLb1EEEEEvT_i,"",@"SHT_CUDA_INFO"
	.sectionflags	@""
	.align	4


	//----- nvinfo : EIATTR_CUDA_API_VERSION
	.align		4
        /*0000*/ 	.byte	0x04, 0x37
        /*0002*/ 	.short	(.L_894 - .L_893)
.L_893:
        /*0004*/ 	.word	0x00000082


	//----- nvinfo : EIATTR_KPARAM_INFO
	.align		4
.L_894:
        /*0008*/ 	.byte	0x04, 0x17
        /*000a*/ 	.short	(.L_896 - .L_895)
.L_895:
        /*000c*/ 	.word	0x00000000
        /*0010*/ 	.short	0x0001
        /*0012*/ 	.short	0x0008
        /*0014*/ 	.byte	0x00, 0xf0, 0x11, 0x00


	//----- nvinfo : EIATTR_KPARAM_INFO
	.align		4
.L_896:
        /*0018*/ 	.byte	0x04, 0x17
        /*001a*/ 	.short	(.L_898 - .L_897)
.L_897:
        /*001c*/ 	.word	0x00000000
        /*0020*/ 	.short	0x0000
        /*0022*/ 	.short	0x0000
        /*0024*/ 	.byte	0x00, 0xf0, 0x21, 0x00


	//----- nvinfo : EIATTR_SPARSE_MMA_MASK
	.align		4
.L_898:
        /*0028*/ 	.byte	0x03, 0x50
        /*002a*/ 	.short	0x0000


	//----- nvinfo : EIATTR_MAXREG_COUNT
	.align		4
        /*002c*/ 	.byte	0x03, 0x1b
        /*002e*/ 	.short	0x00ff


	//----- nvinfo : EIATTR_MERCURY_ISA_VERSION
	.align		4
        /*0030*/ 	.byte	0x03, 0x5f
        /*0032*/ 	.short	0x0101


	//----- nvinfo : EIATTR_VRC_CTA_INIT_COUNT
	.align		4
        /*0034*/ 	.byte	0x02, 0x4a
	.zero		1
	.zero		1


	//----- nvinfo : EIATTR_EXIT_INSTR_OFFSETS
	.align		4
        /*0038*/ 	.byte	0x04, 0x1c
        /*003a*/ 	.short	(.L_900 - .L_899)


	//   ....[0]....
.L_899:
        /*003c*/ 	.word	0x000000f0


	//   ....[1]....
        /*0040*/ 	.word	0x00000130


	//----- nvinfo : EIATTR_CBANK_PARAM_SIZE
	.align		4
.L_900:
        /*0044*/ 	.byte	0x03, 0x19
        /*0046*/ 	.short	0x000c


	//----- nvinfo : EIATTR_PARAM_CBANK
	.align		4
        /*0048*/ 	.byte	0x04, 0x0a
        /*004a*/ 	.short	(.L_902 - .L_901)
	.align		4
.L_901:
        /*004c*/ 	.word	index@(.nv.constant0._ZN3cub18CUB_300001_SM_10006detail4scan20DeviceScanInitKernelINS0_13ScanTileStateIjLb1EEEEEvT_i)
        /*0050*/ 	.short	0x0380
        /*0052*/ 	.short	0x000c


	//----- nvinfo : EIATTR_SW_WAR
	.align		4
.L_902:
        /*0054*/ 	.byte	0x04, 0x36
        /*0056*/ 	.short	(.L_904 - .L_903)
.L_903:
        /*0058*/ 	.word	0x00000008
.L_904:


//--------------------- .nv.info._ZN3cub18CUB_300001_SM_10006detail4scan16DeviceScanKernelINS2_10policy_hubImmmmN4cuda3std3__44plusIvEEE10Policy1000EPmSC_NS0_13ScanTileStateImLb1EEES9_NS1_10InputValueImSC_EEmmLb0EmEEvT0_T1_T2_iT3_T4_T5_ --------------------------
	.section	.nv.info._ZN3cub18CUB_300001_SM_10006detail4scan16DeviceScanKernelINS2_10policy_hubImmmmN4cuda3std3__44plusIvEEE10Policy1000EPmSC_NS0_13ScanTileStateImLb1EEES9_NS1_10InputValueImSC_EEmmLb0EmEEvT0_T1_T2_iT3_T4_T5_,"",@"SHT_CUDA_INFO"
	.sectionflags	@""
	.align	4


	//----- nvinfo : EIATTR_CUDA_API_VERSION
	.align		4
        /*0000*/ 	.byte	0x04, 0x37
        /*0002*/ 	.short	(.L_906 - .L_905)
.L_905:
        /*0004*/ 	.word	0x00000082


	//----- nvinfo : EIATTR_KPARAM_INFO
	.align		4
.L_906:
        /*0008*/ 	.byte	0x04, 0x17
        /*000a*/ 	.short	(.L_908 - .L_907)
.L_907:
        /*000c*/ 	.word	0x00000000
        /*0010*/ 	.short	0x0006
        /*0012*/ 	.short	0x0030
        /*0014*/ 	.byte	0x00, 0xf0, 0x21, 0x00


	//----- nvinfo : EIATTR_KPARAM_INFO
	.align		4
.L_908:
        /*0018*/ 	.byte	0x04, 0x17
        /*001a*/ 	.short	(.L_910 - .L_909)
.L_909:
        /*001c*/ 	.word	0x00000000
        /*0020*/ 	.short	0x0005
        /*0022*/ 	.short	0x0020
        /*0024*/ 	.byte	0x00, 0xf0, 0x41, 0x00


	//----- nvinfo : EIATTR_KPARAM_INFO
	.align		4
.L_910:
        /*0028*/ 	.byte	0x04, 0x17
        /*002a*/ 	.short	(.L_912 - .L_911)
.L_911:
        /*002c*/ 	.word	0x00000000
        /*0030*/ 	.short	0x0004
        /*0032*/ 	.short	0x001c
        /*0034*/ 	.byte	0x00, 0xf0, 0x05, 0x00


	//----- nvinfo : EIATTR_KPARAM_INFO
	.align		4
.L_912:
        /*0038*/ 	.byte	0x04, 0x17
        /*003a*/ 	.short	(.L_914 - .L_913)
.L_913:
        /*003c*/ 	.word	0x00000000
        /*0040*/ 	.short	0x0003
        /*0042*/ 	.short	0x0018
        /*0044*/ 	.byte	0x00, 0xf0, 0x11, 0x00


	//----- nvinfo : EIATTR_KPARAM_INFO
	.align		4
.L_914:
        /*0048*/ 	.byte	0x04, 0x17
        /*004a*/ 	.short	(.L_916 - .L_915)
.L_915:
        /*004c*/ 	.word	0x00000000
        /*0050*/ 	.short	0x0002
        /*0052*/ 	.short	0x0010
        /*0054*/ 	.byte	0x00, 0xf0, 0x21, 0x00


	//----- nvinfo : EIATTR_KPARAM_INFO
	.align		4
.L_916:
        /*0058*/ 	.byte	0x04, 0x17
        /*005a*/ 	.short	(.L_918 - .L_917)
.L_917:
        /*005c*/ 	.word	0x00000000
        /*0060*/ 	.short	0x0001
        /*0062*/ 	.short	0x0008
        /*0064*/ 	.byte	0x00, 0xf5, 0x21, 0x00


	//----- nvinfo : EIATTR_KPARAM_INFO
	.align		4
.L_918:
        /*0068*/ 	.byte	0x04, 0x17
        /*006a*/ 	.short	(.L_920 - .L_919)
.L_919:
        /*006c*/ 	.word	0x00000000
        /*0070*/ 	.short	0x0000
        /*0072*/ 	.short	0x0000
        /*0074*/ 	.byte	0x00, 0xf5, 0x21, 0x00


	//----- nvinfo : EIATTR_SPARSE_MMA_MASK
	.align		4
.L_920:
        /*0078*/ 	.byte	0x03, 0x50
        /*007a*/ 	.short	0x0000


	//----- nvinfo : EIATTR_MAXREG_COUNT
	.align		4
        /*007c*/ 	.byte	0x03, 0x1b
        /*007e*/ 	.short	0x00a8


	//----- nvinfo : EIATTR_NUM_BARRIERS
	.align		4
        /*0080*/ 	.byte	0x02, 0x4c
        /*0082*/ 	.byte	0x01
	.zero		1


	//----- nvinfo : EIATTR_MERCURY_ISA_VERSION
	.align		4
        /*0084*/ 	.byte	0x03, 0x5f
        /*0086*/ 	.short	0x0101


	//----- nvinfo : EIATTR_COOP_GROUP_MASK_REGIDS
	.align		4
        /*0088*/ 	.byte	0x04, 0x29
        /*008a*/ 	.short	(.L_922 - .L_921)


	//   ....[0]....
.L_921:
        /*008c*/ 	.word	0xffffffff


	//   ....[1]....
        /*0090*/ 	.word	0xffffffff


	//   ....[2]....
        /*0094*/ 	.word	0xffffffff


	//   ....[3]....
        /*0098*/ 	.word	0xffffffff


	//   ....[4]....
        /*009c*/ 	.word	0xffffffff


	//   ....[5]....
        /*00a0*/ 	.word	0xffffffff


	//   ....[6]....
        /*00a4*/ 	.word	0xffffffff


	//   ....[7]....
        /*00a8*/ 	.word	0xffffffff


	//   ....[8]....
        /*00ac*/ 	.word	0xffffffff


	//   ....[9]....
        /*00b0*/ 	.word	0xffffffff


	//   ....[10]....
        /*00b4*/ 	.word	0xffffffff


	//   ....[11]....
        /*00b8*/ 	.word	0xffffffff


	//   ....[12]....
        /*00bc*/ 	.word	0xffffffff


	//   ....[13]....
        /*00c0*/ 	.word	0xffffffff


	//   ....[14]....
        /*00c4*/ 	.word	0xffffffff


	//   ....[15]....
        /*00c8*/ 	.word	0xffffffff


	//   ....[16]....
        /*00cc*/ 	.word	0xffffffff


	//   ....[17]....
        /*00d0*/ 	.word	0xffffffff


	//   ....[18]....
        /*00d4*/ 	.word	0xffffffff


	//   ....[19]....
        /*00d8*/ 	.word	0xffffffff


	//   ....[20]....
        /*00dc*/ 	.word	0xffffffff


	//   ....[21]....
        /*00e0*/ 	.word	0xffffffff


	//   ....[22]....
        /*00e4*/ 	.word	0xffffffff


	//   ....[23]....
        /*00e8*/ 	.word	0xffffffff


	//   ....[24]....
        /*00ec*/ 	.word	0xffffffff


	//   ....[25]....
        /*00f0*/ 	.word	0xffffffff


	//   ....[26]....
        /*00f4*/ 	.word	0xffffffff


	//   ....[27]....
        /*00f8*/ 	.word	0xffffffff


	//   ....[28]....
        /*00fc*/ 	.word	0xffffffff


	//   ....[29]....
        /*0100*/ 	.word	0xffffffff


	//   ....[30]....
        /*0104*/ 	.word	0xffffffff


	//   ....[31]....
        /*0108*/ 	.word	0xffffffff


	//   ....[32]....
        /*010c*/ 	.word	0xffffffff


	//   ....[33]....
        /*0110*/ 	.word	0xffffffff


	//   ....[34]....
        /*0114*/ 	.word	0xffffffff


	//   ....[35]....
        /*0118*/ 	.word	0xffffffff


	//   ....[36]....
        /*011c*/ 	.word	0xffffffff


	//   ....[37]....
        /*0120*/ 	.word	0xffffffff


	//   ....[38]....
        /*0124*/ 	.word	0xffffffff


	//   ....[39]....
        /*0128*/ 	.word	0xffffffff


	//   ....[40]....
        /*012c*/ 	.word	0xffffffff


	//   ....[41]....
        /*0130*/ 	.word	0xffffffff


	//   ....[42]....
        /*0134*/ 	.word	0xffffffff


	//   ....[43]....
        /*0138*/ 	.word	0xffffffff


	//   ....[44]....
        /*013c*/ 	.word	0xffffffff


	//   ....[45]....
        /*0140*/ 	.word	0xffffffff


	//   ....[46]....
        /*0144*/ 	.word	0xffffffff


	//   ....[47]....
        /*0148*/ 	.word	0xffffffff


	//   ....[48]....
        /*014c*/ 	.word	0xffffffff


	//   ....[49]....
        /*0150*/ 	.word	0xffffffff


	//   ....[50]....
        /*0154*/ 	.word	0xffffffff


	//   ....[51]....
        /*0158*/ 	.word	0xffffffff


	//   ....[52]....
        /*015c*/ 	.word	0xffffffff


	//   ....[53]....
        /*0160*/ 	.word	0xffffffff


	//   ....[54]....
        /*0164*/ 	.word	0xffffffff


	//   ....[55]....
        /*0168*/ 	.word	0xffffffff


	//   ....[56]....
        /*016c*/ 	.word	0xffffffff


	//   ....[57]....
        /*0170*/ 	.word	0xffffffff


	//   ....[58]....
        /*0174*/ 	.word	0xffffffff


	//   ....[59]....
        /*0178*/ 	.word	0xffffffff


	//   ....[60]....
        /*017c*/ 	.word	0xffffffff


	//   ....[61]....
        /*0180*/ 	.word	0xffffffff


	//   ....[62]....
        /*0184*/ 	.word	0xffffffff


	//   ....[63]....
        /*0188*/ 	.word	0xffffffff


	//   ....[64]....
        /*018c*/ 	.word	0xffffffff


	//   ....[65]....
        /*0190*/ 	.word	0xffffffff


	//   ....[66]....
        /*0194*/ 	.word	0xffffffff


	//   ....[67]....
        /*0198*/ 	.word	0xffffffff


	//   ....[68]....
        /*019c*/ 	.word	0xffffffff


	//   ....[69]....
        /*01a0*/ 	.word	0xffffffff


	//   ....[70]....
        /*01a4*/ 	.word	0xffffffff


	//   ....[71]....
        /*01a8*/ 	.word	0xffffffff


	//   ....[72]....
        /*01ac*/ 	.word	0xffffffff


	//   ....[73]....
        /*01b0*/ 	.word	0xffffffff


	//   ....[74]....
        /*01b4*/ 	.word	0xffffffff


	//   ....[75]....
        /*01b8*/ 	.word	0xffffffff


	//   ....[76]....
        /*01bc*/ 	.word	0xffffffff


	//   ....[77]....
        /*01c0*/ 	.word	0xffffffff


	//   ....[78]....
        /*01c4*/ 	.word	0xffffffff


	//   ....[79]....
        /*01c8*/ 	.word	0xffffffff


	//   ....[80]....
        /*01cc*/ 	.word	0xffffffff


	//   ....[81]....
        /*01d0*/ 	.word	0xffffffff


	//   ....[82]....
        /*01d4*/ 	.word	0xffffffff


	//   ....[83]....
        /*01d8*/ 	.word	0xffffffff


	//   ....[84]....
        /*01dc*/ 	.word	0xffffffff


	//   ....[85]....
        /*01e0*/ 	.word	0xffffffff


	//   ....[86]....
        /*01e4*/ 	.word	0xffffffff


	//   ....[87]....
        /*01e8*/ 	.word	0xffffffff


	//   ....[88]....
        /*01ec*/ 	.word	0xffffffff


	//   ....[89]....
        /*01f0*/ 	.word	0xffffffff


	//   ....[90]....
        /*01f4*/ 	.word	0xffffffff


	//   ....[91]....
        /*01f8*/ 	.word	0xffffffff


	//   ....[92]....
        /*01fc*/ 	.word	0xffffffff


	//   ....[93]....
        /*0200*/ 	.word	0xffffffff


	//   ....[94]....
        /*0204*/ 	.word	0xffffffff


	//   ....[95]....
        /*0208*/ 	.word	0xffffffff


	//   ....[96]....
        /*020c*/ 	.word	0xffffffff


	//   ....[97]....
        /*0210*/ 	.word	0xffffffff


	//   ....[98]....
        /*0214*/ 	.word	0xffffffff


	//   ....[99]....
        /*0218*/ 	.word	0xffffffff


	//   ....[100]....
        /*021c*/ 	.word	0x05000000


	//   ....[101]....
        /*0220*/ 	.word	0x05000000


	//   ....[102]....
        /*0224*/ 	.word	0x05000000


	//   ....[103]....
        /*0228*/ 	.word	0x05000000


	//   ....[104]....
        /*022c*/ 	.word	0x05000000


	//   ....[105]....
        /*0230*/ 	.word	0x05000000


	//   ....[106]....
        /*0234*/ 	.word	0x05000000


	//   ....[107]....
        /*0238*/ 	.word	0x05000000


	//   ....[108]....
        /*023c*/ 	.word	0x05000000


	//   ....[109]....
        /*0240*/ 	.word	0x05000000


	//   ....[110]....
        /*0244*/ 	.word	0x05000000


	//   ....[111]....
        /*0248*/ 	.word	0x05000000


	//   ....[112]....
        /*024c*/ 	.word	0x05000000


	//   ....[113]....
        /*0250*/ 	.word	0x05000000


	//   ....[114]....
        /*0254*/ 	.word	0x05000000


	//   ....[115]....
        /*0258*/ 	.word	0x05000000


	//   ....[116]....
        /*025c*/ 	.word	0x05000000


	//   ....[117]....
        /*0260*/ 	.word	0x05000000


	//   ....[118]....
        /*0264*/ 	.word	0x05000000


	//   ....[119]....
        /*0268*/ 	.word	0x05000000


	//   ....[120]....
        /*026c*/ 	.word	0x05000000


	//   ....[121]....
        /*0270*/ 	.word	0x05000000


	//   ....[122]....
        /*0274*/ 	.word	0x05000000


	//   ....[123]....
        /*0278*/ 	.word	0x05000000


	//   ....[124]....
        /*027c*/ 	.word	0x05000000


	//   ....[125]....
        /*0280*/ 	.word	0x05000000


	//   ....[126]....
        /*0284*/ 	.word	0x05000000


	//   ....[127]....
        /*0288*/ 	.word	0x05000000


	//   ....[128]....
        /*028c*/ 	.word	0x05000000


	//   ....[129]....
        /*0290*/ 	.word	0x05000000


	//   ....[130]....
        /*0294*/ 	.word	0x05000000


	//   ....[131]....
        /*0298*/ 	.word	0x05000000


	//   ....[132]....
        /*029c*/ 	.word	0x05000000


	//   ....[133]....
        /*02a0*/ 	.word	0x05000000


	//   ....[134]....
        /*02a4*/ 	.word	0x05000000


	//   ....[135]....
        /*02a8*/ 	.word	0x05000000


	//   ....[136]....
        /*02ac*/ 	.word	0x05000000


	//   ....[137]....
        /*02b0*/ 	.word	0x05000000


	//   ....[138]....
        /*02b4*/ 	.word	0x05000000


	//   ....[139]....
        /*02b8*/ 	.word	0x05000000


	//   ....[140]....
        /*02bc*/ 	.word	0x05000000


	//   ....[141]....
        /*02c0*/ 	.word	0x05000000


	//   ....[142]....
        /*02c4*/ 	.word	0x05000000


	//   ....[143]....
        /*02c8*/ 	.word	0x05000000


	//   ....[144]....
        /*02cc*/ 	.word	0x05000000


	//   ....[145]....
        /*02d0*/ 	.word	0x05000000


	//   ....[146]....
        /*02d4*/ 	.word	0x05000000


	//   ....[147]....
        /*02d8*/ 	.word	0x05000000


	//   ....[148]....
        /*02dc*/ 	.word	0x05000000


	//   ....[149]....
        /*02e0*/ 	.word	0x05000000


	//   ....[150]....
        /*02e4*/ 	.word	0x05000000


	//   ....[151]....
        /*02e8*/ 	.word	0x05000000


	//   ....[152]....
        /*02ec*/ 	.word	0x05000000


	//   ....[153]....
        /*02f0*/ 	.word	0x05000000


	//   ....[154]....
        /*02f4*/ 	.word	0x05000000


	//   ....[155]....
        /*02f8*/ 	.word	0x05000000


	//----- nvinfo : EIATTR_COOP_GROUP_INSTR_OFFSETS
	.align		4
.L_922:
        /*02fc*/ 	.byte	0x04, 0x28
        /*02fe*/ 	.short	(.L_924 - .L_923)


	//   ....[0]....
.L_923:
        /*0300*/ 	.word	0x000003e0


	//   ....[1]....
        /*0304*/ 	.word	0x00000570


	//   ....[2]....
        /*0308*/ 	.word	0x00000590


	//   ....[3]....
        /*030c*/ 	.word	0x000005e0


	//   ....[4]....
        /*0310*/ 	.word	0x00000600


	//   ....[5]....
        /*0314*/ 	.word	0x00000650


	//   ....[6]....
        /*0318*/ 	.word	0x00000670


	//   ....[7]....
        /*031c*/ 	.word	0x000006b0


	//   ....[8]....
        /*0320*/ 	.word	0x000006e0


	//   ....[9]....
        /*0324*/ 	.word	0x00000720


	//   ....[10]....
        /*0328*/ 	.word	0x00000760


	//   ....[11]....
        /*032c*/ 	.word	0x00000cd0


	//   ....[12]....
        /*0330*/ 	.word	0x00000d00


	//   ....[13]....
        /*0334*/ 	.word	0x00000d60


	//   ....[14]....
        /*0338*/ 	.word	0x00000d70


	//   ....[15]....
        /*033c*/ 	.word	0x00000dc0


	//   ....[16]....
        /*0340*/ 	.word	0x00000de0


	//   ....[17]....
        /*0344*/ 	.word	0x00000e20


	//   ....[18]....
        /*0348*/ 	.word	0x00000e50


	//   ....[19]....
        /*034c*/ 	.word	0x00000e90


	//   ....[20]....
        /*0350*/ 	.word	0x00000ec0


	//   ....[21]....
        /*0354*/ 	.word	0x000013d0


	//   ....[22]....
        /*0358*/ 	.word	0x00001470


	//   ....[23]....
        /*035c*/ 	.word	0x000014e0


	//   ....[24]....
        /*0360*/ 	.word	0x00001570


	//   ....[25]....
        /*0364*/ 	.word	0x00001590


	//   ....[26]....
        /*0368*/ 	.word	0x000015e0


	//   ....[27]....
        /*036c*/ 	.word	0x00001600


	//   ....[28]....
        /*0370*/ 	.word	0x00001640


	//   ....[29]....
        /*0374*/ 	.word	0x00001680


	//   ....[30]....
        /*0378*/ 	.word	0x000016d0


	//   ....[31]....
        /*037c*/ 	.word	0x00001700


	//   ....[32]....
        /*0380*/ 	.word	0x00001750


	//   ....[33]....
        /*0384*/ 	.word	0x000017b0


	//   ....[34]....
        /*0388*/ 	.word	0x000017c0


	//   ....[35]....
        /*038c*/ 	.word	0x000018b0


	//   ....[36]....
        /*0390*/ 	.word	0x00001950


	//   ....[37]....
        /*0394*/ 	.word	0x000019c0


	//   ....[38]....
        /*0398*/ 	.word	0x00001a10


	//   ....[39]....
        /*039c*/ 	.word	0x00001a60


	//   ....[40]....
        /*03a0*/ 	.word	0x00001a80


	//   ....[41]....
        /*03a4*/ 	.word	0x00001ad0


	//   ....[42]....
        /*03a8*/ 	.word	0x00001af0


	//   ....[43]....
        /*03ac*/ 	.word	0x00001b40


	//   ....[44]....
        /*03b0*/ 	.word	0x00001b60


	//   ....[45]....
        /*03b4*/ 	.word	0x00001ba0


	//   ....[46]....
        /*03b8*/ 	.word	0x00001bd0


	//   ....[47]....
        /*03bc*/ 	.word	0x00001c10


	//   ....[48]....
        /*03c0*/ 	.word	0x00001c40


	//   ....[49]....
        /*03c4*/ 	.word	0x000021f0


	//   ....[50]....
        /*03c8*/ 	.word	0x000028f0


	//   ....[51]....
        /*03cc*/ 	.word	0x00002ab0


	//   ....[52]....
        /*03d0*/ 	.word	0x00002ae0


	//   ....[53]....
        /*03d4*/ 	.word	0x00002b30


	//   ....[54]....
        /*03d8*/ 	.word	0x00002b40


	//   ....[55]....
        /*03dc*/ 	.word	0x00002b90


	//   ....[56]....
        /*03e0*/ 	.word	0x00002bb0


	//   ....[57]....
        /*03e4*/ 	.word	0x00002bf0


	//   ....[58]....
        /*03e8*/ 	.word	0x00002c20


	//   ....[59]....
        /*03ec*/ 	.word	0x00002c60


	//   ....[60]....
        /*03f0*/ 	.word	0x00002c90


	//   ....[61]....
        /*03f4*/ 	.word	0x00003140


	//   ....[62]....
        /*03f8*/ 	.word	0x00003170


	//   ....[63]....
        /*03fc*/ 	.word	0x000031c0


	//   ....[64]....
        /*0400*/ 	.word	0x000031d0


	//   ....[65]....
        /*0404*/ 	.word	0x00003220


	//   ....[66]....
        /*0408*/ 	.word	0x00003240


	//   ....[67]....
        /*040c*/ 	.word	0x00003280


	//   ....[68]....
        /*0410*/ 	.word	0x000032b0


	//   ....[69]....
        /*0414*/ 	.word	0x000032f0


	//   ....[70]....
        /*0418*/ 	.word	0x00003320


	//   ....[71]....
        /*041c*/ 	.word	0x00003850


	//   ....[72]....
        /*0420*/ 	.word	0x000038f0


	//   ....[73]....
        /*0424*/ 	.word	0x00003960


	//   ....[74]....
        /*0428*/ 	.word	0x00003a00


	//   ....[75]....
        /*042c*/ 	.word	0x00003a20


	//   ....[76]....
        /*0430*/ 	.word	0x00003a70


	//   ....[77]....
        /*0434*/ 	.word	0x00003a90


	//   ....[78]....
        /*0438*/ 	.word	0x00003ae0


	//   ....[79]....
        /*043c*/ 	.word	0x00003b10


	//   ....[80]....
        /*0440*/ 	.word	0x00003b50


	//   ....[81]....
        /*0444*/ 	.word	0x00003b80


	//   ....[82]....
        /*0448*/ 	.word	0x00003bc0


	//   ....[83]....
        /*044c*/ 	.word	0x00003c10


	//   ....[84]....
        /*0450*/ 	.word	0x00003c30


	//   ....[85]....
        /*0454*/ 	.word	0x00003d20


	//   ....[86]....
        /*0458*/ 	.word	0x00003dc0


	//   ....[87]....
        /*045c*/ 	.word	0x00003e30


	//   ....[88]....
        /*0460*/ 	.word	0x00003e70


	//   ....[89]....
        /*0464*/ 	.word	0x00003ec0


	//   ....[90]....
        /*0468*/ 	.word	0x00003ee0


	//   ....[91]....
        /*046c*/ 	.word	0x00003f30


	//   ....[92]....
        /*0470*/ 	.word	0x00003f50


	//   ....[93]....
        /*0474*/ 	.word	0x00003fa0


	//   ....[94]....
        /*0478*/ 	.word	0x00003fc0


	//   ....[95]....
        /*047c*/ 	.word	0x00004000


	//   ....[96]....
        /*0480*/ 	.word	0x00004030


	//   ....[97]....
        /*0484*/ 	.word	0x00004080


	//   ....[98]....
        /*0488*/ 	.word	0x000040b0


	//   ....[99]....
        /*048c*/ 	.word	0x00004670


	//   ....[100]....
        /*0490*/ 	.word	0x00004a30


	//   ....[101]....
        /*0494*/ 	.word	0x00004ab0


	//   ....[102]....
        /*0498*/ 	.word	0x00004b60


	//   ....[103]....
        /*049c*/ 	.word	0x00004c50


	//   ....[104]....
        /*04a0*/ 	.word	0x00004cb0


	//   ....[105]....
        /*04a4*/ 	.word	0x00004d50


	//   ....[106]....
        /*04a8*/ 	.word	0x00004da0


	//   ....[107]....
        /*04ac*/ 	.word	0x00004e50


	//   ....[108]....
        /*04b0*/ 	.word	0x00004ea0


	//   ....[109]....
        /*04b4*/ 	.word	0x00004f50


	//   ....[110]....
        /*04b8*/ 	.word	0x00004fa0


	//   ....[111]....
        /*04bc*/ 	.word	0x00005040


	//   ....[112]....
        /*04c0*/ 	.word	0x00005090


	//   ....[113]....
        /*04c4*/ 	.word	0x000050c0


	//   ....[114]....
        /*04c8*/ 	.word	0x000051a0


	//   ....[115]....
        /*04cc*/ 	.word	0x00005220


	//   ....[116]....
        /*04d0*/ 	.word	0x000052a0


	//   ....[117]....
        /*04d4*/ 	.word	0x00005370


	//   ....[118]....
        /*04d8*/ 	.word	0x000053c0


	//   ....[119]....
        /*04dc*/ 	.word	0x00005480


	//   ....[120]....
        /*04e0*/ 	.word	0x000054f0


	//   ....[121]....
        /*04e4*/ 	.word	0x00005570


	//   ....[122]....
        /*04e8*/ 	.word	0x000055c0


	//   ....[123]....
        /*04ec*/ 	.word	0x00005660


	//   ....[124]....
        /*04f0*/ 	.word	0x000056b0


	//   ....[125]....
        /*04f4*/ 	.word	0x00005750


	//   ....[126]....
        /*04f8*/ 	.word	0x000057a0


	//   ....[127]....
        /*04fc*/ 	.word	0x00005830


	//   ....[128]....
        /*0500*/ 	.word	0x000058a0


	//   ....[129]....
        /*0504*/ 	.word	0x00005920


	//   ....[130]....
        /*0508*/ 	.word	0x000059d0


	//   ....[131]....
        /*050c*/ 	.word	0x00005ab0


	//   ....[132]....
        /*0510*/ 	.word	0x00005b00


	//   ....[133]....
        /*0514*/ 	.word	0x00005ba0


	//   ....[134]....
        /*0518*/ 	.word	0x00005bf0


	//   ....[135]....
        /*051c*/ 	.word	0x00005ca0


	//   ....[136]....
        /*0520*/ 	.word	0x00005cf0


	//   ....[137]....
        /*0524*/ 	.word	0x00005da0


	//   ....[138]....
        /*0528*/ 	.word	0x00005df0


	//   ....[139]....
        /*052c*/ 	.word	0x00005e60


	//   ....[140]....
        /*0530*/ 	.word	0x00005ee0


	//   ....[141]....
        /*0534*/ 	.word	0x00005f10


	//   ....[142]....
        /*0538*/ 	.word	0x00005ff0


	//   ....[143]....
        /*053c*/ 	.word	0x00006070


	//   ....[144]....
        /*0540*/ 	.word	0x000060f0


	//   ....[145]....
        /*0544*/ 	.word	0x000061c0


	//   ....[146]....
        /*0548*/ 	.word	0x00006220


	//   ....[147]....
        /*054c*/ 	.word	0x000062b0


	//   ....[148]....
        /*0550*/ 	.word	0x00006310


	//   ....[149]....
        /*0554*/ 	.word	0x00006370


	//   ....[150]....
        /*0558*/ 	.word	0x00006400


	//   ....[151]....
        /*055c*/ 	.word	0x00006490


	//   ....[152]....
        /*0560*/ 	.word	0x000064f0


	//   ....[153]....
        /*0564*/ 	.word	0x00006590


	//   ....[154]....
        /*0568*/ 	.word	0x000065e0


	//   ....[155]....
        /*056c*/ 	.word	0x00006670


	//----- nvinfo : EIATTR_VRC_CTA_INIT_COUNT
	.align		4
.L_924:
        /*0570*/ 	.byte	0x02, 0x4a
	.zero		1
	.zero		1


	//----- nvinfo : EIATTR_EXIT_INSTR_OFFSETS
	.align		4
        /*0574*/ 	.byte	0x04, 0x1c
        /*0576*/ 	.short	(.L_926 - .L_925)


	//   ....[0]....
.L_925:
        /*0578*/ 	.word	0x00002380


	//   ....[1]....
        /*057c*/ 	.word	0x000023d0


	//   ....[2]....
        /*0580*/ 	.word	0x000049c0


	//   ....[3]....
        /*0584*/ 	.word	0x000049e0


	//----- nvinfo : EIATTR_MAX_THREADS
	.align		4
.L_926:
        /*0588*/ 	.byte	0x04, 0x05
        /*058a*/ 	.short	(.L_928 - .L_927)
.L_927:
        /*058c*/ 	.word	0x00000140
        /*0590*/ 	.word	0x00000001
        /*0594*/ 	.word	0x00000001


	//----- nvinfo : EIATTR_CRS_STACK_SIZE
	.align		4
.L_928:
        /*0598*/ 	.byte	0x04, 0x1e
        /*059a*/ 	.short	(.L_930 - .L_929)
.L_929:
        /*059c*/ 	.word	0x00000000


	//----- nvinfo : EIATTR_CBANK_PARAM_SIZE
	.align		4
.L_930:
        /*05a0*/ 	.byte	0x03, 0x19
        /*05a2*/ 	.short	0x0038


	//----- nvinfo : EIATTR_PARAM_CBANK
	.align		4
        /*05a4*/ 	.byte	0x04, 0x0a
        /*05a6*/ 	.short	(.L_932 - .L_931)
	.align		4
.L_931:
        /*05a8*/ 	.word	index@(.nv.constant0._ZN3cub18CUB_300001_SM_10006detail4scan16DeviceScanKernelINS2_10policy_hubImmmmN4cuda3std3__44plusIvEEE10Policy1000EPmSC_NS0_13ScanTileStateImLb1EEES9_NS1_10InputValueImSC_EEmmLb0EmEEvT0_T1_T2_iT3_T4_T5_)
        /*05ac*/ 	.short	0x0380
        /*05ae*/ 	.short	0x0038


	//----- nvinfo : EIATTR_SW_WAR
	.align		4
.L_932:
        /*05b0*/ 	.byte	0x04, 0x36
        /*05b2*/ 	.short	(.L_934 - .L_933)
.L_933:
        /*05b4*/ 	.word	0x00000008
.L_934:


//--------------------- .nv.info._ZN3cub18CUB_300001_SM_10006detail4scan16DeviceScanKernelINS2_10policy_hubImmmjN4cuda3std3__44plusIvEEE10Policy1000EPmSC_NS0_13ScanTileStateImLb1EEES9_NS1_10InputValueImSC_EEjmLb0EmEEvT0_T1_T2_iT3_T4_T5_ --------------------------
	.section	.nv.info._ZN3cub18CUB_300001_SM_10006detail4scan16DeviceScanKernelINS2_10policy_hubImmmjN4cuda3std3__44plusIvEEE10Policy1000EPmSC_NS0_13ScanTileStateImLb1EEES9_NS1_10InputValueImSC_EEjmLb0EmEEvT0_T1_T2_iT3_T4_T5_,"",@"SHT_CUDA_INFO"
	.sectionflags	@""
	.align	4


	//----- nvinfo : EIATTR_CUDA_API_VERSION
	.align		4
        /*0000*/ 	.byte	0x04, 0x37
        /*0002*/ 	.short	(.L_936 - .L_935)
.L_935:
        /*0004*/ 	.word	0x00000082


	//----- nvinfo : EIATTR_KPARAM_INFO
	.align		4
.L_936:
        /*0008*/ 	.byte	0x04, 0x17
        /*000a*/ 	.short	(.L_938 - .L_937)
.L_937:
        /*000c*/ 	.word	0x00000000
        /*0010*/ 	.short	0x0006
        /*0012*/ 	.short	0x0030
        /*0014*/ 	.byte	0x00, 0xf0, 0x11, 0x00


	//----- nvinfo : EIATTR_KPARAM_INFO
	.align		4
.L_938:
        /*0018*/ 	.byte	0x04, 0x17
        /*001a*/ 	.short	(.L_940 - .L_939)
.L_939:
        /*001c*/ 	.word	0x00000000
        /*0020*/ 	.short	0x0005
        /*0022*/ 	.short	0x0020
        /*0024*/ 	.byte	0x00, 0xf0, 0x41, 0x00


	//----- nvinfo : EIATTR_KPARAM_INFO
	.align		4
.L_940:
        /*0028*/ 	.byte	0x04, 0x17
        /*002a*/ 	.short	(.L_942 - .L_941)
.L_941:
        /*002c*/ 	.word	0x00000000
        /*0030*/ 	.short	0x0004
        /*0032*/ 	.short	0x001c
        /*0034*/ 	.byte	0x00, 0xf0, 0x05, 0x00


	//----- nvinfo : EIATTR_KPARAM_INFO
	.align		4
.L_942:
        /*0038*/ 	.byte	0x04, 0x17
        /*003a*/ 	.short	(.L_944 - .L_943)
.L_943:
        /*003c*/ 	.word	0x00000000
        /*0040*/ 	.short	0x0003
        /*0042*/ 	.short	0x0018
        /*0044*/ 	.byte	0x00, 0xf0, 0x11, 0x00


	//----- nvinfo : EIATTR_KPARAM_INFO
	.align		4
.L_944:
        /*0048*/ 	.byte	0x04, 0x17
        /*004a*/ 	.short	(.L_946 - .L_945)
.L_945:
        /*004c*/ 	.word	0x00000000
        /*0050*/ 	.short	0x0002
        /*0052*/ 	.short	0x0010
        /*0054*/ 	.byte	0x00, 0xf0, 0x21, 0x00


	//----- nvinfo : EIATTR_KPARAM_INFO
	.align		4
.L_946:
        /*0058*/ 	.byte	0x04, 0x17
        /*005a*/ 	.short	(.L_948 - .L_947)
.L_947:
        /*005c*/ 	.word	0x00000000
        /*0060*/ 	.short	0x0001
        /*0062*/ 	.short	0x0008
        /*0064*/ 	.byte	0x00, 0xf5, 0x21, 0x00


	//----- nvinfo : EIATTR_KPARAM_INFO
	.align		4
.L_948:
        /*0068*/ 	.byte	0x04, 0x17
        /*006a*/ 	.short	(.L_950 - .L_949)
.L_949:
        /*006c*/ 	.word	0x00000000
        /*0070*/ 	.short	0x0000
        /*0072*/ 	.short	0x0000
        /*0074*/ 	.byte	0x00, 0xf5, 0x21, 0x00


	//----- nvinfo : EIATTR_SPARSE_MMA_MASK
	.align		4
.L_950:
        /*0078*/ 	.byte	0x03, 0x50
        /*007a*/ 	.short	0x0000


	//----- nvinfo : EIATTR_MAXREG_COUNT
	.align		4
        /*007c*/ 	.byte	0x03, 0x1b
        /*007e*/ 	.short	0x0080


	//----- nvinfo : EIATTR_NUM_BARRIERS
	.align		4
        /*0080*/ 	.byte	0x02, 0x4c
        /*0082*/ 	.byte	0x01
	.zero		1


	//----- nvinfo : EIATTR_MERCURY_ISA_VERSION
	.align		4
        /*0084*/ 	.byte	0x03, 0x5f
        /*0086*/ 	.short	0x0101


	//----- nvinfo : EIATTR_COOP_GROUP_MASK_REGIDS
	.align		4
        /*0088*/ 	.byte	0x04, 0x29
        /*008a*/ 	.short	(.L_952 - .L_951)


	//   ....[0]....
.L_951:
        /*008c*/ 	.word	0xffffffff


	//   ....[1]....
        /*0090*/ 	.word	0xffffffff


	//   ....[2]....
        /*0094*/ 	.word	0xffffffff


	//   ....[3]....
        /*0098*/ 	.word	0xffffffff


	//   ....[4]....
        /*009c*/ 	.word	0xffffffff


	//   ....[5]....
        /*00a0*/ 	.word	0xffffffff


	//   ....[6]....
        /*00a4*/ 	.word	0xffffffff


	//   ....[7]....
        /*00a8*/ 	.word	0xffffffff


	//   ....[8]....
        /*00ac*/ 	.word	0xffffffff


	//   ....[9]....
        /*00b0*/ 	.word	0xffffffff


	//   ....[10]....
        /*00b4*/ 	.word	0xffffffff


	//   ....[11]....
        /*00b8*/ 	.word	0xffffffff


	//   ....[12]....
        /*00bc*/ 	.word	0xffffffff


	//   ....[13]....
        /*00c0*/ 	.word	0xffffffff


	//   ....[14]....
        /*00c4*/ 	.word	0xffffffff


	//   ....[15]....
        /*00c8*/ 	.word	0xffffffff


	//   ....[16]....
        /*00cc*/ 	.word	0xffffffff


	//   ....[17]....
        /*00d0*/ 	.word	0xffffffff


	//   ....[18]....
        /*00d4*/ 	.word	0xffffffff


	//   ....[19]....
        /*00d8*/ 	.word	0xffffffff


	//   ....[20]....
        /*00dc*/ 	.word	0xffffffff


	//   ....[21]....
        /*00e0*/ 	.word	0xffffffff


	//   ....[22]....
        /*00e4*/ 	.word	0xffffffff


	//   ....[23]....
        /*00e8*/ 	.word	0xffffffff


	//   ....[24]....
        /*00ec*/ 	.word	0xffffffff


	//   ....[25]....
        /*00f0*/ 	.word	0xffffffff


	//   ....[26]....
        /*00f4*/ 	.word	0xffffffff


	//   ....[27]....
        /*00f8*/ 	.word	0xffffffff


	//   ....[28]....
        /*00fc*/ 	.word	0xffffffff


	//   ....[29]....
        /*0100*/ 	.word	0xffffffff


	//   ....[30]....
        /*0104*/ 	.word	0xffffffff


	//   ....[31]....
        /*0108*/ 	.word	0xffffffff


	//   ....[32]....
        /*010c*/ 	.word	0xffffffff


	//   ....[33]....
        /*0110*/ 	.word	0xffffffff


	//   ....[34]....
        /*0114*/ 	.word	0xffffffff


	//   ....[35]....
        /*0118*/ 	.word	0xffffffff


	//   ....[36]....
        /*011c*/ 	.word	0xffffffff


	//   ....[37]....
        /*0120*/ 	.word	0xffffffff


	//   ....[38]....
        /*0124*/ 	.word	0xffffffff


	//   ....[39]....
        /*0128*/ 	.word	0xffffffff


	//   ....[40]....
        /*012c*/ 	.word	0xffffffff


	//   ....[41]....
        /*0130*/ 	.word	0xffffffff


	//   ....[42]....
        /*0134*/ 	.word	0xffffffff


	//   ....[43]....
        /*0138*/ 	.word	0xffffffff


	//   ....[44]....
        /*013c*/ 	.word	0xffffffff


	//   ....[45]....
        /*0140*/ 	.word	0xffffffff


	//   ....[46]....
        /*0144*/ 	.word	0xffffffff


	//   ....[47]....
        /*0148*/ 	.word	0xffffffff


	//   ....[48]....
        /*014c*/ 	.word	0xffffffff


	//   ....[49]....
        /*0150*/ 	.word	0xffffffff


	//   ....[50]....
        /*0154*/ 	.word	0xffffffff


	//   ....[51]....
        /*0158*/ 	.word	0xffffffff


	//   ....[52]....
        /*015c*/ 	.word	0xffffffff


	//   ....[53]....
        /*0160*/ 	.word	0xffffffff


	//   ....[54]....
        /*0164*/ 	.word	0xffffffff


	//   ....[55]....
        /*0168*/ 	.word	0xffffffff


	//   ....[56]....
        /*016c*/ 	.word	0xffffffff


	//   ....[57]....
        /*0170*/ 	.word	0xffffffff


	//   ....[58]....
        /*0174*/ 	.word	0xffffffff


	//   ....[59]....
        /*0178*/ 	.word	0xffffffff


	//   ....[60]....
        /*017c*/ 	.word	0xffffffff


	//   ....[61]....
        /*0180*/ 	.word	0xffffffff


	//   ....[62]....
        /*0184*/ 	.word	0xffffffff


	//   ....[63]....
        /*0188*/ 	.word	0xffffffff


	//   ....[64]....
        /*018c*/ 	.word	0xffffffff


	//   ....[65]....
        /*0190*/ 	.word	0xffffffff


	//   ....[66]....
        /*0194*/ 	.word	0xffffffff


	//   ....[67]....
        /*0198*/ 	.word	0xffffffff


	//   ....[68]....
        /*019c*/ 	.word	0xffffffff


	//   ....[69]....
        /*01a0*/ 	.word	0xffffffff


	//   ....[70]....
        /*01a4*/ 	.word	0xffffffff


	//   ....[71]....
        /*01a8*/ 	.word	0xffffffff


	//   ....[72]....
        /*01ac*/ 	.word	0xffffffff


	//   ....[73]....
        /*01b0*/ 	.word	0xffffffff


	//   ....[74]....
        /*01b4*/ 	.word	0xffffffff


	//   ....[75]....
        /*01b8*/ 	.word	0xffffffff


	//   ....[76]....
        /*01bc*/ 	.word	0xffffffff


	//   ....[77]....
        /*01c0*/ 	.word	0xffffffff


	//   ....[78]....
        /*01c4*/ 	.word	0xffffffff


	//   ....[79]....
        /*01c8*/ 	.word	0xffffffff


	//   ....[80]....
        /*01cc*/ 	.word	0xffffffff


	//   ....[81]....
        /*01d0*/ 	.word	0xffffffff


	//   ....[82]....
        /*01d4*/ 	.word	0xffffffff


	//   ....[83]....
        /*01d8*/ 	.word	0xffffffff


	//   ....[84]....
        /*01dc*/ 	.word	0xffffffff


	//   ....[85]....
        /*01e0*/ 	.word	0xffffffff


	//   ....[86]....
        /*01e4*/ 	.word	0xffffffff


	//   ....[87]....
        /*01e8*/ 	.word	0xffffffff


	//   ....[88]....
        /*01ec*/ 	.word	0xffffffff


	//   ....[89]....
        /*01f0*/ 	.word	0xffffffff


	//   ....[90]....
        /*01f4*/ 	.word	0xffffffff


	//   ....[91]....
        /*01f8*/ 	.word	0xffffffff


	//   ....[92]....
        /*01fc*/ 	.word	0xffffffff


	//   ....[93]....
        /*0200*/ 	.word	0xffffffff


	//   ....[94]....
        /*0204*/ 	.word	0xffffffff


	//   ....[95]....
        /*0208*/ 	.word	0xffffffff


	//   ....[96]....
        /*020c*/ 	.word	0xffffffff


	//   ....[97]....
        /*0210*/ 	.word	0xffffffff


	//   ....[98]....
        /*0214*/ 	.word	0xffffffff


	//   ....[99]....
        /*0218*/ 	.word	0xffffffff


	//   ....[100]....
        /*021c*/ 	.word	0x05000005


	//   ....[101]....
        /*0220*/ 	.word	0x05000005


	//   ....[102]....
        /*0224*/ 	.word	0x05000005


	//   ....[103]....
        /*0228*/ 	.word	0x05000005


	//   ....[104]....
        /*022c*/ 	.word	0x05000005


	//   ....[105]....
        /*0230*/ 	.word	0x05000005


	//   ....[106]....
        /*0234*/ 	.word	0x05000005


	//   ....[107]....
        /*0238*/ 	.word	0x05000005


	//   ....[108]....
        /*023c*/ 	.word	0x05000005


	//   ....[109]....
        /*0240*/ 	.word	0x05000005


	//   ....[110]....
        /*0244*/ 	.word	0x05000005


	//   ....[111]....
        /*0248*/ 	.word	0x05000005


	//   ....[112]....
        /*024c*/ 	.word	0x05000005


	//   ....[113]....
        /*0250*/ 	.word	0x05000005


	//   ....[114]....
        /*0254*/ 	.word	0x05000005


	//   ....[115]....
        /*0258*/ 	.word	0x05000005


	//   ....[116]....
        /*025c*/ 	.word	0x05000005


	//   ....[117]....
        /*0260*/ 	.word	0x05000005


	//   ....[118]....
        /*0264*/ 	.word	0x05000005


	//   ....[119]....
        /*0268*/ 	.word	0x05000005


	//   ....[120]....
        /*026c*/ 	.word	0x05000005


	//   ....[121]....
        /*0270*/ 	.word	0x05000005


	//   ....[122]....
        /*0274*/ 	.word	0x05000005


	//   ....[123]....
        /*0278*/ 	.word	0x05000005


	//   ....[124]....
        /*027c*/ 	.word	0x05000005


	//   ....[125]....
        /*0280*/ 	.word	0x05000005


	//   ....[126]....
        /*0284*/ 	.word	0x05000005


	//   ....[127]....
        /*0288*/ 	.word	0x05000005


	//   ....[128]....
        /*028c*/ 	.word	0x05000005


	//   ....[129]....
        /*0290*/ 	.word	0x05000005


	//   ....[130]....
        /*0294*/ 	.word	0x05000005


	//   ....[131]....
        /*0298*/ 	.word	0x05000005


	//   ....[132]....
        /*029c*/ 	.word	0x05000005


	//   ....[133]....
        /*02a0*/ 	.word	0x05000005


	//   ....[134]....
        /*02a4*/ 	.word	0x05000005


	//   ....[135]....
        /*02a8*/ 	.word	0x05000005


	//   ....[136]....
        /*02ac*/ 	.word	0x05000005


	//   ....[137]....
        /*02b0*/ 	.word	0x05000005


	//   ....[138]....
        /*02b4*/ 	.word	0x05000005


	//   ....[139]....
        /*02b8*/ 	.word	0x05000005


	//   ....[140]....
        /*02bc*/ 	.word	0x05000005


	//   ....[141]....
        /*02c0*/ 	.word	0x05000005


	//   ....[142]....
        /*02c4*/ 	.word	0x05000005


	//   ....[143]....
        /*02c8*/ 	.word	0x05000005


	//   ....[144]....
        /*02cc*/ 	.word	0x05000005


	//   ....[145]....
        /*02d0*/ 	.word	0x05000005


	//   ....[146]....
        /*02d4*/ 	.word	0x05000005


	//   ....[147]....
        /*02d8*/ 	.word	0x05000005


	//   ....[148]....
        /*02dc*/ 	.word	0x05000005


	//   ....[149]....
        /*02e0*/ 	.word	0x05000005


	//   ....[150]....
        /*02e4*/ 	.word	0x05000005


	//   ....[151]....
        /*02e8*/ 	.word	0x05000005


	//   ....[152]....
        /*02ec*/ 	.word	0x05000005


	//   ....[153]....
        /*02f0*/ 	.word	0x05000005


	//   ....[154]....
        /*02f4*/ 	.word	0x05000005


	//   ....[155]....
        /*02f8*/ 	.word	0x05000005


	//----- nvinfo : EIATTR_COOP_GROUP_INSTR_OFFSETS
	.align		4
.L_952:
        /*02fc*/ 	.byte	0x04, 0x28
        /*02fe*/ 	.short	(.L_954 - .L_953)


	//   ....[0]....
.L_953:
        /*0300*/ 	.word	0x000003a0


	//   ....[1]....
        /*0304*/ 	.word	0x00000550


	//   ....[2]....
        /*0308*/ 	.word	0x00000570


	//   ....[3]....
        /*030c*/ 	.word	0x000005c0


	//   ....[4]....
        /*0310*/ 	.word	0x000005e0


	//   ....[5]....
        /*0314*/ 	.word	0x00000630


	//   ....[6]....
        /*0318*/ 	.word	0x00000650


	//   ....[7]....
        /*031c*/ 	.word	0x00000690


	//   ....[8]....
        /*0320*/ 	.word	0x000006c0


	//   ....[9]....
        /*0324*/ 	.word	0x00000700


	//   ....[10]....
        /*0328*/ 	.word	0x00000740


	//   ....[11]....
        /*032c*/ 	.word	0x00000d80


	//   ....[12]....
        /*0330*/ 	.word	0x00000db0


	//   ....[13]....
        /*0334*/ 	.word	0x00000e00


	//   ....[14]....
        /*0338*/ 	.word	0x00000e10


	//   ....[15]....
        /*033c*/ 	.word	0x00000e60


	//   ....[16]....
        /*0340*/ 	.word	0x00000e80


	//   ....[17]....
        /*0344*/ 	.word	0x00000ec0


	//   ....[18]....
        /*0348*/ 	.word	0x00000ef0


	//   ....[19]....
        /*034c*/ 	.word	0x00000f30


	//   ....[20]....
        /*0350*/ 	.word	0x00000f60


	//   ....[21]....
        /*0354*/ 	.word	0x00001590


	//   ....[22]....
        /*0358*/ 	.word	0x00001790


	//   ....[23]....
        /*035c*/ 	.word	0x00001810


	//   ....[24]....
        /*0360*/ 	.word	0x000018a0


	//   ....[25]....
        /*0364*/ 	.word	0x000018c0


	//   ....[26]....
        /*0368*/ 	.word	0x00001910


	//   ....[27]....
        /*036c*/ 	.word	0x00001940


	//   ....[28]....
        /*0370*/ 	.word	0x00001980


	//   ....[29]....
        /*0374*/ 	.word	0x000019c0


	//   ....[30]....
        /*0378*/ 	.word	0x00001a00


	//   ....[31]....
        /*037c*/ 	.word	0x00001a40


	//   ....[32]....
        /*0380*/ 	.word	0x00001a90


	//   ....[33]....
        /*0384*/ 	.word	0x00001af0


	//   ....[34]....
        /*0388*/ 	.word	0x00001b00


	//   ....[35]....
        /*038c*/ 	.word	0x00001bf0


	//   ....[36]....
        /*0390*/ 	.word	0x00001df0


	//   ....[37]....
        /*0394*/ 	.word	0x00001e50


	//   ....[38]....
        /*0398*/ 	.word	0x00001ec0


	//   ....[39]....
        /*039c*/ 	.word	0x00001ee0


	//   ....[40]....
        /*03a0*/ 	.word	0x00001f30


	//   ....[41]....
        /*03a4*/ 	.word	0x00001f60


	//   ....[42]....
        /*03a8*/ 	.word	0x00001fa0


	//   ....[43]....
        /*03ac*/ 	.word	0x00001fe0


	//   ....[44]....
        /*03b0*/ 	.word	0x00002020


	//   ....[45]....
        /*03b4*/ 	.word	0x00002060


	//   ....[46]....
        /*03b8*/ 	.word	0x000020a0


	//   ....[47]....
        /*03bc*/ 	.word	0x000020f0


	//   ....[48]....
        /*03c0*/ 	.word	0x00002100


	//   ....[49]....
        /*03c4*/ 	.word	0x00002600


	//   ....[50]....
        /*03c8*/ 	.word	0x00002d30


	//   ....[51]....
        /*03cc*/ 	.word	0x00002ef0


	//   ....[52]....
        /*03d0*/ 	.word	0x00002f20


	//   ....[53]....
        /*03d4*/ 	.word	0x00002f70


	//   ....[54]....
        /*03d8*/ 	.word	0x00002f80


	//   ....[55]....
        /*03dc*/ 	.word	0x00002fd0


	//   ....[56]....
        /*03e0*/ 	.word	0x00002ff0


	//   ....[57]....
        /*03e4*/ 	.word	0x00003030


	//   ....[58]....
        /*03e8*/ 	.word	0x00003060


	//   ....[59]....
        /*03ec*/ 	.word	0x000030a0


	//   ....[60]....
        /*03f0*/ 	.word	0x000030d0


	//   ....[61]....
        /*03f4*/ 	.word	0x00003660


	//   ....[62]....
        /*03f8*/ 	.word	0x00003690


	//   ....[63]....
        /*03fc*/ 	.word	0x000036e0


	//   ....[64]....
        /*0400*/ 	.word	0x000036f0


	//   ....[65]....
        /*0404*/ 	.word	0x00003740


	//   ....[66]....
        /*0408*/ 	.word	0x00003760


	//   ....[67]....
        /*040c*/ 	.word	0x000037a0


	//   ....[68]....
        /*0410*/ 	.word	0x000037d0


	//   ....[69]....
        /*0414*/ 	.word	0x00003810


	//   ....[70]....
        /*0418*/ 	.word	0x00003840


	//   ....[71]....
        /*041c*/ 	.word	0x00003e70


	//   ....[72]....
        /*0420*/ 	.word	0x00004090


	//   ....[73]....
        /*0424*/ 	.word	0x00004110


	//   ....[74]....
        /*0428*/ 	.word	0x000041a0


	//   ....[75]....
        /*042c*/ 	.word	0x000041c0


	//   ....[76]....
        /*0430*/ 	.word	0x00004210


	//   ....[77]....
        /*0434*/ 	.word	0x00004240


	//   ....[78]....
        /*0438*/ 	.word	0x00004280


	//   ....[79]....
        /*043c*/ 	.word	0x000042c0


	//   ....[80]....
        /*0440*/ 	.word	0x00004300


	//   ....[81]....
        /*0444*/ 	.word	0x00004340


	//   ....[82]....
        /*0448*/ 	.word	0x00004390


	//   ....[83]....
        /*044c*/ 	.word	0x000043f0


	//   ....[84]....
        /*0450*/ 	.word	0x00004400


	//   ....[85]....
        /*0454*/ 	.word	0x000044f0


	//   ....[86]....
        /*0458*/ 	.word	0x000046f0


	//   ....[87]....
        /*045c*/ 	.word	0x00004750


	//   ....[88]....
        /*0460*/ 	.word	0x000047c0


	//   ....[89]....
        /*0464*/ 	.word	0x000047e0


	//   ....[90]....
        /*0468*/ 	.word	0x00004830


	//   ....[91]....
        /*046c*/ 	.word	0x00004860


	//   ....[92]....
        /*0470*/ 	.word	0x000048a0


	//   ....[93]....
        /*0474*/ 	.word	0x000048e0


	//   ....[94]....
        /*0478*/ 	.word	0x00004920


	//   ....[95]....
        /*047c*/ 	.word	0x00004960


	//   ....[96]....
        /*0480*/ 	.word	0x000049a0


	//   ....[97]....
        /*0484*/ 	.word	0x000049f0


	//   ....[98]....
        /*0488*/ 	.word	0x00004a00


	//   ....[99]....
        /*048c*/ 	.word	0x00004f70


	//   ....[100]....
        /*0490*/ 	.word	0x000052e0


	//   ....[101]....
        /*0494*/ 	.word	0x00005360


	//   ....[102]....
        /*0498*/ 	.word	0x000053f0


	//   ....[103]....
        /*049c*/ 	.word	0x000054a0


	//   ....[104]....
        /*04a0*/ 	.word	0x000054f0


	//   ....[105]....
        /*04a4*/ 	.word	0x000055a0


	//   ....[106]....
        /*04a8*/ 	.word	0x000055f0


	//   ....[107]....
        /*04ac*/ 	.word	0x000056a0


	//   ....[108]....
        /*04b0*/ 	.word	0x000056f0


	//   ....[109]....
        /*04b4*/ 	.word	0x000057a0


	//   ....[110]....
        /*04b8*/ 	.word	0x000057f0


	//   ....[111]....
        /*04bc*/ 	.word	0x00005890


	//   ....[112]....
        /*04c0*/ 	.word	0x000058e0


	//   ....[113]....
        /*04c4*/ 	.word	0x000059d0


	//   ....[114]....
        /*04c8*/ 	.word	0x00005a50


	//   ....[115]....
        /*04cc*/ 	.word	0x00005ad0


	//   ....[116]....
        /*04d0*/ 	.word	0x00005b50


	//   ....[117]....
        /*04d4*/ 	.word	0x00005c10


	//   ....[118]....
        /*04d8*/ 	.word	0x00005c60


	//   ....[119]....
        /*04dc*/ 	.word	0x00005d10


	//   ....[120]....
        /*04e0*/ 	.word	0x00005d70


	//   ....[121]....
        /*04e4*/ 	.word	0x00005e10


	//   ....[122]....
        /*04e8*/ 	.word	0x00005e70


	//   ....[123]....
        /*04ec*/ 	.word	0x00005ef0


	//   ....[124]....
        /*04f0*/ 	.word	0x00005f70


	//   ....[125]....
        /*04f4*/ 	.word	0x00006010


	//   ....[126]....
        /*04f8*/ 	.word	0x00006060


	//   ....[127]....
        /*04fc*/ 	.word	0x00006100


	//   ....[128]....
        /*0500*/ 	.word	0x00006170


	//   ....[129]....
        /*0504*/ 	.word	0x000061f0


	//   ....[130]....
        /*0508*/ 	.word	0x00006280


	//   ....[131]....
        /*050c*/ 	.word	0x00006330


	//   ....[132]....
        /*0510*/ 	.word	0x00006380


	//   ....[133]....
        /*0514*/ 	.word	0x00006430


	//   ....[134]....
        /*0518*/ 	.word	0x00006490


	//   ....[135]....
        /*051c*/ 	.word	0x00006540


	//   ....[136]....
        /*0520*/ 	.word	0x00006590


	//   ....[137]....
        /*0524*/ 	.word	0x00006640


	//   ....[138]....
        /*0528*/ 	.word	0x00006690


	//   ....[139]....
        /*052c*/ 	.word	0x00006740


	//   ....[140]....
        /*0530*/ 	.word	0x00006790


	//   ....[141]....
        /*0534*/ 	.word	0x00006870


	//   ....[142]....
        /*0538*/ 	.word	0x000068e0


	//   ....[143]....
        /*053c*/ 	.word	0x00006960


	//   ....[144]....
        /*0540*/ 	.word	0x000069e0


	//   ....[145]....
        /*0544*/ 	.word	0x00006aa0


	//   ....[146]....
        /*0548*/ 	.word	0x00006af0


	//   ....[147]....
        /*054c*/ 	.word	0x00006ba0


	//   ....[148]....
        /*0550*/ 	.word	0x00006c00


	//   ....[149]....
        /*0554*/ 	.word	0x00006ca0


	//   ....[150]....
        /*0558*/ 	.word	0x00006d00


	//   ....[151]....
        /*055c*/ 	.word	0x00006d80


	//   ....[152]....
        /*0560*/ 	.word	0x00006e00


	//   ....[153]....
        /*0564*/ 	.word	0x00006ea0


	//   ....[154]....
        /*0568*/ 	.word	0x00006ef0


	//   ....[155]....
        /*056c*/ 	.word	0x00006f90


	//----- nvinfo : EIATTR_VRC_CTA_INIT_COUNT
	.align		4
.L_954:
        /*0570*/ 	.byte	0x02, 0x4a
	.zero		1
	.zero		1


	//----- nvinfo : EIATTR_EXIT_INSTR_OFFSETS
	.align		4
        /*0574*/ 	.byte	0x04, 0x1c
        /*0576*/ 	.short	(.L_956 - .L_955)


	//   ....[0]....
.L_955:
        /*0578*/ 	.word	0x000027f0


	//   ....[1]....
        /*057c*/ 	.word	0x00002810


	//   ....[2]....
        /*0580*/ 	.word	0x00005270


	//   ....[3]....
        /*0584*/ 	.word	0x00005290


	//----- nvinfo : EIATTR_MAX_THREADS
	.align		4
.L_956:
        /*0588*/ 	.byte	0x04, 0x05
        /*058a*/ 	.short	(.L_958 - .L_957)
.L_957:
        /*058c*/ 	.word	0x000001a0
        /*0590*/ 	.word	0x00000001
        /*0594*/ 	.word	0x00000001


	//----- nvinfo : EIATTR_CRS_STACK_SIZE
	.align		4
.L_958:
        /*0598*/ 	.byte	0x04, 0x1e
        /*059a*/ 	.short	(.L_960 - .L_959)
.L_959:
        /*059c*/ 	.word	0x00000000


	//----- nvinfo : EIATTR_CBANK_PARAM_SIZE
	.align		4
.L_960:
        /*05a0*/ 	.byte	0x03, 0x19
        /*05a2*/ 	.short	0x0034


	//----- nvinfo : EIATTR_PARAM_CBANK
	.align		4
        /*05a4*/ 	.byte	0x04, 0x0a
        /*05a6*/ 	.short	(.L_962 - .L_961)
	.align		4
.L_961:
        /*05a8*/ 	.word	index@(.nv.constant0._ZN3cub18CUB_300001_SM_10006detail4scan16DeviceScanKernelINS2_10policy_hubImmmjN4cuda3std3__44plusIvEEE10Policy1000EPmSC_NS0_13ScanTileStateImLb1EEES9_NS1_10InputValueImSC_EEjmLb0EmEEvT0_T1_T2_iT3_T4_T5_)
        /*05ac*/ 	.short	0x0380
        /*05ae*/ 	.short	0x0034


	//----- nvinfo : EIATTR_SW_WAR
	.align		4
.L_962:
        /*05b0*/ 	.byte	0x04, 0x36
        /*05b2*/ 	.short	(.L_964 - .L_963)
.L_963:
        /*05b4*/ 	.word	0x00000008
.L_964:


//--------------------- .nv.info._ZN3cub18CUB_300001_SM_10006detail4scan20DeviceScanInitKernelINS0_13ScanTileStateImLb1EEEEEvT_i --------------------------
	.section	.nv.info._ZN3cub18CUB_300001_SM_10006detail4scan20DeviceScanInitKernelINS0_13ScanTileStateImLb1EEEEEvT_i,"",@"SHT_CUDA_INFO"
	.sectionflags	@""
	.align	4


	//----- nvinfo : EIATTR_CUDA_API_VERSION
	.align		4
        /*0000*/ 	.byte	0x04, 0x37
        /*0002*/ 	.short	(.L_966 - .L_965)
.L_965:
        /*0004*/ 	.word	0x00000082


	//----- nvinfo : EIATTR_KPARAM_INFO
	.align		4
.L_966:
        /*0008*/ 	.byte	0x04, 0x17
        /*000a*/ 	.short	(.L_968 - .L_967)
.L_967:
        /*000c*/ 	.word	0x00000000
        /*0010*/ 	.short	0x0001
        /*0012*/ 	.short	0x0008
        /*0014*/ 	.byte	0x00, 0xf0, 0x11, 0x00


	//----- nvinfo : EIATTR_KPARAM_INFO
	.align		4
.L_968:
        /*0018*/ 	.byte	0x04, 0x17
        /*001a*/ 	.short	(.L_970 - .L_969)
.L_969:
        /*001c*/ 	.word	0x00000000
        /*0020*/ 	.short	0x0000
        /*0022*/ 	.short	0x0000
        /*0024*/ 	.byte	0x00, 0xf0, 0x21, 0x00


	//----- nvinfo : EIATTR_SPARSE_MMA_MASK
	.align		4
.L_970:
        /*0028*/ 	.byte	0x03, 0x50
        /*002a*/ 	.short	0x0000


	//----- nvinfo : EIATTR_MAXREG_COUNT
	.align		4
        /*002c*/ 	.byte	0x03, 0x1b
        /*002e*/ 	.short	0x00ff


	//----- nvinfo : EIATTR_MERCURY_ISA_VERSION
	.align		4
        /*0030*/ 	.byte	0x03, 0x5f
        /*0032*/ 	.short	0x0101


	//----- nvinfo : EIATTR_VRC_CTA_INIT_COUNT
	.align		4
        /*0034*/ 	.byte	0x02, 0x4a
	.zero		1
	.zero		1


	//----- nvinfo : EIATTR_EXIT_INSTR_OFFSETS
	.align		4
        /*0038*/ 	.byte	0x04, 0x1c
        /*003a*/ 	.short	(.L_972 - .L_971)


	//   ....[0]....
.L_971:
        /*003c*/ 	.word	0x00000100


	//   ....[1]....
        /*0040*/ 	.word	0x00000140


	//----- nvinfo : EIATTR_CBANK_PARAM_SIZE
	.align		4
.L_972:
        /*0044*/ 	.byte	0x03, 0x19
        /*0046*/ 	.short	0x000c


	//----- nvinfo : EIATTR_PARAM_CBANK
	.align		4
        /*0048*/ 	.byte	0x04, 0x0a
        /*004a*/ 	.short	(.L_974 - .L_973)
	.align		4
.L_973:
        /*004c*/ 	.word	index@(.nv.constant0._ZN3cub18CUB_300001_SM_10006detail4scan20DeviceScanInitKernelINS0_13ScanTileStateImLb1EEEEEvT_i)
        /*0050*/ 	.short	0x0380
        /*0052*/ 	.short	0x000c


	//----- nvinfo : EIATTR_SW_WAR
	.align		4
.L_974:
        /*0054*/ 	.byte	0x04, 0x36
        /*0056*/ 	.short	(.L_976 - .L_975)
.L_975:
        /*0058*/ 	.word	0x00000008
.L_976:


//--------------------- .nv.info._ZN3cub18CUB_300001_SM_10006detail8for_each13static_kernelINS2_12policy_hub_t12policy_500_tEmN6thrust24THRUST_300001_SM_1000_NS8cuda_cub20__uninitialized_fill7functorINS7_10device_ptrIyEEyEEEEvT0_T1_ --------------------------
	.section	.nv.info._ZN3cub18CUB_300001_SM_10006detail8for_each13static_kernelINS2_12policy_hub_t12policy_500_tEmN6thrust24THRUST_300001_SM_1000_NS8cuda_cub20__uninitialized_fill7functorINS7_10device_ptrIyEEyEEEEvT0_T1_,"",@"SHT_CUDA_INFO"
	.sectionflags	@""
	.align	4


	//----- nvinfo : EIATTR_CUDA_API_VERSION
	.align		4
        /*0000*/ 	.byte	0x04, 0x37
        /*0002*/ 	.short	(.L_978 - .L_977)
.L_977:
        /*0004*/ 	.word	0x00000082


	//----- nvinfo : EIATTR_KPARAM_INFO
	.align		4
.L_978:
        /*0008*/ 	.byte	0x04, 0x17
        /*000a*/ 	.short	(.L_980 - .L_979)
.L_979:
        /*000c*/ 	.word	0x00000000
        /*0010*/ 	.short	0x0001
        /*0012*/ 	.short	0x0008
        /*0014*/ 	.byte	0x00, 0xf0, 0x41, 0x00


	//----- nvinfo : EIATTR_KPARAM_INFO
	.align		4
.L_980:
        /*0018*/ 	.byte	0x04, 0x17
        /*001a*/ 	.short	(.L_982 - .L_981)
.L_981:
        /*001c*/ 	.word	0x00000000
        /*0020*/ 	.short	0x0000
        /*0022*/ 	.short	0x0000
        /*0024*/ 	.byte	0x00, 0xf0, 0x21, 0x00


	//----- nvinfo : EIATTR_SPARSE_MMA_MASK
	.align		4
.L_982:
        /*0028*/ 	.byte	0x03, 0x50
        /*002a*/ 	.short	0x0000


	//----- nvinfo : EIATTR_MAXREG_COUNT
	.align		4
        /*002c*/ 	.byte	0x03, 0x1b
        /*002e*/ 	.short	0x00ff


	//----- nvinfo : EIATTR_MERCURY_ISA_VERSION
	.align		4
        /*0030*/ 	.byte	0x03, 0x5f
        /*0032*/ 	.short	0x0101


	//----- nvinfo : EIATTR_VRC_CTA_INIT_COUNT
	.align		4
        /*0034*/ 	.byte	0x02, 0x4a
	.zero		1
	.zero		1


	//----- nvinfo : EIATTR_EXIT_INSTR_OFFSETS
	.align		4
        /*0038*/ 	.byte	0x04, 0x1c
        /*003a*/ 	.short	(.L_984 - .L_983)


	//   ....[0]....
.L_983:
        /*003c*/ 	.word	0x00000130


	//   ....[1]....
        /*0040*/ 	.word	0x00000230


	//   ....[2]....
        /*0044*/ 	.word	0x00000260


	//----- nvinfo : EIATTR_MAX_THREADS
	.align		4
.L_984:
        /*0048*/ 	.byte	0x04, 0x05
        /*004a*/ 	.short	(.L_986 - .L_985)
.L_985:
        /*004c*/ 	.word	0x00000100
        /*0050*/ 	.word	0x00000001
        /*0054*/ 	.word	0x00000001


	//----- nvinfo : EIATTR_CBANK_PARAM_SIZE
	.align		4
.L_986:
        /*0058*/ 	.byte	0x03, 0x19
        /*005a*/ 	.short	0x0018


	//----- nvinfo : EIATTR_PARAM_CBANK
	.align		4
        /*005c*/ 	.byte	0x04, 0x0a
        /*005e*/ 	.short	(.L_988 - .L_987)
	.align		4
.L_987:
        /*0060*/ 	.word	index@(.nv.constant0._ZN3cub18CUB_300001_SM_10006detail8for_each13static_kernelINS2_12policy_hub_t12policy_500_tEmN6thrust24THRUST_300001_SM_1000_NS8cuda_cub20__uninitialized_fill7functorINS7_10device_ptrIyEEyEEEEvT0_T1_)
        /*0064*/ 	.short	0x0380
        /*0066*/ 	.short	0x0018


	//----- nvinfo : EIATTR_SW_WAR
	.align		4
.L_988:
        /*0068*/ 	.byte	0x04, 0x36
        /*006a*/ 	.short	(.L_990 - .L_989)
.L_989:
        /*006c*/ 	.word	0x00000008
.L_990:


//--------------------- .nv.info._ZN3cub18CUB_300001_SM_10006detail8for_each13static_kernelINS2_12policy_hub_t12policy_500_tElN6thrust24THRUST_300001_SM_1000_NS8cuda_cub6__fill7functorINS7_6detail15normal_iteratorINS7_10device_ptrIjEEEEjEEEEvT0_T1_ --------------------------
	.section	.nv.info._ZN3cub18CUB_300001_SM_10006detail8for_each13static_kernelINS2_12policy_hub_t12policy_500_tElN6thrust24THRUST_300001_SM_1000_NS8cuda_cub6__fill7functorINS7_6detail15normal_iteratorINS7_10device_ptrIjEEEEjEEEEvT0_T1_,"",@"SHT_CUDA_INFO"
	.sectionflags	@""
	.align	4


	//----- nvinfo : EIATTR_CUDA_API_VERSION
	.align		4
        /*0000*/ 	.byte	0x04, 0x37
        /*0002*/ 	.short	(.L_992 - .L_991)
.L_991:
        /*0004*/ 	.word	0x00000082


	//----- nvinfo : EIATTR_KPARAM_INFO
	.align		4
.L_992:
        /*0008*/ 	.byte	0x04, 0x17
        /*000a*/ 	.short	(.L_994 - .L_993)
.L_993:
        /*000c*/ 	.word	0x00000000
        /*0010*/ 	.short	0x0001
        /*0012*/ 	.short	0x0008
        /*0014*/ 	.byte	0x00, 0xf0, 0x41, 0x00


	//----- nvinfo : EIATTR_KPARAM_INFO
	.align		4
.L_994:
        /*0018*/ 	.byte	0x04, 0x17
        /*001a*/ 	.short	(.L_996 - .L_995)
.L_995:
        /*001c*/ 	.word	0x00000000
        /*0020*/ 	.short	0x0000
        /*0022*/ 	.short	0x0000
        /*0024*/ 	.byte	0x00, 0xf0, 0x21, 0x00


	//----- nvinfo : EIATTR_SPARSE_MMA_MASK
	.align		4
.L_996:
        /*0028*/ 	.byte	0x03, 0x50
        /*002a*/ 	.short	0x0000


	//----- nvinfo : EIATTR_MAXREG_COUNT
	.align		4
        /*002c*/ 	.byte	0x03, 0x1b
        /*002e*/ 	.short	0x00ff


	//----- nvinfo : EIATTR_MERCURY_ISA_VERSION
	.align		4
        /*0030*/ 	.byte	0x03, 0x5f
        /*0032*/ 	.short	0x0101


	//----- nvinfo : EIATTR_VRC_CTA_INIT_COUNT
	.align		4
        /*0034*/ 	.byte	0x02, 0x4a
	.zero		1
	.zero		1


	//----- nvinfo : EIATTR_EXIT_INSTR_OFFSETS
	.align		4
        /*0038*/ 	.byte	0x04, 0x1c
        /*003a*/ 	.short	(.L_998 - .L_997)


	//   ....[0]....
.L_997:
        /*003c*/ 	.word	0x00000130


	//   ....[1]....
        /*0040*/ 	.word	0x00000240


	//   ....[2]....
        /*0044*/ 	.word	0x00000270


	//----- nvinfo : EIATTR_MAX_THREADS
	.align		4
.L_998:
        /*0048*/ 	.byte	0x04, 0x05
        /*004a*/ 	.short	(.L_1000 - .L_999)
.L_999:
        /*004c*/ 	.word	0x00000100
        /*0050*/ 	.word	0x00000001
        /*0054*/ 	.word	0x00000001


	//----- nvinfo : EIATTR_CBANK_PARAM_SIZE
	.align		4
.L_1000:
        /*0058*/ 	.byte	0x03, 0x19
        /*005a*/ 	.short	0x0018


	//----- nvinfo : EIATTR_PARAM_CBANK
	.align		4
        /*005c*/ 	.byte	0x04, 0x0a
        /*005e*/ 	.short	(.L_1002 - .L_1001)
	.align		4
.L_1001:
        /*0060*/ 	.word	index@(.nv.constant0._ZN3cub18CUB_300001_SM_10006detail8for_each13static_kernelINS2_12policy_hub_t12policy_500_tElN6thrust24THRUST_300001_SM_1000_NS8cuda_cub6__fill7functorINS7_6detail15normal_iteratorINS7_10device_ptrIjEEEEjEEEEvT0_T1_)
        /*0064*/ 	.short	0x0380
        /*0066*/ 	.short	0x0018


	//----- nvinfo : EIATTR_SW_WAR
	.align		4
.L_1002:
        /*0068*/ 	.byte	0x04, 0x36
        /*006a*/ 	.short	(.L_1004 - .L_1003)
.L_1003:
        /*006c*/ 	.word	0x00000008
.L_1004:


//--------------------- .nv.info._ZN3cub18CUB_300001_SM_10006detail8for_each13static_kernelINS2_12policy_hub_t12policy_500_tEmN6thrust24THRUST_300001_SM_1000_NS8cuda_cub20__uninitialized_fill7functorINS7_10device_ptrIjEEjEEEEvT0_T1_ --------------------------
	.section	.nv.info._ZN3cub18CUB_300001_SM_10006detail8for_each13static_kernelINS2_12policy_hub_t12policy_500_tEmN6thrust24THRUST_300001_SM_1000_NS8cuda_cub20__uninitialized_fill7functorINS7_10device_ptrIjEEjEEEEvT0_T1_,"",@"SHT_CUDA_INFO"
	.sectionflags	@""
	.align	4


	//----- nvinfo : EIATTR_CUDA_API_VERSION
	.align		4
        /*0000*/ 	.byte	0x04, 0x37
        /*0002*/ 	.short	(.L_1006 - .L_1005)
.L_1005:
        /*0004*/ 	.word	0x00000082


	//----- nvinfo : EIATTR_KPARAM_INFO
	.align		4
.L_1006:
        /*0008*/ 	.byte	0x04, 0x17
        /*000a*/ 	.short	(.L_1008 - .L_1007)
.L_1007:
        /*000c*/ 	.word	0x00000000
        /*0010*/ 	.short	0x0001
        /*0012*/ 	.short	0x0008
        /*0014*/ 	.byte	0x00, 0xf0, 0x41, 0x00


	//----- nvinfo : EIATTR_KPARAM_INFO
	.align		4
.L_1008:
        /*0018*/ 	.byte	0x04, 0x17
        /*001a*/ 	.short	(.L_1010 - .L_1009)
.L_1009:
        /*001c*/ 	.word	0x00000000
        /*0020*/ 	.short	0x0000
        /*0022*/ 	.short	0x0000
        /*0024*/ 	.byte	0x00, 0xf0, 0x21, 0x00


	//----- nvinfo : EIATTR_SPARSE_MMA_MASK
	.align		4
.L_1010:
        /*0028*/ 	.byte	0x03, 0x50
        /*002a*/ 	.short	0x0000


	//----- nvinfo : EIATTR_MAXREG_COUNT
	.align		4
        /*002c*/ 	.byte	0x03, 0x1b
        /*002e*/ 	.short	0x00ff


	//----- nvinfo : EIATTR_MERCURY_ISA_VERSION
	.align		4
        /*0030*/ 	.byte	0x03, 0x5f
        /*0032*/ 	.short	0x0101


	//----- nvinfo : EIATTR_VRC_CTA_INIT_COUNT
	.align		4
        /*0034*/ 	.byte	0x02, 0x4a
	.zero		1
	.zero		1


	//----- nvinfo : EIATTR_EXIT_INSTR_OFFSETS
	.align		4
        /*0038*/ 	.byte	0x04, 0x1c
        /*003a*/ 	.short	(.L_1012 - .L_1011)


	//   ....[0]....
.L_1011:
        /*003c*/ 	.word	0x00000130


	//   ....[1]....
        /*0040*/ 	.word	0x00000230


	//   ....[2]....
        /*0044*/ 	.word	0x00000260


	//----- nvinfo : EIATTR_MAX_THREADS
	.align		4
.L_1012:
        /*0048*/ 	.byte	0x04, 0x05
        /*004a*/ 	.short	(.L_1014 - .L_1013)
.L_1013:
        /*004c*/ 	.word	0x00000100
        /*0050*/ 	.word	0x00000001
        /*0054*/ 	.word	0x00000001


	//----- nvinfo : EIATTR_CBANK_PARAM_SIZE
	.align		4
.L_1014:
        /*0058*/ 	.byte	0x03, 0x19
        /*005a*/ 	.short	0x0018


	//----- nvinfo : EIATTR_PARAM_CBANK
	.align		4
        /*005c*/ 	.byte	0x04, 0x0a
        /*005e*/ 	.short	(.L_1016 - .L_1015)
	.align		4
.L_1015:
        /*0060*/ 	.word	index@(.nv.constant0._ZN3cub18CUB_300001_SM_10006detail8for_each13static_kernelINS2_12policy_hub_t12policy_500_tEmN6thrust24THRUST_300001_SM_1000_NS8cuda_cub20__uninitialized_fill7functorINS7_10device_ptrIjEEjEEEEvT0_T1_)
        /*0064*/ 	.short	0x0380
        /*0066*/ 	.short	0x0018


	//----- nvinfo : EIATTR_SW_WAR
	.align		4
.L_1016:
        /*0068*/ 	.byte	0x04, 0x36
        /*006a*/ 	.short	(.L_1018 - .L_1017)
.L_1017:
        /*006c*/ 	.word	0x00000008
.L_1018:


//--------------------- .nv.info._ZN3cub18CUB_300001_SM_10006detail8for_each13static_kernelINS2_12policy_hub_t12policy_500_tElN6thrust24THRUST_300001_SM_1000_NS8cuda_cub6__fill7functorINS7_6detail15normal_iteratorINS7_10device_ptrIfEEEEfEEEEvT0_T1_ --------------------------
	.section	.nv.info._ZN3cub18CUB_300001_SM_10006detail8for_each13static_kernelINS2_12policy_hub_t12policy_500_tElN6thrust24THRUST_300001_SM_1000_NS8cuda_cub6__fill7functorINS7_6detail15normal_iteratorINS7_10device_ptrIfEEEEfEEEEvT0_T1_,"",@"SHT_CUDA_INFO"
	.sectionflags	@""
	.align	4


	//----- nvinfo : EIATTR_CUDA_API_VERSION
	.align		4
        /*0000*/ 	.byte	0x04, 0x37
        /*0002*/ 	.short	(.L_1020 - .L_1019)
.L_1019:
        /*0004*/ 	.word	0x00000082


	//----- nvinfo : EIATTR_KPARAM_INFO
	.align		4
.L_1020:
        /*0008*/ 	.byte	0x04, 0x17
        /*000a*/ 	.short	(.L_1022 - .L_1021)
.L_1021:
        /*000c*/ 	.word	0x00000000
        /*0010*/ 	.short	0x0001
        /*0012*/ 	.short	0x0008
        /*0014*/ 	.byte	0x00, 0xf0, 0x41, 0x00


	//----- nvinfo : EIATTR_KPARAM_INFO
	.align		4
.L_1022:
        /*0018*/ 	.byte	0x04, 0x17
        /*001a*/ 	.short	(.L_1024 - .L_1023)
.L_1023:
        /*001c*/ 	.word	0x00000000
        /*0020*/ 	.short	0x0000
        /*0022*/ 	.short	0x0000
        /*0024*/ 	.byte	0x00, 0xf0, 0x21, 0x00


	//----- nvinfo : EIATTR_SPARSE_MMA_MASK
	.align		4
.L_1024:
        /*0028*/ 	.byte	0x03, 0x50
        /*002a*/ 	.short	0x0000


	//----- nvinfo : EIATTR_MAXREG_COUNT
	.align		4
        /*002c*/ 	.byte	0x03, 0x1b
        /*002e*/ 	.short	0x00ff


	//----- nvinfo : EIATTR_MERCURY_ISA_VERSION
	.align		4
        /*0030*/ 	.byte	0x03, 0x5f
        /*0032*/ 	.short	0x0101


	//----- nvinfo : EIATTR_VRC_CTA_INIT_COUNT
	.align		4
        /*0034*/ 	.byte	0x02, 0x4a
	.zero		1
	.zero		1


	//----- nvinfo : EIATTR_EXIT_INSTR_OFFSETS
	.align		4
        /*0038*/ 	.byte	0x04, 0x1c
        /*003a*/ 	.short	(.L_1026 - .L_1025)


	//   ....[0]....
.L_1025:
        /*003c*/ 	.word	0x00000130


	//   ....[1]....
        /*0040*/ 	.word	0x00000240


	//   ....[2]....
        /*0044*/ 	.word	0x00000270


	//----- nvinfo : EIATTR_MAX_THREADS
	.align		4
.L_1026:
        /*0048*/ 	.byte	0x04, 0x05
        /*004a*/ 	.short	(.L_1028 - .L_1027)
.L_1027:
        /*004c*/ 	.word	0x00000100
        /*0050*/ 	.word	0x00000001
        /*0054*/ 	.word	0x00000001


	//----- nvinfo : EIATTR_CBANK_PARAM_SIZE
	.align		4
.L_1028:
        /*0058*/ 	.byte	0x03, 0x19
        /*005a*/ 	.short	0x0018


	//----- nvinfo : EIATTR_PARAM_CBANK
	.align		4
        /*005c*/ 	.byte	0x04, 0x0a
        /*005e*/ 	.short	(.L_1030 - .L_1029)
	.align		4
.L_1029:
        /*0060*/ 	.word	index@(.nv.constant0._ZN3cub18CUB_300001_SM_10006detail8for_each13static_kernelINS2_12policy_hub_t12policy_500_tElN6thrust24THRUST_300001_SM_1000_NS8cuda_cub6__fill7functorINS7_6detail15normal_iteratorINS7_10device_ptrIfEEEEfEEEEvT0_T1_)
        /*0064*/ 	.short	0x0380
        /*0066*/ 	.short	0x0018


	//----- nvinfo : EIATTR_SW_WAR
	.align		4
.L_1030:
        /*0068*/ 	.byte	0x04, 0x36
        /*006a*/ 	.short	(.L_1032 - .L_1031)
.L_1031:
        /*006c*/ 	.word	0x00000008
.L_1032:


//--------------------- .nv.info._ZN3cub18CUB_300001_SM_10006detail8for_each13static_kernelINS2_12policy_hub_t12policy_500_tEmN6thrust24THRUST_300001_SM_1000_NS8cuda_cub20__uninitialized_fill7functorINS7_10device_ptrIfEEfEEEEvT0_T1_ --------------------------
	.section	.nv.info._ZN3cub18CUB_300001_SM_10006detail8for_each13static_kernelINS2_12policy_hub_t12policy_500_tEmN6thrust24THRUST_300001_SM_1000_NS8cuda_cub20__uninitialized_fill7functorINS7_10device_ptrIfEEfEEEEvT0_T1_,"",@"SHT_CUDA_INFO"
	.sectionflags	@""
	.align	4


	//----- nvinfo : EIATTR_CUDA_API_VERSION
	.align		4
        /*0000*/ 	.byte	0x04, 0x37
        /*0002*/ 	.short	(.L_1034 - .L_1033)
.L_1033:
        /*0004*/ 	.word	0x00000082


	//----- nvinfo : EIATTR_KPARAM_INFO
	.align		4
.L_1034:
        /*0008*/ 	.byte	0x04, 0x17
        /*000a*/ 	.short	(.L_1036 - .L_1035)
.L_1035:
        /*000c*/ 	.word	0x00000000
        /*0010*/ 	.short	0x0001
        /*0012*/ 	.short	0x0008
        /*0014*/ 	.byte	0x00, 0xf0, 0x41, 0x00


	//----- nvinfo : EIATTR_KPARAM_INFO
	.align		4
.L_1036:
        /*0018*/ 	.byte	0x04, 0x17
        /*001a*/ 	.short	(.L_1038 - .L_1037)
.L_1037:
        /*001c*/ 	.word	0x00000000
        /*0020*/ 	.short	0x0000
        /*0022*/ 	.short	0x0000
        /*0024*/ 	.byte	0x00, 0xf0, 0x21, 0x00


	//----- nvinfo : EIATTR_SPARSE_MMA_MASK
	.align		4
.L_1038:
        /*0028*/ 	.byte	0x03, 0x50
        /*002a*/ 	.short	0x0000


	//----- nvinfo : EIATTR_MAXREG_COUNT
	.align		4
        /*002c*/ 	.byte	0x03, 0x1b
        /*002e*/ 	.short	0x00ff


	//----- nvinfo : EIATTR_MERCURY_ISA_VERSION
	.align		4
        /*0030*/ 	.byte	0x03, 0x5f
        /*0032*/ 	.short	0x0101


	//----- nvinfo : EIATTR_VRC_CTA_INIT_COUNT
	.align		4
        /*0034*/ 	.byte	0x02, 0x4a
	.zero		1
	.zero		1


	//----- nvinfo : EIATTR_EXIT_INSTR_OFFSETS
	.align		4
        /*0038*/ 	.byte	0x04, 0x1c
        /*003a*/ 	.short	(.L_1040 - .L_1039)


	//   ....[0]....
.L_1039:
        /*003c*/ 	.word	0x00000130


	//   ....[1]....
        /*0040*/ 	.word	0x00000230


	//   ....[2]....
        /*0044*/ 	.word	0x00000260


	//----- nvinfo : EIATTR_MAX_THREADS
	.align		4
.L_1040:
        /*0048*/ 	.byte	0x04, 0x05
        /*004a*/ 	.short	(.L_1042 - .L_1041)
.L_1041:
        /*004c*/ 	.word	0x00000100
        /*0050*/ 	.word	0x00000001
        /*0054*/ 	.word	0x00000001


	//----- nvinfo : EIATTR_CBANK_PARAM_SIZE
	.align		4
.L_1042:
        /*0058*/ 	.byte	0x03, 0x19
        /*005a*/ 	.short	0x0018


	//----- nvinfo : EIATTR_PARAM_CBANK
	.align		4
        /*005c*/ 	.byte	0x04, 0x0a
        /*005e*/ 	.short	(.L_1044 - .L_1043)
	.align		4
.L_1043:
        /*0060*/ 	.word	index@(.nv.constant0._ZN3cub18CUB_300001_SM_10006detail8for_each13static_kernelINS2_12policy_hub_t12policy_500_tEmN6thrust24THRUST_300001_SM_1000_NS8cuda_cub20__uninitialized_fill7functorINS7_10device_ptrIfEEfEEEEvT0_T1_)
        /*0064*/ 	.short	0x0380
        /*0066*/ 	.short	0x0018


	//----- nvinfo : EIATTR_SW_WAR
	.align		4
.L_1044:
        /*0068*/ 	.byte	0x04, 0x36
        /*006a*/ 	.short	(.L_1046 - .L_1045)
.L_1045:
        /*006c*/ 	.word	0x00000008
.L_1046:


//--------------------- .nv.info._ZN3cub18CUB_300001_SM_10006detail8for_each13static_kernelINS2_12policy_hub_t12policy_500_tEmN6thrust24THRUST_300001_SM_1000_NS8cuda_cub20__uninitialized_fill7functorINS7_10device_ptrImEEmEEEEvT0_T1_ --------------------------
	.section	.nv.info._ZN3cub18CUB_300001_SM_10006detail8for_each13static_kernelINS2_12policy_hub_t12policy_500_tEmN6thrust24THRUST_300001_SM_1000_NS8cuda_cub20__uninitialized_fill7functorINS7_10device_ptrImEEmEEEEvT0_T1_,"",@"SHT_CUDA_INFO"
	.sectionflags	@""
	.align	4


	//----- nvinfo : EIATTR_CUDA_API_VERSION
	.align		4
        /*0000*/ 	.byte	0x04, 0x37
        /*0002*/ 	.short	(.L_1048 - .L_1047)
.L_1047:
        /*0004*/ 	.word	0x00000082


	//----- nvinfo : EIATTR_KPARAM_INFO
	.align		4
.L_1048:
        /*0008*/ 	.byte	0x04, 0x17
        /*000a*/ 	.short	(.L_1050 - .L_1049)
.L_1049:
        /*000c*/ 	.word	0x00000000
        /*0010*/ 	.short	0x0001
        /*0012*/ 	.short	0x0008
        /*0014*/ 	.byte	0x00, 0xf0, 0x41, 0x00


	//----- nvinfo : EIATTR_KPARAM_INFO
	.align		4
.L_1050:
        /*0018*/ 	.byte	0x04, 0x17
        /*001a*/ 	.short	(.L_1052 - .L_1051)
.L_1051:
        /*001c*/ 	.word	0x00000000
        /*0020*/ 	.short	0x0000
        /*0022*/ 	.short	0x0000
        /*0024*/ 	.byte	0x00, 0xf0, 0x21, 0x00


	//----- nvinfo : EIATTR_SPARSE_MMA_MASK
	.align		4
.L_1052:
        /*0028*/ 	.byte	0x03, 0x50
        /*002a*/ 	.short	0x0000


	//----- nvinfo : EIATTR_MAXREG_COUNT
	.align		4
        /*002c*/ 	.byte	0x03, 0x1b
        /*002e*/ 	.short	0x00ff


	//----- nvinfo : EIATTR_MERCURY_ISA_VERSION
	.align		4
        /*0030*/ 	.byte	0x03, 0x5f
        /*0032*/ 	.short	0x0101


	//----- nvinfo : EIATTR_VRC_CTA_INIT_COUNT
	.align		4
        /*0034*/ 	.byte	0x02, 0x4a
	.zero		1
	.zero		1


	//----- nvinfo : EIATTR_EXIT_INSTR_OFFSETS
	.align		4
        /*0038*/ 	.byte	0x04, 0x1c
        /*003a*/ 	.short	(.L_1054 - .L_1053)


	//   ....[0]....
.L_1053:
        /*003c*/ 	.word	0x00000130


	//   ....[1]....
        /*0040*/ 	.word	0x00000230


	//   ....[2]....
        /*0044*/ 	.word	0x00000260


	//----- nvinfo : EIATTR_MAX_THREADS
	.align		4
.L_1054:
        /*0048*/ 	.byte	0x04, 0x05
        /*004a*/ 	.short	(.L_1056 - .L_1055)
.L_1055:
        /*004c*/ 	.word	0x00000100
        /*0050*/ 	.word	0x00000001
        /*0054*/ 	.word	0x00000001


	//----- nvinfo : EIATTR_CBANK_PARAM_SIZE
	.align		4
.L_1056:
        /*0058*/ 	.byte	0x03, 0x19
        /*005a*/ 	.short	0x0018


	//----- nvinfo : EIATTR_PARAM_CBANK
	.align		4
        /*005c*/ 	.byte	0x04, 0x0a
        /*005e*/ 	.short	(.L_1058 - .L_1057)
	.align		4
.L_1057:
        /*0060*/ 	.word	index@(.nv.constant0._ZN3cub18CUB_300001_SM_10006detail8for_each13static_kernelINS2_12policy_hub_t12policy_500_tEmN6thrust24THRUST_300001_SM_1000_NS8cuda_cub20__uninitialized_fill7functorINS7_10device_ptrImEEmEEEEvT0_T1_)
        /*0064*/ 	.short	0x0380
        /*0066*/ 	.short	0x0018


	//----- nvinfo : EIATTR_SW_WAR
	.align		4
.L_1058:
        /*0068*/ 	.byte	0x04, 0x36
        /*006a*/ 	.short	(.L_1060 - .L_1059)
.L_1059:
        /*006c*/ 	.word	0x00000008
.L_1060:


//--------------------- .nv.info._ZN3cub18CUB_300001_SM_10006detail11EmptyKernelIvEEvv --------------------------
	.section	.nv.info._ZN3cub18CUB_300001_SM_10006detail11EmptyKernelIvEEvv,"",@"SHT_CUDA_INFO"
	.sectionflags	@""
	.align	4


	//----- nvinfo : EIATTR_CUDA_API_VERSION
	.align		4
        /*0000*/ 	.byte	0x04, 0x37
        /*0002*/ 	.short	(.L_1062 - .L_1061)
.L_1061:
        /*0004*/ 	.word	0x00000082


	//----- nvinfo : EIATTR_SPARSE_MMA_MASK
	.align		4
.L_1062:
        /*0008*/ 	.byte	0x03, 0x50
        /*000a*/ 	.short	0x0000


	//----- nvinfo : EIATTR_MAXREG_COUNT
	.align		4
        /*000c*/ 	.byte	0x03, 0x1b
        /*000e*/ 	.short	0x00ff


	//----- nvinfo : EIATTR_MERCURY_ISA_VERSION
	.align		4
        /*0010*/ 	.byte	0x03, 0x5f
        /*0012*/ 	.short	0x0101


	//----- nvinfo : EIATTR_VRC_CTA_INIT_COUNT
	.align		4
        /*0014*/ 	.byte	0x02, 0x4a
	.zero		1
	.zero		1


	//----- nvinfo : EIATTR_EXIT_INSTR_OFFSETS
	.align		4
        /*0018*/ 	.byte	0x04, 0x1c
        /*001a*/ 	.short	(.L_1064 - .L_1063)


	//   ....[0]....
.L_1063:
        /*001c*/ 	.word	0x00000010


	//----- nvinfo : EIATTR_SW_WAR
	.align		4
.L_1064:
        /*0020*/ 	.byte	0x04, 0x36
        /*0022*/ 	.short	(.L_1066 - .L_1065)
.L_1065:
        /*0024*/ 	.word	0x00000008
.L_1066:


//--------------------- .nv.info._Z38compactionVertexCentricLevelOrderQueuemP27vertex_dictionary_structurePjPP10edge_block --------------------------
	.section	.nv.info._Z38compactionVertexCentricLevelOrderQueuemP27vertex_dictionary_structurePjPP10edge_block,"",@"SHT_CUDA_INFO"
	.sectionflags	@""
	.align	4


	//----- nvinfo : EIATTR_CUDA_API_VERSION
	.align		4
        /*0000*/ 	.byte	0x04, 0x37
        /*0002*/ 	.short	(.L_1068 - .L_1067)
.L_1067:
        /*0004*/ 	.word	0x00000082


	//----- nvinfo : EIATTR_KPARAM_INFO
	.align		4
.L_1068:
        /*0008*/ 	.byte	0x04, 0x17
        /*000a*/ 	.short	(.L_1070 - .L_1069)
.L_1069:
        /*000c*/ 	.word	0x00000000
        /*0010*/ 	.short	0x0003
        /*0012*/ 	.short	0x0018
        /*0014*/ 	.byte	0x00, 0xf5, 0x21, 0x00


	//----- nvinfo : EIATTR_KPARAM_INFO
	.align		4
.L_1070:
        /*0018*/ 	.byte	0x04, 0x17
        /*001a*/ 	.short	(.L_1072 - .L_1071)
.L_1071:
        /*001c*/ 	.word	0x00000000
        /*0020*/ 	.short	0x0002
        /*0022*/ 	.short	0x0010
        /*0024*/ 	.byte	0x00, 0xf5, 0x21, 0x00


	//----- nvinfo : EIATTR_KPARAM_INFO
	.align		4
.L_1072:
        /*0028*/ 	.byte	0x04, 0x17
        /*002a*/ 	.short	(.L_1074 - .L_1073)
.L_1073:
        /*002c*/ 	.word	0x00000000
        /*0030*/ 	.short	0x0001
        /*0032*/ 	.short	0x0008
        /*0034*/ 	.byte	0x00, 0xf5, 0x21, 0x00


	//----- nvinfo : EIATTR_KPARAM_INFO
	.align		4
.L_1074:
        /*0038*/ 	.byte	0x04, 0x17
        /*003a*/ 	.short	(.L_1076 - .L_1075)
.L_1075:
        /*003c*/ 	.word	0x00000000
        /*0040*/ 	.short	0x0000
        /*0042*/ 	.short	0x0000
        /*0044*/ 	.byte	0x00, 0xf0, 0x21, 0x00


	//----- nvinfo : EIATTR_SPARSE_MMA_MASK
	.align		4
.L_1076:
        /*0048*/ 	.byte	0x03, 0x50
        /*004a*/ 	.short	0x0000


	//----- nvinfo : EIATTR_MAXREG_COUNT
	.align		4
        /*004c*/ 	.byte	0x03, 0x1b
        /*004e*/ 	.short	0x00ff


	//----- nvinfo : EIATTR_MERCURY_ISA_VERSION
	.align		4
        /*0050*/ 	.byte	0x03, 0x5f
        /*0052*/ 	.short	0x0101


	//----- nvinfo : EIATTR_INT_WARP_WIDE_INSTR_OFFSETS
	.align		4
        /*0054*/ 	.byte	0x04, 0x31
        /*0056*/ 	.short	(.L_1078 - .L_1077)


	//   ....[0]....
.L_1077:
        /*0058*/ 	.word	0x00000530


	//   ....[1]....
        /*005c*/ 	.word	0x000005e0


	//   ....[2]....
        /*0060*/ 	.word	0x00000a00


	//   ....[3]....
        /*0064*/ 	.word	0x00000ab0


	//   ....[4]....
        /*0068*/ 	.word	0x00000dd0


	//   ....[5]....
        /*006c*/ 	.word	0x00000e30


	//   ....[6]....
        /*0070*/ 	.word	0x00002500


	//   ....[7]....
        /*0074*/ 	.word	0x000025c0


	//----- nvinfo : EIATTR_VRC_CTA_INIT_COUNT
	.align		4
.L_1078:
        /*0078*/ 	.byte	0x02, 0x4a
	.zero		1
	.zero		1


	//----- nvinfo : EIATTR_EXIT_INSTR_OFFSETS
	.align		4
        /*007c*/ 	.byte	0x04, 0x1c
        /*007e*/ 	.short	(.L_1080 - .L_1079)


	//   ....[0]....
.L_1079:
        /*0080*/ 	.word	0x00000080


	//   ....[1]....
        /*0084*/ 	.word	0x00000170


	//   ....[2]....
        /*0088*/ 	.word	0x000024c0


	//   ....[3]....
        /*008c*/ 	.word	0x00002770


	//   ....[4]....
        /*0090*/ 	.word	0x00002820


	//----- nvinfo : EIATTR_CRS_STACK_SIZE
	.align		4
.L_1080:
        /*0094*/ 	.byte	0x04, 0x1e
        /*0096*/ 	.short	(.L_1082 - .L_1081)
.L_1081:
        /*0098*/ 	.word	0x00000000


	//----- nvinfo : EIATTR_CBANK_PARAM_SIZE
	.align		4
.L_1082:
        /*009c*/ 	.byte	0x03, 0x19
        /*009e*/ 	.short	0x0020


	//----- nvinfo : EIATTR_PARAM_CBANK
	.align		4
        /*00a0*/ 	.byte	0x04, 0x0a
        /*00a2*/ 	.short	(.L_1084 - .L_1083)
	.align		4
.L_1083:
        /*00a4*/ 	.word	index@(.nv.constant0._Z38compactionVertexCentricLevelOrderQueuemP27vertex_dictionary_structurePjPP10edge_block)
        /*00a8*/ 	.short	0x0380
        /*00aa*/ 	.short	0x0020


	//----- nvinfo : EIATTR_SW_WAR
	.align		4
.L_1084:
        /*00ac*/ 	.byte	0x04, 0x36
        /*00ae*/ 	.short	(.L_1086 - .L_1085)
.L_1085:
        /*00b0*/ 	.word	0x00000008
.L_1086:


//--------------------- .nv.info._Z19findTotalEdgeBlocksjPjS_S_ --------------------------
	.section	.nv.info._Z19findTotalEdgeBlocksjPjS_S_,"",@"SHT_CUDA_INFO"
	.sectionflags	@""
	.align	4


	//----- nvinfo : EIATTR_CUDA_API_VERSION
	.align		4
        /*0000*/ 	.byte	0x04, 0x37
        /*0002*/ 	.short	(.L_1088 - .L_1087)
.L_1087:
        /*0004*/ 	.word	0x00000082


	//----- nvinfo : EIATTR_KPARAM_INFO
	.align		4
.L_1088:
        /*0008*/ 	.byte	0x04, 0x17
        /*000a*/ 	.short	(.L_1090 - .L_1089)
.L_1089:
        /*000c*/ 	.word	0x00000000
        /*0010*/ 	.short	0x0003
        /*0012*/ 	.short	0x0018
        /*0014*/ 	.byte	0x00, 0xf5, 0x21, 0x00


	//----- nvinfo : EIATTR_KPARAM_INFO
	.align		4
.L_1090:
        /*0018*/ 	.byte	0x04, 0x17
        /*001a*/ 	.short	(.L_1092 - .L_1091)
.L_1091:
        /*001c*/ 	.word	0x00000000
        /*0020*/ 	.short	0x0002
        /*0022*/ 	.short	0x0010
        /*0024*/ 	.byte	0x00, 0xf5, 0x21, 0x00


	//----- nvinfo : EIATTR_KPARAM_INFO
	.align		4
.L_1092:
        /*0028*/ 	.byte	0x04, 0x17
        /*002a*/ 	.short	(.L_1094 - .L_1093)
.L_1093:
        /*002c*/ 	.word	0x00000000
        /*0030*/ 	.short	0x0001
        /*0032*/ 	.short	0x0008
        /*0034*/ 	.byte	0x00, 0xf5, 0x21, 0x00


	//----- nvinfo : EIATTR_KPARAM_INFO
	.align		4
.L_1094:
        /*0038*/ 	.byte	0x04, 0x17
        /*003a*/ 	.short	(.L_1096 - .L_1095)
.L_1095:
        /*003c*/ 	.word	0x00000000
        /*0040*/ 	.short	0x0000
        /*0042*/ 	.short	0x0000
        /*0044*/ 	.byte	0x00, 0xf0, 0x11, 0x00


	//----- nvinfo : EIATTR_SPARSE_MMA_MASK
	.align		4
.L_1096:
        /*0048*/ 	.byte	0x03, 0x50
        /*004a*/ 	.short	0x0000


	//----- nvinfo : EIATTR_MAXREG_COUNT
	.align		4
        /*004c*/ 	.byte	0x03, 0x1b
        /*004e*/ 	.short	0x00ff


	//----- nvinfo : EIATTR_EXTERNS
	.align		4
        /*0050*/ 	.byte	0x04, 0x0f
        /*0052*/ 	.short	(.L_1098 - .L_1097)


	//   ....[0]....
	.align		4
.L_1097:
        /*0054*/ 	.word	index@(vprintf)


	//----- nvinfo : EIATTR_MERCURY_ISA_VERSION
	.align		4
.L_1098:
        /*0058*/ 	.byte	0x03, 0x5f
        /*005a*/ 	.short	0x0101


	//----- nvinfo : EIATTR_VRC_CTA_INIT_COUNT
	.align		4
        /*005c*/ 	.byte	0x02, 0x4a
	.zero		1
	.zero		1


	//----- nvinfo : EIATTR_SYSCALL_OFFSETS
	.align		4
        /*0060*/ 	.byte	0x04, 0x46
        /*0062*/ 	.short	(.L_1100 - .L_1099)


	//   ....[0]....
.L_1099:
        /*0064*/ 	.word	0x00000190


	//----- nvinfo : EIATTR_EXIT_INSTR_OFFSETS
	.align		4
.L_1100:
        /*0068*/ 	.byte	0x04, 0x1c
        /*006a*/ 	.short	(.L_1102 - .L_1101)


	//   ....[0]....
.L_1101:
        /*006c*/ 	.word	0x000001a0


	//----- nvinfo : EIATTR_CBANK_PARAM_SIZE
	.align		4
.L_1102:
        /*0070*/ 	.byte	0x03, 0x19
        /*0072*/ 	.short	0x0020


	//----- nvinfo : EIATTR_PARAM_CBANK
	.align		4
        /*0074*/ 	.byte	0x04, 0x0a
        /*0076*/ 	.short	(.L_1104 - .L_1103)
	.align		4
.L_1103:
        /*0078*/ 	.word	index@(.nv.constant0._Z19findTotalEdgeBlocksjPjS_S_)
        /*007c*/ 	.short	0x0380
        /*007e*/ 	.short	0x0020


	//----- nvinfo : EIATTR_SW_WAR
	.align		4
.L_1104:
        /*0080*/ 	.byte	0x04, 0x36
        /*0082*/ 	.short	(.L_1106 - .L_1105)
.L_1105:
        /*0084*/ 	.word	0x00000008
.L_1106:


//--------------------- .nv.info._Z19findBlocksPerVertexmP27vertex_dictionary_structurePj --------------------------
	.section	.nv.info._Z19findBlocksPerVertexmP27vertex_dictionary_structurePj,"",@"SHT_CUDA_INFO"
	.sectionflags	@""
	.align	4


	//----- nvinfo : EIATTR_CUDA_API_VERSION
	.align		4
        /*0000*/ 	.byte	0x04, 0x37
        /*0002*/ 	.short	(.L_1108 - .L_1107)
.L_1107:
        /*0004*/ 	.word	0x00000082


	//----- nvinfo : EIATTR_KPARAM_INFO
	.align		4
.L_1108:
        /*0008*/ 	.byte	0x04, 0x17
        /*000a*/ 	.short	(.L_1110 - .L_1109)
.L_1109:
        /*000c*/ 	.word	0x00000000
        /*0010*/ 	.short	0x0002
        /*0012*/ 	.short	0x0010
        /*0014*/ 	.byte	0x00, 0xf5, 0x21, 0x00


	//----- nvinfo : EIATTR_KPARAM_INFO
	.align		4
.L_1110:
        /*0018*/ 	.byte	0x04, 0x17
        /*001a*/ 	.short	(.L_1112 - .L_1111)
.L_1111:
        /*001c*/ 	.word	0x00000000
        /*0020*/ 	.short	0x0001
        /*0022*/ 	.short	0x0008
        /*0024*/ 	.byte	0x00, 0xf5, 0x21, 0x00


	//----- nvinfo : EIATTR_KPARAM_INFO
	.align		4
.L_1112:
        /*0028*/ 	.byte	0x04, 0x17
        /*002a*/ 	.short	(.L_1114 - .L_1113)
.L_1113:
        /*002c*/ 	.word	0x00000000
        /*0030*/ 	.short	0x0000
        /*0032*/ 	.short	0x0000
        /*0034*/ 	.byte	0x00, 0xf0, 0x21, 0x00


	//----- nvinfo : EIATTR_SPARSE_MMA_MASK
	.align		4
.L_1114:
        /*0038*/ 	.byte	0x03, 0x50
        /*003a*/ 	.short	0x0000


	//----- nvinfo : EIATTR_MAXREG_COUNT
	.align		4
        /*003c*/ 	.byte	0x03, 0x1b
        /*003e*/ 	.short	0x00ff


	//----- nvinfo : EIATTR_MERCURY_ISA_VERSION
	.align		4
        /*0040*/ 	.byte	0x03, 0x5f
        /*0042*/ 	.short	0x0101


	//----- nvinfo : EIATTR_VRC_CTA_INIT_COUNT
	.align		4
        /*0044*/ 	.byte	0x02, 0x4a
	.zero		1
	.zero		1


	//----- nvinfo : EIATTR_EXIT_INSTR_OFFSETS
	.align		4
        /*0048*/ 	.byte	0x04, 0x1c
        /*004a*/ 	.short	(.L_1116 - .L_1115)


	//   ....[0]....
.L_1115:
        /*004c*/ 	.word	0x00000080


	//   ....[1]....
        /*0050*/ 	.word	0x00000140


	//----- nvinfo : EIATTR_CBANK_PARAM_SIZE
	.align		4
.L_1116:
        /*0054*/ 	.byte	0x03, 0x19
        /*0056*/ 	.short	0x0018


	//----- nvinfo : EIATTR_PARAM_CBANK
	.align		4
        /*0058*/ 	.byte	0x04, 0x0a
        /*005a*/ 	.short	(.L_1118 - .L_1117)
	.align		4
.L_1117:
        /*005c*/ 	.word	index@(.nv.constant0._Z19findBlocksPerVertexmP27vertex_dictionary_structurePj)
        /*0060*/ 	.short	0x0380
        /*0062*/ 	.short	0x0018


	//----- nvinfo : EIATTR_SW_WAR
	.align		4
.L_1118:
        /*0064*/ 	.byte	0x04, 0x36
        /*0066*/ 	.short	(.L_1120 - .L_1119)
.L_1119:
        /*0068*/ 	.word	0x00000008
.L_1120:


//--------------------- .nv.info._Z18findHolesPerVertexmP27vertex_dictionary_structurePj --------------------------
	.section	.nv.info._Z18findHolesPerVertexmP27vertex_dictionary_structurePj,"",@"SHT_CUDA_INFO"
	.sectionflags	@""
	.align	4


	//----- nvinfo : EIATTR_CUDA_API_VERSION
	.align		4
        /*0000*/ 	.byte	0x04, 0x37
        /*0002*/ 	.short	(.L_1122 - .L_1121)
.L_1121:
        /*0004*/ 	.word	0x00000082


	//----- nvinfo : EIATTR_KPARAM_INFO
	.align		4
.L_1122:
        /*0008*/ 	.byte	0x04, 0x17
        /*000a*/ 	.short	(.L_1124 - .L_1123)
.L_1123:
        /*000c*/ 	.word	0x00000000
        /*0010*/ 	.short	0x0002
        /*0012*/ 	.short	0x0010
        /*0014*/ 	.byte	0x00, 0xf5, 0x21, 0x00


	//----- nvinfo : EIATTR_KPARAM_INFO
	.align		4
.L_1124:
        /*0018*/ 	.byte	0x04, 0x17
        /*001a*/ 	.short	(.L_1126 - .L_1125)
.L_1125:
        /*001c*/ 	.word	0x00000000
        /*0020*/ 	.short	0x0001
        /*0022*/ 	.short	0x0008
        /*0024*/ 	.byte	0x00, 0xf5, 0x21, 0x00


	//----- nvinfo : EIATTR_KPARAM_INFO
	.align		4
.L_1126:
        /*0028*/ 	.byte	0x04, 0x17
        /*002a*/ 	.short	(.L_1128 - .L_1127)
.L_1127:
        /*002c*/ 	.word	0x00000000
        /*0030*/ 	.short	0x0000
        /*0032*/ 	.short	0x0000
        /*0034*/ 	.byte	0x00, 0xf0, 0x21, 0x00


	//----- nvinfo : EIATTR_SPARSE_MMA_MASK
	.align		4
.L_1128:
        /*0038*/ 	.byte	0x03, 0x50
        /*003a*/ 	.short	0x0000


	//----- nvinfo : EIATTR_MAXREG_COUNT
	.align		4
        /*003c*/ 	.byte	0x03, 0x1b
        /*003e*/ 	.short	0x00ff


	//----- nvinfo : EIATTR_MERCURY_ISA_VERSION
	.align		4
        /*0040*/ 	.byte	0x03, 0x5f
        /*0042*/ 	.short	0x0101


	//----- nvinfo : EIATTR_VRC_CTA_INIT_COUNT
	.align		4
        /*0044*/ 	.byte	0x02, 0x4a
	.zero		1
	.zero		1


	//----- nvinfo : EIATTR_EXIT_INSTR_OFFSETS
	.align		4
        /*0048*/ 	.byte	0x04, 0x1c
        /*004a*/ 	.short	(.L_1130 - .L_1129)


	//   ....[0]....
.L_1129:
        /*004c*/ 	.word	0x00000080


	//   ....[1]....
        /*0050*/ 	.word	0x000002e0


	//----- nvinfo : EIATTR_CRS_STACK_SIZE
	.align		4
.L_1130:
        /*0054*/ 	.byte	0x04, 0x1e
        /*0056*/ 	.short	(.L_1132 - .L_1131)
.L_1131:
        /*0058*/ 	.word	0x00000000


	//----- nvinfo : EIATTR_CBANK_PARAM_SIZE
	.align		4
.L_1132:
        /*005c*/ 	.byte	0x03, 0x19
        /*005e*/ 	.short	0x0018


	//----- nvinfo : EIATTR_PARAM_CBANK
	.align		4
        /*0060*/ 	.byte	0x04, 0x0a
        /*0062*/ 	.short	(.L_1134 - .L_1133)
	.align		4
.L_1133:
        /*0064*/ 	.word	index@(.nv.constant0._Z18findHolesPerVertexmP27vertex_dictionary_structurePj)
        /*0068*/ 	.short	0x0380
        /*006a*/ 	.short	0x0018


	//----- nvinfo : EIATTR_SW_WAR
	.align		4
.L_1134:
        /*006c*/ 	.byte	0x04, 0x36
        /*006e*/ 	.short	(.L_1136 - .L_1135)
.L_1135:
        /*0070*/ 	.word	0x00000008
.L_1136:


//--------------------- .nv.info._Z31compactionVertexCentricParallelmP27vertex_dictionary_structurePj --------------------------
	.section	.nv.info._Z31compactionVertexCentricParallelmP27vertex_dictionary_structurePj,"",@"SHT_CUDA_INFO"
	.sectionflags	@""
	.align	4


	//----- nvinfo : EIATTR_CUDA_API_VERSION
	.align		4
        /*0000*/ 	.byte	0x04, 0x37
        /*0002*/ 	.short	(.L_1138 - .L_1137)
.L_1137:
        /*0004*/ 	.word	0x00000082


	//----- nvinfo : EIATTR_KPARAM_INFO
	.align		4
.L_1138:
        /*0008*/ 	.byte	0x04, 0x17
        /*000a*/ 	.short	(.L_1140 - .L_1139)
.L_1139:
        /*000c*/ 	.word	0x00000000
        /*0010*/ 	.short	0x0002
        /*0012*/ 	.short	0x0010
        /*0014*/ 	.byte	0x00, 0xf5, 0x21, 0x00


	//----- nvinfo : EIATTR_KPARAM_INFO
	.align		4
.L_1140:
        /*0018*/ 	.byte	0x04, 0x17
        /*001a*/ 	.short	(.L_1142 - .L_1141)
.L_1141:
        /*001c*/ 	.word	0x00000000
        /*0020*/ 	.short	0x0001
        /*0022*/ 	.short	0x0008
        /*0024*/ 	.byte	0x00, 0xf5, 0x21, 0x00


	//----- nvinfo : EIATTR_KPARAM_INFO
	.align		4
.L_1142:
        /*0028*/ 	.byte	0x04, 0x17
        /*002a*/ 	.short	(.L_1144 - .L_1143)
.L_1143:
        /*002c*/ 	.word	0x00000000
        /*0030*/ 	.short	0x0000
        /*0032*/ 	.short	0x0000
        /*0034*/ 	.byte	0x00, 0xf0, 0x21, 0x00


	//----- nvinfo : EIATTR_SPARSE_MMA_MASK
	.align		4
.L_1144:
        /*0038*/ 	.byte	0x03, 0x50
        /*003a*/ 	.short	0x0000


	//----- nvinfo : EIATTR_MAXREG_COUNT
	.align		4
        /*003c*/ 	.byte	0x03, 0x1b
        /*003e*/ 	.short	0x00ff


	//----- nvinfo : EIATTR_MERCURY_ISA_VERSION
	.align		4
        /*0040*/ 	.byte	0x03, 0x5f
        /*0042*/ 	.short	0x0101


	//----- nvinfo : EIATTR_VRC_CTA_INIT_COUNT
	.align		4
        /*0044*/ 	.byte	0x02, 0x4a
	.zero		1
	.zero		1


	//----- nvinfo : EIATTR_EXIT_INSTR_OFFSETS
	.align		4
        /*0048*/ 	.byte	0x04, 0x1c
        /*004a*/ 	.short	(.L_1146 - .L_1145)


	//   ....[0]....
.L_1145:
        /*004c*/ 	.word	0x00000080


	//   ....[1]....
        /*0050*/ 	.word	0x00000170


	//   ....[2]....
        /*0054*/ 	.word	0x00002e80


	//   ....[3]....
        /*0058*/ 	.word	0x00002ff0


	//   ....[4]....
        /*005c*/ 	.word	0x000030a0


	//----- nvinfo : EIATTR_CRS_STACK_SIZE
	.align		4
.L_1146:
        /*0060*/ 	.byte	0x04, 0x1e
        /*0062*/ 	.short	(.L_1148 - .L_1147)
.L_1147:
        /*0064*/ 	.word	0x00000000


	//----- nvinfo : EIATTR_CBANK_PARAM_SIZE
	.align		4
.L_1148:
        /*0068*/ 	.byte	0x03, 0x19
        /*006a*/ 	.short	0x0018


	//----- nvinfo : EIATTR_PARAM_CBANK
	.align		4
        /*006c*/ 	.byte	0x04, 0x0a
        /*006e*/ 	.short	(.L_1150 - .L_1149)
	.align		4
.L_1149:
        /*0070*/ 	.word	index@(.nv.constant0._Z31compactionVertexCentricParallelmP27vertex_dictionary_structurePj)
        /*0074*/ 	.short	0x0380
        /*0076*/ 	.short	0x0018


	//----- nvinfo : EIATTR_SW_WAR
	.align		4
.L_1150:
        /*0078*/ 	.byte	0x04, 0x36
        /*007a*/ 	.short	(.L_1152 - .L_1151)
.L_1151:
        /*007c*/ 	.word	0x00000008
.L_1152:


//--------------------- .nv.info._Z7helper1jPjS_  --------------------------
	.section	.nv.info._Z7helper1jPjS_,"",@"SHT_CUDA_INFO"
	.sectionflags	@""
	.align	4


	//----- nvinfo : EIATTR_CUDA_API_VERSION
	.align		4
        /*0000*/ 	.byte	0x04, 0x37
        /*0002*/ 	.short	(.L_1154 - .L_1153)
.L_1153:
        /*0004*/ 	.word	0x00000082


	//----- nvinfo : EIATTR_KPARAM_INFO
	.align		4
.L_1154:
        /*0008*/ 	.byte	0x04, 0x17
        /*000a*/ 	.short	(.L_1156 - .L_1155)
.L_1155:
        /*000c*/ 	.word	0x00000000
        /*0010*/ 	.short	0x0002
        /*0012*/ 	.short	0x0010
        /*0014*/ 	.byte	0x00, 0xf5, 0x21, 0x00


	//----- nvinfo : EIATTR_KPARAM_INFO
	.align		4
.L_1156:
        /*0018*/ 	.byte	0x04, 0x17
        /*001a*/ 	.short	(.L_1158 - .L_1157)
.L_1157:
        /*001c*/ 	.word	0x00000000
        /*0020*/ 	.short	0x0001
        /*0022*/ 	.short	0x0008
        /*0024*/ 	.byte	0x00, 0xf5, 0x21, 0x00


	//----- nvinfo : EIATTR_KPARAM_INFO
	.align		4
.L_1158:
        /*0028*/ 	.byte	0x04, 0x17
        /*002a*/ 	.short	(.L_1160 - .L_1159)
.L_1159:
        /*002c*/ 	.word	0x00000000
        /*0030*/ 	.short	0x0000
        /*0032*/ 	.short	0x0000
        /*0034*/ 	.byte	0x00, 0xf0, 0x11, 0x00


	//----- nvinfo : EIATTR_SPARSE_MMA_MASK
	.align		4
.L_1160:
        /*0038*/ 	.byte	0x03, 0x50
        /*003a*/ 	.short	0x0000


	//----- nvinfo : EIATTR_MAXREG_COUNT
	.align		4
        /*003c*/ 	.byte	0x03, 0x1b
        /*003e*/ 	.short	0x00ff


	//----- nvinfo : EIATTR_MERCURY_ISA_VERSION
	.align		4
        /*0040*/ 	.byte	0x03, 0x5f
        /*0042*/ 	.short	0x0101


	//----- nvinfo : EIATTR_VRC_CTA_INIT_COUNT
	.align		4
        /*0044*/ 	.byte	0x02, 0x4a
	.zero		1
	.zero		1


	//----- nvinfo : EIATTR_EXIT_INSTR_OFFSETS
	.align		4
        /*0048*/ 	.byte	0x04, 0x1c
        /*004a*/ 	.short	(.L_1162 - .L_1161)


	//   ....[0]....
.L_1161:
        /*004c*/ 	.word	0x00000080


	//----- nvinfo : EIATTR_CBANK_PARAM_SIZE
	.align		4
.L_1162:
        /*0050*/ 	.byte	0x03, 0x19
        /*0052*/ 	.short	0x0018


	//----- nvinfo : EIATTR_PARAM_CBANK
	.align		4
        /*0054*/ 	.byte	0x04, 0x0a
        /*0056*/ 	.short	(.L_1164 - .L_1163)
	.align		4
.L_1163:
        /*0058*/ 	.word	index@(.nv.constant0._Z7helper1jPjS_)
        /*005c*/ 	.short	0x0380
        /*005e*/ 	.short	0x0018


	//----- nvinfo : EIATTR_SW_WAR
	.align		4
.L_1164:
        /*0060*/ 	.byte	0x04, 0x36
        /*0062*/ 	.short	(.L_1166 - .L_1165)
.L_1165:
        /*0064*/ 	.word	0x00000008
.L_1166:


//--------------------- .nv.info._Z12bulkDeletionP27vertex_dictionary_structurem --------------------------
	.section	.nv.info._Z12bulkDeletionP27vertex_dictionary_structurem,"",@"SHT_CUDA_INFO"
	.sectionflags	@""
	.align	4


	//----- nvinfo : EIATTR_CUDA_API_VERSION
	.align		4
        /*0000*/ 	.byte	0x04, 0x37
        /*0002*/ 	.short	(.L_1168 - .L_1167)
.L_1167:
        /*0004*/ 	.word	0x00000082


	//----- nvinfo : EIATTR_KPARAM_INFO
	.align		4
.L_1168:
        /*0008*/ 	.byte	0x04, 0x17
        /*000a*/ 	.short	(.L_1170 - .L_1169)
.L_1169:
        /*000c*/ 	.word	0x00000000
        /*0010*/ 	.short	0x0001
        /*0012*/ 	.short	0x0008
        /*0014*/ 	.byte	0x00, 0xf0, 0x21, 0x00


	//----- nvinfo : EIATTR_KPARAM_INFO
	.align		4
.L_1170:
        /*0018*/ 	.byte	0x04, 0x17
        /*001a*/ 	.short	(.L_1172 - .L_1171)
.L_1171:
        /*001c*/ 	.word	0x00000000
        /*0020*/ 	.short	0x0000
        /*0022*/ 	.short	0x0000
        /*0024*/ 	.byte	0x00, 0xf5, 0x21, 0x00


	//----- nvinfo : EIATTR_SPARSE_MMA_MASK
	.align		4
.L_1172:
        /*0028*/ 	.byte	0x03, 0x50
        /*002a*/ 	.short	0x0000


	//----- nvinfo : EIATTR_MAXREG_COUNT
	.align		4
        /*002c*/ 	.byte	0x03, 0x1b
        /*002e*/ 	.short	0x00ff


	//----- nvinfo : EIATTR_MERCURY_ISA_VERSION
	.align		4
        /*0030*/ 	.byte	0x03, 0x5f
        /*0032*/ 	.short	0x0101


	//----- nvinfo : EIATTR_VRC_CTA_INIT_COUNT
	.align		4
        /*0034*/ 	.byte	0x02, 0x4a
	.zero		1
	.zero		1


	//----- nvinfo : EIATTR_EXIT_INSTR_OFFSETS
	.align		4
        /*0038*/ 	.byte	0x04, 0x1c
        /*003a*/ 	.short	(.L_1174 - .L_1173)


	//   ....[0]....
.L_1173:
        /*003c*/ 	.word	0x00000080


	//   ....[1]....
        /*0040*/ 	.word	0x00000140


	//   ....[2]....
        /*0044*/ 	.word	0x000001d0


	//   ....[3]....
        /*0048*/ 	.word	0x00000210


	//----- nvinfo : EIATTR_CRS_STACK_SIZE
	.align		4
.L_1174:
        /*004c*/ 	.byte	0x04, 0x1e
        /*004e*/ 	.short	(.L_1176 - .L_1175)
.L_1175:
        /*0050*/ 	.word	0x00000000


	//----- nvinfo : EIATTR_CBANK_PARAM_SIZE
	.align		4
.L_1176:
        /*0054*/ 	.byte	0x03, 0x19
        /*0056*/ 	.short	0x0010


	//----- nvinfo : EIATTR_PARAM_CBANK
	.align		4
        /*0058*/ 	.byte	0x04, 0x0a
        /*005a*/ 	.short	(.L_1178 - .L_1177)
	.align		4
.L_1177:
        /*005c*/ 	.word	index@(.nv.constant0._Z12bulkDeletionP27vertex_dictionary_structurem)
        /*0060*/ 	.short	0x0380
        /*0062*/ 	.short	0x0010


	//----- nvinfo : EIATTR_SW_WAR
	.align		4
.L_1178:
        /*0064*/ 	.byte	0x04, 0x36
        /*0066*/ 	.short	(.L_1180 - .L_1179)
.L_1179:
        /*0068*/ 	.word	0x00000008
.L_1180:


//--------------------- .nv.info._Z19printedgeblockcountjPj --------------------------
	.section	.nv.info._Z19printedgeblockcountjPj,"",@"SHT_CUDA_INFO"
	.sectionflags	@""
	.align	4


	//----- nvinfo : EIATTR_CUDA_API_VERSION
	.align		4
        /*0000*/ 	.byte	0x04, 0x37
        /*0002*/ 	.short	(.L_1182 - .L_1181)
.L_1181:
        /*0004*/ 	.word	0x00000082


	//----- nvinfo : EIATTR_KPARAM_INFO
	.align		4
.L_1182:
        /*0008*/ 	.byte	0x04, 0x17
        /*000a*/ 	.short	(.L_1184 - .L_1183)
.L_1183:
        /*000c*/ 	.word	0x00000000
        /*0010*/ 	.short	0x0001
        /*0012*/ 	.short	0x0008
        /*0014*/ 	.byte	0x00, 0xf5, 0x21, 0x00


	//----- nvinfo : EIATTR_KPARAM_INFO
	.align		4
.L_1184:
        /*0018*/ 	.byte	0x04, 0x17
        /*001a*/ 	.short	(.L_1186 - .L_1185)
.L_1185:
        /*001c*/ 	.word	0x00000000
        /*0020*/ 	.short	0x0000
        /*0022*/ 	.short	0x0000
        /*0024*/ 	.byte	0x00, 0xf0, 0x11, 0x00


	//----- nvinfo : EIATTR_SPARSE_MMA_MASK
	.align		4
.L_1186:
        /*0028*/ 	.byte	0x03, 0x50
        /*002a*/ 	.short	0x0000


	//----- nvinfo : EIATTR_MAXREG_COUNT
	.align		4
        /*002c*/ 	.byte	0x03, 0x1b
        /*002e*/ 	.short	0x00ff


	//----- nvinfo : EIATTR_EXTERNS
	.align		4
        /*0030*/ 	.byte	0x04, 0x0f
        /*0032*/ 	.short	(.L_1188 - .L_1187)


	//   ....[0]....
	.align		4
.L_1187:
        /*0034*/ 	.word	index@(vprintf)


	//----- nvinfo : EIATTR_MERCURY_ISA_VERSION
	.align		4
.L_1188:
        /*0038*/ 	.byte	0x03, 0x5f
        /*003a*/ 	.short	0x0101


	//----- nvinfo : EIATTR_VRC_CTA_INIT_COUNT
	.align		4
        /*003c*/ 	.byte	0x02, 0x4a
	.zero		1
	.zero		1


	//----- nvinfo : EIATTR_SYSCALL_OFFSETS
	.align		4
        /*0040*/ 	.byte	0x04, 0x46
        /*0042*/ 	.short	(.L_1190 - .L_1189)


	//   ....[0]....
.L_1189:
        /*0044*/ 	.word	0x00000220


	//   ....[1]....
        /*0048*/ 	.word	0x000002c0


	//   ....[2]....
        /*004c*/ 	.word	0x00000360


	//   ....[3]....
        /*0050*/ 	.word	0x00000400


	//   ....[4]....
        /*0054*/ 	.word	0x000004a0


	//   ....[5]....
        /*0058*/ 	.word	0x00000540


	//   ....[6]....
        /*005c*/ 	.word	0x000005e0


	//   ....[7]....
        /*0060*/ 	.word	0x00000680


	//   ....[8]....
        /*0064*/ 	.word	0x00000720


	//   ....[9]....
        /*0068*/ 	.word	0x000007c0


	//   ....[10]....
        /*006c*/ 	.word	0x00000860


	//   ....[11]....
        /*0070*/ 	.word	0x00000900


	//   ....[12]....
        /*0074*/ 	.word	0x000009a0


	//   ....[13]....
        /*0078*/ 	.word	0x00000a40


	//   ....[14]....
        /*007c*/ 	.word	0x00000ae0


	//   ....[15]....
        /*0080*/ 	.word	0x00000b80


	//   ....[16]....
        /*0084*/ 	.word	0x00000cf0


	//   ....[17]....
        /*0088*/ 	.word	0x00000d90


	//   ....[18]....
        /*008c*/ 	.word	0x00000e30


	//   ....[19]....
        /*0090*/ 	.word	0x00000ed0


	//   ....[20]....
        /*0094*/ 	.word	0x00000f70


	//   ....[21]....
        /*0098*/ 	.word	0x00001010


	//   ....[22]....
        /*009c*/ 	.word	0x000010b0


	//   ....[23]....
        /*00a0*/ 	.word	0x00001150


	//   ....[24]....
        /*00a4*/ 	.word	0x00001290


	//   ....[25]....
        /*00a8*/ 	.word	0x00001330


	//   ....[26]....
        /*00ac*/ 	.word	0x000013d0


	//   ....[27]....
        /*00b0*/ 	.word	0x00001470


	//   ....[28]....
        /*00b4*/ 	.word	0x000015d0


	//   ....[29]....
        /*00b8*/ 	.word	0x000016a0


	//----- nvinfo : EIATTR_EXIT_INSTR_OFFSETS
	.align		4
.L_1190:
        /*00bc*/ 	.byte	0x04, 0x1c
        /*00be*/ 	.short	(.L_1192 - .L_1191)


	//   ....[0]....
.L_1191:
        /*00c0*/ 	.word	0x000016b0


	//----- nvinfo : EIATTR_CRS_STACK_SIZE
	.align		4
.L_1192:
        /*00c4*/ 	.byte	0x04, 0x1e
        /*00c6*/ 	.short	(.L_1194 - .L_1193)
.L_1193:
        /*00c8*/ 	.word	0x00000000


	//----- nvinfo : EIATTR_CBANK_PARAM_SIZE
	.align		4
.L_1194:
        /*00cc*/ 	.byte	0x03, 0x19
        /*00ce*/ 	.short	0x0010


	//----- nvinfo : EIATTR_PARAM_CBANK
	.align		4
        /*00d0*/ 	.byte	0x04, 0x0a
        /*00d2*/ 	.short	(.L_1196 - .L_1195)
	.align		4
.L_1195:
        /*00d4*/ 	.word	index@(.nv.constant0._Z19printedgeblockcountjPj)
        /*00d8*/ 	.short	0x0380
        /*00da*/ 	.short	0x0010


	//----- nvinfo : EIATTR_SW_WAR
	.align		4
.L_1196:
        /*00dc*/ 	.byte	0x04, 0x36
        /*00de*/ 	.short	(.L_1198 - .L_1197)
.L_1197:
        /*00e0*/ 	.word	0x00000008
.L_1198:


//--------------------- .nv.info._Z19compactionWithStackmP27vertex_dictionary_structurePjPP10edge_block --------------------------
	.section	.nv.info._Z19compactionWithStackmP27vertex_dictionary_structurePjPP10edge_block,"",@"SHT_CUDA_INFO"
	.sectionflags	@""
	.align	4


	//----- nvinfo : EIATTR_CUDA_API_VERSION
	.align		4
        /*0000*/ 	.byte	0x04, 0x37
        /*0002*/ 	.short	(.L_1200 - .L_1199)
.L_1199:
        /*0004*/ 	.word	0x00000082


	//----- nvinfo : EIATTR_KPARAM_INFO
	.align		4
.L_1200:
        /*0008*/ 	.byte	0x04, 0x17
        /*000a*/ 	.short	(.L_1202 - .L_1201)
.L_1201:
        /*000c*/ 	.word	0x00000000
        /*0010*/ 	.short	0x0003
        /*0012*/ 	.short	0x0018
        /*0014*/ 	.byte	0x00, 0xf5, 0x21, 0x00


	//----- nvinfo : EIATTR_KPARAM_INFO
	.align		4
.L_1202:
        /*0018*/ 	.byte	0x04, 0x17
        /*001a*/ 	.short	(.L_1204 - .L_1203)
.L_1203:
        /*001c*/ 	.word	0x00000000
        /*0020*/ 	.short	0x0002
        /*0022*/ 	.short	0x0010
        /*0024*/ 	.byte	0x00, 0xf5, 0x21, 0x00


	//----- nvinfo : EIATTR_KPARAM_INFO
	.align		4
.L_1204:
        /*0028*/ 	.byte	0x04, 0x17
        /*002a*/ 	.short	(.L_1206 - .L_1205)
.L_1205:
        /*002c*/ 	.word	0x00000000
        /*0030*/ 	.short	0x0001
        /*0032*/ 	.short	0x0008
        /*0034*/ 	.byte	0x00, 0xf5, 0x21, 0x00


	//----- nvinfo : EIATTR_KPARAM_INFO
	.align		4
.L_1206:
        /*0038*/ 	.byte	0x04, 0x17
        /*003a*/ 	.short	(.L_1208 - .L_1207)
.L_1207:
        /*003c*/ 	.word	0x00000000
        /*0040*/ 	.short	0x0000
        /*0042*/ 	.short	0x0000
        /*0044*/ 	.byte	0x00, 0xf0, 0x21, 0x00


	//----- nvinfo : EIATTR_SPARSE_MMA_MASK
	.align		4
.L_1208:
        /*0048*/ 	.byte	0x03, 0x50
        /*004a*/ 	.short	0x0000


	//----- nvinfo : EIATTR_MAXREG_COUNT
	.align		4
        /*004c*/ 	.byte	0x03, 0x1b
        /*004e*/ 	.short	0x00ff


	//----- nvinfo : EIATTR_MERCURY_ISA_VERSION
	.align		4
        /*0050*/ 	.byte	0x03, 0x5f
        /*0052*/ 	.short	0x0101


	//----- nvinfo : EIATTR_INT_WARP_WIDE_INSTR_OFFSETS
	.align		4
        /*0054*/ 	.byte	0x04, 0x31
        /*0056*/ 	.short	(.L_1210 - .L_1209)


	//   ....[0]....
.L_1209:
        /*0058*/ 	.word	0x00000500


	//   ....[1]....
        /*005c*/ 	.word	0x000005b0


	//   ....[2]....
        /*0060*/ 	.word	0x000009d0


	//   ....[3]....
        /*0064*/ 	.word	0x00000a80


	//   ....[4]....
        /*0068*/ 	.word	0x00000da0


	//   ....[5]....
        /*006c*/ 	.word	0x00000e00


	//   ....[6]....
        /*0070*/ 	.word	0x000025f0


	//   ....[7]....
        /*0074*/ 	.word	0x000026b0


	//----- nvinfo : EIATTR_VRC_CTA_INIT_COUNT
	.align		4
.L_1210:
        /*0078*/ 	.byte	0x02, 0x4a
	.zero		1
	.zero		1


	//----- nvinfo : EIATTR_EXIT_INSTR_OFFSETS
	.align		4
        /*007c*/ 	.byte	0x04, 0x1c
        /*007e*/ 	.short	(.L_1212 - .L_1211)


	//   ....[0]....
.L_1211:
        /*0080*/ 	.word	0x00000080


	//   ....[1]....
        /*0084*/ 	.word	0x00000140


	//   ....[2]....
        /*0088*/ 	.word	0x00002e10


	//   ....[3]....
        /*008c*/ 	.word	0x00002e70


	//----- nvinfo : EIATTR_CRS_STACK_SIZE
	.align		4
.L_1212:
        /*0090*/ 	.byte	0x04, 0x1e
        /*0092*/ 	.short	(.L_1214 - .L_1213)
.L_1213:
        /*0094*/ 	.word	0x00000000


	//----- nvinfo : EIATTR_CBANK_PARAM_SIZE
	.align		4
.L_1214:
        /*0098*/ 	.byte	0x03, 0x19
        /*009a*/ 	.short	0x0020


	//----- nvinfo : EIATTR_PARAM_CBANK
	.align		4
        /*009c*/ 	.byte	0x04, 0x0a
        /*009e*/ 	.short	(.L_1216 - .L_1215)
	.align		4
.L_1215:
        /*00a0*/ 	.word	index@(.nv.constant0._Z19compactionWithStackmP27vertex_dictionary_structurePjPP10edge_block)
        /*00a4*/ 	.short	0x0380
        /*00a6*/ 	.short	0x0020


	//----- nvinfo : EIATTR_SW_WAR
	.align		4
.L_1216:
        /*00a8*/ 	.byte	0x04, 0x36
        /*00aa*/ 	.short	(.L_1218 - .L_1217)
.L_1217:
        /*00ac*/ 	.word	0x00000008
.L_1218:


//--------------------- .nv.info._Z24countEdgeBlocksPerVertexjP27vertex_dictionary_structurePj --------------------------
	.section	.nv.info._Z24countEdgeBlocksPerVertexjP27vertex_dictionary_structurePj,"",@"SHT_CUDA_INFO"
	.sectionflags	@""
	.align	4


	//----- nvinfo : EIATTR_CUDA_API_VERSION
	.align		4
        /*0000*/ 	.byte	0x04, 0x37
        /*0002*/ 	.short	(.L_1220 - .L_1219)
.L_1219:
        /*0004*/ 	.word	0x00000082


	//----- nvinfo : EIATTR_KPARAM_INFO
	.align		4
.L_1220:
        /*0008*/ 	.byte	0x04, 0x17
        /*000a*/ 	.short	(.L_1222 - .L_1221)
.L_1221:
        /*000c*/ 	.word	0x00000000
        /*0010*/ 	.short	0x0002
        /*0012*/ 	.short	0x0010
        /*0014*/ 	.byte	0x00, 0xf5, 0x21, 0x00


	//----- nvinfo : EIATTR_KPARAM_INFO
	.align		4
.L_1222:
        /*0018*/ 	.byte	0x04, 0x17
        /*001a*/ 	.short	(.L_1224 - .L_1223)
.L_1223:
        /*001c*/ 	.word	0x00000000
        /*0020*/ 	.short	0x0001
        /*0022*/ 	.short	0x0008
        /*0024*/ 	.byte	0x00, 0xf5, 0x21, 0x00


	//----- nvinfo : EIATTR_KPARAM_INFO
	.align		4
.L_1224:
        /*0028*/ 	.byte	0x04, 0x17
        /*002a*/ 	.short	(.L_1226 - .L_1225)
.L_1225:
        /*002c*/ 	.word	0x00000000
        /*0030*/ 	.short	0x0000
        /*0032*/ 	.short	0x0000
        /*0034*/ 	.byte	0x00, 0xf0, 0x11, 0x00


	//----- nvinfo : EIATTR_SPARSE_MMA_MASK
	.align		4
.L_1226:
        /*0038*/ 	.byte	0x03, 0x50
        /*003a*/ 	.short	0x0000


	//----- nvinfo : EIATTR_MAXREG_COUNT
	.align		4
        /*003c*/ 	.byte	0x03, 0x1b
        /*003e*/ 	.short	0x00ff


	//----- nvinfo : EIATTR_MERCURY_ISA_VERSION
	.align		4
        /*0040*/ 	.byte	0x03, 0x5f
        /*0042*/ 	.short	0x0101


	//----- nvinfo : EIATTR_VRC_CTA_INIT_COUNT
	.align		4
        /*0044*/ 	.byte	0x02, 0x4a
	.zero		1
	.zero		1


	//----- nvinfo : EIATTR_EXIT_INSTR_OFFSETS
	.align		4
        /*0048*/ 	.byte	0x04, 0x1c
        /*004a*/ 	.short	(.L_1228 - .L_1227)


	//   ....[0]....
.L_1227:
        /*004c*/ 	.word	0x00000070


	//   ....[1]....
        /*0050*/ 	.word	0x00000110


	//----- nvinfo : EIATTR_CBANK_PARAM_SIZE
	.align		4
.L_1228:
        /*0054*/ 	.byte	0x03, 0x19
        /*0056*/ 	.short	0x0018


	//----- nvinfo : EIATTR_PARAM_CBANK
	.align		4
        /*0058*/ 	.byte	0x04, 0x0a
        /*005a*/ 	.short	(.L_1230 - .L_1229)
	.align		4
.L_1229:
        /*005c*/ 	.word	index@(.nv.constant0._Z24countEdgeBlocksPerVertexjP27vertex_dictionary_structurePj)
        /*0060*/ 	.short	0x0380
        /*0062*/ 	.short	0x0018


	//----- nvinfo : EIATTR_SW_WAR
	.align		4
.L_1230:
        /*0064*/ 	.byte	0x04, 0x36
        /*0066*/ 	.short	(.L_1232 - .L_1231)
.L_1231:
        /*0068*/ 	.word	0x00000008
.L_1232:


//--------------------- .nv.info._Z20countTotalEdgeBlocksjPjP27vertex_dictionary_structureS_ --------------------------
	.section	.nv.info._Z20countTotalEdgeBlocksjPjP27vertex_dictionary_structureS_,"",@"SHT_CUDA_INFO"
	.sectionflags	@""
	.align	4


	//----- nvinfo : EIATTR_CUDA_API_VERSION
	.align		4
        /*0000*/ 	.byte	0x04, 0x37
        /*0002*/ 	.short	(.L_1234 - .L_1233)
.L_1233:
        /*0004*/ 	.word	0x00000082


	//----- nvinfo : EIATTR_KPARAM_INFO
	.align		4
.L_1234:
        /*0008*/ 	.byte	0x04, 0x17
        /*000a*/ 	.short	(.L_1236 - .L_1235)
.L_1235:
        /*000c*/ 	.word	0x00000000
        /*0010*/ 	.short	0x0003
        /*0012*/ 	.short	0x0018
        /*0014*/ 	.byte	0x00, 0xf5, 0x21, 0x00


	//----- nvinfo : EIATTR_KPARAM_INFO
	.align		4
.L_1236:
        /*0018*/ 	.byte	0x04, 0x17
        /*001a*/ 	.short	(.L_1238 - .L_1237)
.L_1237:
        /*001c*/ 	.word	0x00000000
        /*0020*/ 	.short	0x0002
        /*0022*/ 	.short	0x0010
        /*0024*/ 	.byte	0x00, 0xf5, 0x21, 0x00


	//----- nvinfo : EIATTR_KPARAM_INFO
	.align		4
.L_1238:
        /*0028*/ 	.byte	0x04, 0x17
        /*002a*/ 	.short	(.L_1240 - .L_1239)
.L_1239:
        /*002c*/ 	.word	0x00000000
        /*0030*/ 	.short	0x0001
        /*0032*/ 	.short	0x0008
        /*0034*/ 	.byte	0x00, 0xf5, 0x21, 0x00


	//----- nvinfo : EIATTR_KPARAM_INFO
	.align		4
.L_1240:
        /*0038*/ 	.byte	0x04, 0x17
        /*003a*/ 	.short	(.L_1242 - .L_1241)
.L_1241:
        /*003c*/ 	.word	0x00000000
        /*0040*/ 	.short	0x0000
        /*0042*/ 	.short	0x0000
        /*0044*/ 	.byte	0x00, 0xf0, 0x11, 0x00


	//----- nvinfo : EIATTR_SPARSE_MMA_MASK
	.align		4
.L_1242:
        /*0048*/ 	.byte	0x03, 0x50
        /*004a*/ 	.short	0x0000


	//----- nvinfo : EIATTR_MAXREG_COUNT
	.align		4
        /*004c*/ 	.byte	0x03, 0x1b
        /*004e*/ 	.short	0x00ff


	//----- nvinfo : EIATTR_MERCURY_ISA_VERSION
	.align		4
        /*0050*/ 	.byte	0x03, 0x5f
        /*0052*/ 	.short	0x0101


	//----- nvinfo : EIATTR_VRC_CTA_INIT_COUNT
	.align		4
        /*0054*/ 	.byte	0x02, 0x4a
	.zero		1
	.zero		1


	//----- nvinfo : EIATTR_EXIT_INSTR_OFFSETS
	.align		4
        /*0058*/ 	.byte	0x04, 0x1c
        /*005a*/ 	.short	(.L_1244 - .L_1243)


	//   ....[0]....
.L_1243:
        /*005c*/ 	.word	0x00000060


	//   ....[1]....
        /*0060*/ 	.word	0x000005e0


	//   ....[2]....
        /*0064*/ 	.word	0x000008a0


	//   ....[3]....
        /*0068*/ 	.word	0x00000a70


	//   ....[4]....
        /*006c*/ 	.word	0x00000b50


	//   ....[5]....
        /*0070*/ 	.word	0x00000b90


	//----- nvinfo : EIATTR_CBANK_PARAM_SIZE
	.align		4
.L_1244:
        /*0074*/ 	.byte	0x03, 0x19
        /*0076*/ 	.short	0x0020


	//----- nvinfo : EIATTR_PARAM_CBANK
	.align		4
        /*0078*/ 	.byte	0x04, 0x0a
        /*007a*/ 	.short	(.L_1246 - .L_1245)
	.align		4
.L_1245:
        /*007c*/ 	.word	index@(.nv.constant0._Z20countTotalEdgeBlocksjPjP27vertex_dictionary_structureS_)
        /*0080*/ 	.short	0x0380
        /*0082*/ 	.short	0x0020


	//----- nvinfo : EIATTR_SW_WAR
	.align		4
.L_1246:
        /*0084*/ 	.byte	0x04, 0x36
        /*0086*/ 	.short	(.L_1248 - .L_1247)
.L_1247:
        /*0088*/ 	.word	0x00000008
.L_1248:


//--------------------- .nv.info._Z25recoveredMemoryPercentagePjS_S_P27vertex_dictionary_structure --------------------------
	.section	.nv.info._Z25recoveredMemoryPercentagePjS_S_P27vertex_dictionary_structure,"",@"SHT_CUDA_INFO"
	.sectionflags	@""
	.align	4


	//----- nvinfo : EIATTR_CUDA_API_VERSION
	.align		4
        /*0000*/ 	.byte	0x04, 0x37
        /*0002*/ 	.short	(.L_1250 - .L_1249)
.L_1249:
        /*0004*/ 	.word	0x00000082


	//----- nvinfo : EIATTR_KPARAM_INFO
	.align		4
.L_1250:
        /*0008*/ 	.byte	0x04, 0x17
        /*000a*/ 	.short	(.L_1252 - .L_1251)
.L_1251:
        /*000c*/ 	.word	0x00000000
        /*0010*/ 	.short	0x0003
        /*0012*/ 	.short	0x0018
        /*0014*/ 	.byte	0x00, 0xf5, 0x21, 0x00


	//----- nvinfo : EIATTR_KPARAM_INFO
	.align		4
.L_1252:
        /*0018*/ 	.byte	0x04, 0x17
        /*001a*/ 	.short	(.L_1254 - .L_1253)
.L_1253:
        /*001c*/ 	.word	0x00000000
        /*0020*/ 	.short	0x0002
        /*0022*/ 	.short	0x0010
        /*0024*/ 	.byte	0x00, 0xf5, 0x21, 0x00


	//----- nvinfo : EIATTR_KPARAM_INFO
	.align		4
.L_1254:
        /*0028*/ 	.byte	0x04, 0x17
        /*002a*/ 	.short	(.L_1256 - .L_1255)
.L_1255:
        /*002c*/ 	.word	0x00000000
        /*0030*/ 	.short	0x0001
        /*0032*/ 	.short	0x0008
        /*0034*/ 	.byte	0x00, 0xf5, 0x21, 0x00


	//----- nvinfo : EIATTR_KPARAM_INFO
	.align		4
.L_1256:
        /*0038*/ 	.byte	0x04, 0x17
        /*003a*/ 	.short	(.L_1258 - .L_1257)
.L_1257:
        /*003c*/ 	.word	0x00000000
        /*0040*/ 	.short	0x0000
        /*0042*/ 	.short	0x0000
        /*0044*/ 	.byte	0x00, 0xf5, 0x21, 0x00


	//----- nvinfo : EIATTR_SPARSE_MMA_MASK
	.align		4
.L_1258:
        /*0048*/ 	.byte	0x03, 0x50
        /*004a*/ 	.short	0x0000


	//----- nvinfo : EIATTR_MAXREG_COUNT
	.align		4
        /*004c*/ 	.byte	0x03, 0x1b
        /*004e*/ 	.short	0x00ff


	//----- nvinfo : EIATTR_EXTERNS
	.align		4
        /*0050*/ 	.byte	0x04, 0x0f
        /*0052*/ 	.short	(.L_1260 - .L_1259)


	//   ....[0]....
	.align		4
.L_1259:
        /*0054*/ 	.word	index@(vprintf)


	//----- nvinfo : EIATTR_MERCURY_ISA_VERSION
	.align		4
.L_1260:
        /*0058*/ 	.byte	0x03, 0x5f
        /*005a*/ 	.short	0x0101


	//----- nvinfo : EIATTR_VRC_CTA_INIT_COUNT
	.align		4
        /*005c*/ 	.byte	0x02, 0x4a
	.zero		1
	.zero		1


	//----- nvinfo : EIATTR_SYSCALL_OFFSETS
	.align		4
        /*0060*/ 	.byte	0x04, 0x46
        /*0062*/ 	.short	(.L_1262 - .L_1261)


	//   ....[0]....
.L_1261:
        /*0064*/ 	.word	0x000001b0


	//   ....[1]....
        /*0068*/ 	.word	0x00000260


	//   ....[2]....
        /*006c*/ 	.word	0x00000360


	//   ....[3]....
        /*0070*/ 	.word	0x00000440


	//   ....[4]....
        /*0074*/ 	.word	0x000004f0


	//   ....[5]....
        /*0078*/ 	.word	0x00000560


	//   ....[6]....
        /*007c*/ 	.word	0x00000630


	//   ....[7]....
        /*0080*/ 	.word	0x00000820


	//   ....[8]....
        /*0084*/ 	.word	0x00000890


	//----- nvinfo : EIATTR_EXIT_INSTR_OFFSETS
	.align		4
.L_1262:
        /*0088*/ 	.byte	0x04, 0x1c
        /*008a*/ 	.short	(.L_1264 - .L_1263)


	//   ....[0]....
.L_1263:
        /*008c*/ 	.word	0x000008a0


	//----- nvinfo : EIATTR_CRS_STACK_SIZE
	.align		4
.L_1264:
        /*0090*/ 	.byte	0x04, 0x1e
        /*0092*/ 	.short	(.L_1266 - .L_1265)
.L_1265:
        /*0094*/ 	.word	0x00000000


	//----- nvinfo : EIATTR_CBANK_PARAM_SIZE
	.align		4
.L_1266:
        /*0098*/ 	.byte	0x03, 0x19
        /*009a*/ 	.short	0x0020


	//----- nvinfo : EIATTR_PARAM_CBANK
	.align		4
        /*009c*/ 	.byte	0x04, 0x0a
        /*009e*/ 	.short	(.L_1268 - .L_1267)
	.align		4
.L_1267:
        /*00a0*/ 	.word	index@(.nv.constant0._Z25recoveredMemoryPercentagePjS_S_P27vertex_dictionary_structure)
        /*00a4*/ 	.short	0x0380
        /*00a6*/ 	.short	0x0020


	//----- nvinfo : EIATTR_SW_WAR
	.align		4
.L_1268:
        /*00a8*/ 	.byte	0x04, 0x36
        /*00aa*/ 	.short	(.L_1270 - .L_1269)
.L_1269:
        /*00ac*/ 	.word	0x00000008
.L_1270:


//--------------------- .nv.info._Z22recoveredMemoryKernel2PjS_ --------------------------
	.section	.nv.info._Z22recoveredMemoryKernel2PjS_,"",@"SHT_CUDA_INFO"
	.sectionflags	@""
	.align	4


	//----- nvinfo : EIATTR_CUDA_API_VERSION
	.align		4
        /*0000*/ 	.byte	0x04, 0x37
        /*0002*/ 	.short	(.L_1272 - .L_1271)
.L_1271:
        /*0004*/ 	.word	0x00000082


	//----- nvinfo : EIATTR_KPARAM_INFO
	.align		4
.L_1272:
        /*0008*/ 	.byte	0x04, 0x17
        /*000a*/ 	.short	(.L_1274 - .L_1273)
.L_1273:
        /*000c*/ 	.word	0x00000000
        /*0010*/ 	.short	0x0001
        /*0012*/ 	.short	0x0008
        /*0014*/ 	.byte	0x00, 0xf5, 0x21, 0x00


	//----- nvinfo : EIATTR_KPARAM_INFO
	.align		4
.L_1274:
        /*0018*/ 	.byte	0x04, 0x17
        /*001a*/ 	.short	(.L_1276 - .L_1275)
.L_1275:
        /*001c*/ 	.word	0x00000000
        /*0020*/ 	.short	0x0000
        /*0022*/ 	.short	0x0000
        /*0024*/ 	.byte	0x00, 0xf5, 0x21, 0x00


	//----- nvinfo : EIATTR_SPARSE_MMA_MASK
	.align		4
.L_1276:
        /*0028*/ 	.byte	0x03, 0x50
        /*002a*/ 	.short	0x0000


	//----- nvinfo : EIATTR_MAXREG_COUNT
	.align		4
        /*002c*/ 	.byte	0x03, 0x1b
        /*002e*/ 	.short	0x00ff


	//----- nvinfo : EIATTR_EXTERNS
	.align		4
        /*0030*/ 	.byte	0x04, 0x0f
        /*0032*/ 	.short	(.L_1278 - .L_1277)


	//   ....[0]....
	.align		4
.L_1277:
        /*0034*/ 	.word	index@(vprintf)


	//----- nvinfo : EIATTR_MERCURY_ISA_VERSION
	.align		4
.L_1278:
        /*0038*/ 	.byte	0x03, 0x5f
        /*003a*/ 	.short	0x0101


	//----- nvinfo : EIATTR_VRC_CTA_INIT_COUNT
	.align		4
        /*003c*/ 	.byte	0x02, 0x4a
	.zero		1
	.zero		1


	//----- nvinfo : EIATTR_SYSCALL_OFFSETS
	.align		4
        /*0040*/ 	.byte	0x04, 0x46
        /*0042*/ 	.short	(.L_1280 - .L_1279)


	//   ....[0]....
.L_1279:
        /*0044*/ 	.word	0x000001b0


	//   ....[1]....
        /*0048*/ 	.word	0x00000260


	//   ....[2]....
        /*004c*/ 	.word	0x00000360


	//   ....[3]....
        /*0050*/ 	.word	0x00000440


	//   ....[4]....
        /*0054*/ 	.word	0x000004f0


	//   ....[5]....
        /*0058*/ 	.word	0x00000560


	//----- nvinfo : EIATTR_EXIT_INSTR_OFFSETS
	.align		4
.L_1280:
        /*005c*/ 	.byte	0x04, 0x1c
        /*005e*/ 	.short	(.L_1282 - .L_1281)


	//   ....[0]....
.L_1281:
        /*0060*/ 	.word	0x00000570


	//----- nvinfo : EIATTR_CBANK_PARAM_SIZE
	.align		4
.L_1282:
        /*0064*/ 	.byte	0x03, 0x19
        /*0066*/ 	.short	0x0010


	//----- nvinfo : EIATTR_PARAM_CBANK
	.align		4
        /*0068*/ 	.byte	0x04, 0x0a
        /*006a*/ 	.short	(.L_1284 - .L_1283)
	.align		4
.L_1283:
        /*006c*/ 	.word	index@(.nv.constant0._Z22recoveredMemoryKernel2PjS_)
        /*0070*/ 	.short	0x0380
        /*0072*/ 	.short	0x0010


	//----- nvinfo : EIATTR_SW_WAR
	.align		4
.L_1284:
        /*0074*/ 	.byte	0x04, 0x36
        /*0076*/ 	.short	(.L_1286 - .L_1285)
.L_1285:
        /*0078*/ 	.word	0x00000008
.L_1286:


//--------------------- .nv.info._Z22recoveredMemoryKernel1Pj --------------------------
	.section	.nv.info._Z22recoveredMemoryKernel1Pj,"",@"SHT_CUDA_INFO"
	.sectionflags	@""
	.align	4


	//----- nvinfo : EIATTR_CUDA_API_VERSION
	.align		4
        /*0000*/ 	.byte	0x04, 0x37
        /*0002*/ 	.short	(.L_1288 - .L_1287)
.L_1287:
        /*0004*/ 	.word	0x00000082


	//----- nvinfo : EIATTR_KPARAM_INFO
	.align		4
.L_1288:
        /*0008*/ 	.byte	0x04, 0x17
        /*000a*/ 	.short	(.L_1290 - .L_1289)
.L_1289:
        /*000c*/ 	.word	0x00000000
        /*0010*/ 	.short	0x0000
        /*0012*/ 	.short	0x0000
        /*0014*/ 	.byte	0x00, 0xf5, 0x21, 0x00


	//----- nvinfo : EIATTR_SPARSE_MMA_MASK
	.align		4
.L_1290:
        /*0018*/ 	.byte	0x03, 0x50
        /*001a*/ 	.short	0x0000


	//----- nvinfo : EIATTR_MAXREG_COUNT
	.align		4
        /*001c*/ 	.byte	0x03, 0x1b
        /*001e*/ 	.short	0x00ff


	//----- nvinfo : EIATTR_EXTERNS
	.align		4
        /*0020*/ 	.byte	0x04, 0x0f
        /*0022*/ 	.short	(.L_1292 - .L_1291)


	//   ....[0]....
	.align		4
.L_1291:
        /*0024*/ 	.word	index@(vprintf)


	//----- nvinfo : EIATTR_MERCURY_ISA_VERSION
	.align		4
.L_1292:
        /*0028*/ 	.byte	0x03, 0x5f
        /*002a*/ 	.short	0x0101


	//----- nvinfo : EIATTR_VRC_CTA_INIT_COUNT
	.align		4
        /*002c*/ 	.byte	0x02, 0x4a
	.zero		1
	.zero		1


	//----- nvinfo : EIATTR_SYSCALL_OFFSETS
	.align		4
        /*0030*/ 	.byte	0x04, 0x46
        /*0032*/ 	.short	(.L_1294 - .L_1293)


	//   ....[0]....
.L_1293:
        /*0034*/ 	.word	0x000001b0


	//   ....[1]....
        /*0038*/ 	.word	0x00000260


	//   ....[2]....
        /*003c*/ 	.word	0x00000360


	//----- nvinfo : EIATTR_EXIT_INSTR_OFFSETS
	.align		4
.L_1294:
        /*0040*/ 	.byte	0x04, 0x1c
        /*0042*/ 	.short	(.L_1296 - .L_1295)


	//   ....[0]....
.L_1295:
        /*0044*/ 	.word	0x00000370


	//----- nvinfo : EIATTR_CBANK_PARAM_SIZE
	.align		4
.L_1296:
        /*0048*/ 	.byte	0x03, 0x19
        /*004a*/ 	.short	0x0008


	//----- nvinfo : EIATTR_PARAM_CBANK
	.align		4
        /*004c*/ 	.byte	0x04, 0x0a
        /*004e*/ 	.short	(.L_1298 - .L_1297)
	.align		4
.L_1297:
        /*0050*/ 	.word	index@(.nv.constant0._Z22recoveredMemoryKernel1Pj)
        /*0054*/ 	.short	0x0380
        /*0056*/ 	.short	0x0008


	//----- nvinfo : EIATTR_SW_WAR
	.align		4
.L_1298:
        /*0058*/ 	.byte	0x04, 0x36
        /*005a*/ 	.short	(.L_1300 - .L_1299)
.L_1299:
        /*005c*/ 	.word	0x00000008
.L_1300:


//--------------------- .nv.info._Z14printQueuePtrsv --------------------------
	.section	.nv.info._Z14printQueuePtrsv,"",@"SHT_CUDA_INFO"
	.sectionflags	@""
	.align	4


	//----- nvinfo : EIATTR_CUDA_API_VERSION
	.align		4
        /*0000*/ 	.byte	0x04, 0x37
        /*0002*/ 	.short	(.L_1302 - .L_1301)
.L_1301:
        /*0004*/ 	.word	0x00000082


	//----- nvinfo : EIATTR_SPARSE_MMA_MASK
	.align		4
.L_1302:
        /*0008*/ 	.byte	0x03, 0x50
        /*000a*/ 	.short	0x0000


	//----- nvinfo : EIATTR_MAXREG_COUNT
	.align		4
        /*000c*/ 	.byte	0x03, 0x1b
        /*000e*/ 	.short	0x00ff


	//----- nvinfo : EIATTR_EXTERNS
	.align		4
        /*0010*/ 	.byte	0x04, 0x0f
        /*0012*/ 	.short	(.L_1304 - .L_1303)


	//   ....[0]....
	.align		4
.L_1303:
        /*0014*/ 	.word	index@(vprintf)


	//----- nvinfo : EIATTR_MERCURY_ISA_VERSION
	.align		4
.L_1304:
        /*0018*/ 	.byte	0x03, 0x5f
        /*001a*/ 	.short	0x0101


	//----- nvinfo : EIATTR_VRC_CTA_INIT_COUNT
	.align		4
        /*001c*/ 	.byte	0x02, 0x4a
	.zero		1
	.zero		1


	//----- nvinfo : EIATTR_SYSCALL_OFFSETS
	.align		4
        /*0020*/ 	.byte	0x04, 0x46
        /*0022*/ 	.short	(.L_1306 - .L_1305)


	//   ....[0]....
.L_1305:
        /*0024*/ 	.word	0x000001b0


	//   ....[1]....
        /*0028*/ 	.word	0x00000260


	//----- nvinfo : EIATTR_EXIT_INSTR_OFFSETS
	.align		4
.L_1306:
        /*002c*/ 	.byte	0x04, 0x1c
        /*002e*/ 	.short	(.L_1308 - .L_1307)


	//   ....[0]....
.L_1307:
        /*0030*/ 	.word	0x00000270


	//----- nvinfo : EIATTR_SW_WAR
	.align		4
.L_1308:
        /*0034*/ 	.byte	0x04, 0x36
        /*0036*/ 	.short	(.L_1310 - .L_1309)
.L_1309:
        /*0038*/ 	.word	0x00000008
.L_1310:


//--------------------- .nv.info._Z32compactionVertexCentricPostOrdermP27vertex_dictionary_structure --------------------------
	.section	.nv.info._Z32compactionVertexCentricPostOrdermP27vertex_dictionary_structure,"",@"SHT_CUDA_INFO"
	.sectionflags	@""
	.align	4


	//----- nvinfo : EIATTR_CUDA_API_VERSION
	.align		4
        /*0000*/ 	.byte	0x04, 0x37
        /*0002*/ 	.short	(.L_1312 - .L_1311)
.L_1311:
        /*0004*/ 	.word	0x00000082


	//----- nvinfo : EIATTR_KPARAM_INFO
	.align		4
.L_1312:
        /*0008*/ 	.byte	0x04, 0x17
        /*000a*/ 	.short	(.L_1314 - .L_1313)
.L_1313:
        /*000c*/ 	.word	0x00000000
        /*0010*/ 	.short	0x0001
        /*0012*/ 	.short	0x0008
        /*0014*/ 	.byte	0x00, 0xf5, 0x21, 0x00


	//----- nvinfo : EIATTR_KPARAM_INFO
	.align		4
.L_1314:
        /*0018*/ 	.byte	0x04, 0x17
        /*001a*/ 	.short	(.L_1316 - .L_1315)
.L_1315:
        /*001c*/ 	.word	0x00000000
        /*0020*/ 	.short	0x0000
        /*0022*/ 	.short	0x0000
        /*0024*/ 	.byte	0x00, 0xf0, 0x21, 0x00


	//----- nvinfo : EIATTR_SPARSE_MMA_MASK
	.align		4
.L_1316:
        /*0028*/ 	.byte	0x03, 0x50
        /*002a*/ 	.short	0x0000


	//----- nvinfo : EIATTR_MAXREG_COUNT
	.align		4
        /*002c*/ 	.byte	0x03, 0x1b
        /*002e*/ 	.short	0x00ff


	//----- nvinfo : EIATTR_MERCURY_ISA_VERSION
	.align		4
        /*0030*/ 	.byte	0x03, 0x5f
        /*0032*/ 	.short	0x0101


	//----- nvinfo : EIATTR_INT_WARP_WIDE_INSTR_OFFSETS
	.align		4
        /*0034*/ 	.byte	0x04, 0x31
        /*0036*/ 	.short	(.L_1318 - .L_1317)


	//   ....[0]....
.L_1317:
        /*0038*/ 	.word	0x00000500


	//   ....[1]....
        /*003c*/ 	.word	0x000005a0


	//   ....[2]....
        /*0040*/ 	.word	0x00000a40


	//   ....[3]....
        /*0044*/ 	.word	0x00000ae0


	//   ....[4]....
        /*0048*/ 	.word	0x00000e80


	//   ....[5]....
        /*004c*/ 	.word	0x00000f30


	//   ....[6]....
        /*0050*/ 	.word	0x00002730


	//   ....[7]....
        /*0054*/ 	.word	0x00002820


	//----- nvinfo : EIATTR_VRC_CTA_INIT_COUNT
	.align		4
.L_1318:
        /*0058*/ 	.byte	0x02, 0x4a
	.zero		1
	.zero		1


	//----- nvinfo : EIATTR_EXIT_INSTR_OFFSETS
	.align		4
        /*005c*/ 	.byte	0x04, 0x1c
        /*005e*/ 	.short	(.L_1320 - .L_1319)


	//   ....[0]....
.L_1319:
        /*0060*/ 	.word	0x00000080


	//   ....[1]....
        /*0064*/ 	.word	0x00000140


	//   ....[2]....
        /*0068*/ 	.word	0x00002b10


	//----- nvinfo : EIATTR_CRS_STACK_SIZE
	.align		4
.L_1320:
        /*006c*/ 	.byte	0x04, 0x1e
        /*006e*/ 	.short	(.L_1322 - .L_1321)
.L_1321:
        /*0070*/ 	.word	0x00000000


	//----- nvinfo : EIATTR_CBANK_PARAM_SIZE
	.align		4
.L_1322:
        /*0074*/ 	.byte	0x03, 0x19
        /*0076*/ 	.short	0x0010


	//----- nvinfo : EIATTR_PARAM_CBANK
	.align		4
        /*0078*/ 	.byte	0x04, 0x0a
        /*007a*/ 	.short	(.L_1324 - .L_1323)
	.align		4
.L_1323:
        /*007c*/ 	.word	index@(.nv.constant0._Z32compactionVertexCentricPostOrdermP27vertex_dictionary_structure)
        /*0080*/ 	.short	0x0380
        /*0082*/ 	.short	0x0010


	//----- nvinfo : EIATTR_SW_WAR
	.align		4
.L_1324:
        /*0084*/ 	.byte	0x04, 0x36
        /*0086*/ 	.short	(.L_1326 - .L_1325)
.L_1325:
        /*0088*/ 	.word	0x00000008
.L_1326:


//--------------------- .nv.info._Z23compactionVertexCentricmP27vertex_dictionary_structure --------------------------
	.section	.nv.info._Z23compactionVertexCentricmP27vertex_dictionary_structure,"",@"SHT_CUDA_INFO"
	.sectionflags	@""
	.align	4


	//----- nvinfo : EIATTR_CUDA_API_VERSION
	.align		4
        /*0000*/ 	.byte	0x04, 0x37
        /*0002*/ 	.short	(.L_1328 - .L_1327)
.L_1327:
        /*0004*/ 	.word	0x00000082


	//----- nvinfo : EIATTR_KPARAM_INFO
	.align		4
.L_1328:
        /*0008*/ 	.byte	0x04, 0x17
        /*000a*/ 	.short	(.L_1330 - .L_1329)
.L_1329:
        /*000c*/ 	.word	0x00000000
        /*0010*/ 	.short	0x0001
        /*0012*/ 	.short	0x0008
        /*0014*/ 	.byte	0x00, 0xf5, 0x21, 0x00


	//----- nvinfo : EIATTR_KPARAM_INFO
	.align		4
.L_1330:
        /*0018*/ 	.byte	0x04, 0x17
        /*001a*/ 	.short	(.L_1332 - .L_1331)
.L_1331:
        /*001c*/ 	.word	0x00000000
        /*0020*/ 	.short	0x0000
        /*0022*/ 	.short	0x0000
        /*0024*/ 	.byte	0x00, 0xf0, 0x21, 0x00


	//----- nvinfo : EIATTR_SPARSE_MMA_MASK
	.align		4
.L_1332:
        /*0028*/ 	.byte	0x03, 0x50
        /*002a*/ 	.short	0x0000


	//----- nvinfo : EIATTR_MAXREG_COUNT
	.align		4
        /*002c*/ 	.byte	0x03, 0x1b
        /*002e*/ 	.short	0x00ff


	//----- nvinfo : EIATTR_MERCURY_ISA_VERSION
	.align		4
        /*0030*/ 	.byte	0x03, 0x5f
        /*0032*/ 	.short	0x0101


	//----- nvinfo : EIATTR_INT_WARP_WIDE_INSTR_OFFSETS
	.align		4
        /*0034*/ 	.byte	0x04, 0x31
        /*0036*/ 	.short	(.L_1334 - .L_1333)


	//   ....[0]....
.L_1333:
        /*0038*/ 	.word	0x00000680


	//   ....[1]....
        /*003c*/ 	.word	0x000007a0


	//   ....[2]....
        /*0040*/ 	.word	0x00000e10


	//   ....[3]....
        /*0044*/ 	.word	0x00000ef0


	//   ....[4]....
        /*0048*/ 	.word	0x00001430


	//   ....[5]....
        /*004c*/ 	.word	0x00001540


	//   ....[6]....
        /*0050*/ 	.word	0x000030f0


	//   ....[7]....
        /*0054*/ 	.word	0x000031b0


	//----- nvinfo : EIATTR_VRC_CTA_INIT_COUNT
	.align		4
.L_1334:
        /*0058*/ 	.byte	0x02, 0x4a
	.zero		1
	.zero		1


	//----- nvinfo : EIATTR_EXIT_INSTR_OFFSETS
	.align		4
        /*005c*/ 	.byte	0x04, 0x1c
        /*005e*/ 	.short	(.L_1336 - .L_1335)


	//   ....[0]....
.L_1335:
        /*0060*/ 	.word	0x00000080


	//   ....[1]....
        /*0064*/ 	.word	0x00000140


	//   ....[2]....
        /*0068*/ 	.word	0x000030b0


	//   ....[3]....
        /*006c*/ 	.word	0x00003360


	//   ....[4]....
        /*0070*/ 	.word	0x00003410


	//----- nvinfo : EIATTR_CRS_STACK_SIZE
	.align		4
.L_1336:
        /*0074*/ 	.byte	0x04, 0x1e
        /*0076*/ 	.short	(.L_1338 - .L_1337)
.L_1337:
        /*0078*/ 	.word	0x00000000


	//----- nvinfo : EIATTR_CBANK_PARAM_SIZE
	.align		4
.L_1338:
        /*007c*/ 	.byte	0x03, 0x19
        /*007e*/ 	.short	0x0010


	//----- nvinfo : EIATTR_PARAM_CBANK
	.align		4
        /*0080*/ 	.byte	0x04, 0x0a
        /*0082*/ 	.short	(.L_1340 - .L_1339)
	.align		4
.L_1339:
        /*0084*/ 	.word	index@(.nv.constant0._Z23compactionVertexCentricmP27vertex_dictionary_structure)
        /*0088*/ 	.short	0x0380
        /*008a*/ 	.short	0x0010


	//----- nvinfo : EIATTR_SW_WAR
	.align		4
.L_1340:
        /*008c*/ 	.byte	0x04, 0x36
        /*008e*/ 	.short	(.L_1342 - .L_1341)
.L_1341:
        /*0090*/ 	.word	0x00000008
.L_1342:


//--------------------- .nv.info._Z25device_generate_csr_batchmmPmS_S_S_S_ --------------------------
	.section	.nv.info._Z25device_generate_csr_batchmmPmS_S_S_S_,"",@"SHT_CUDA_INFO"
	.sectionflags	@""
	.align	4


	//----- nvinfo : EIATTR_CUDA_API_VERSION
	.align		4
        /*0000*/ 	.byte	0x04, 0x37
        /*0002*/ 	.short	(.L_1344 - .L_1343)
.L_1343:
        /*0004*/ 	.word	0x00000082


	//----- nvinfo : EIATTR_KPARAM_INFO
	.align		4
.L_1344:
        /*0008*/ 	.byte	0x04, 0x17
        /*000a*/ 	.short	(.L_1346 - .L_1345)
.L_1345:
        /*000c*/ 	.word	0x00000000
        /*0010*/ 	.short	0x0006
        /*0012*/ 	.short	0x0030
        /*0014*/ 	.byte	0x00, 0xf5, 0x21, 0x00


	//----- nvinfo : EIATTR_KPARAM_INFO
	.align		4
.L_1346:
        /*0018*/ 	.byte	0x04, 0x17
        /*001a*/ 	.short	(.L_1348 - .L_1347)
.L_1347:
        /*001c*/ 	.word	0x00000000
        /*0020*/ 	.short	0x0005
        /*0022*/ 	.short	0x0028
        /*0024*/ 	.byte	0x00, 0xf5, 0x21, 0x00


	//----- nvinfo : EIATTR_KPARAM_INFO
	.align		4
.L_1348:
        /*0028*/ 	.byte	0x04, 0x17
        /*002a*/ 	.short	(.L_1350 - .L_1349)
.L_1349:
        /*002c*/ 	.word	0x00000000
        /*0030*/ 	.short	0x0004
        /*0032*/ 	.short	0x0020
        /*0034*/ 	.byte	0x00, 0xf5, 0x21, 0x00


	//----- nvinfo : EIATTR_KPARAM_INFO
	.align		4
.L_1350:
        /*0038*/ 	.byte	0x04, 0x17
        /*003a*/ 	.short	(.L_1352 - .L_1351)
.L_1351:
        /*003c*/ 	.word	0x00000000
        /*0040*/ 	.short	0x0003
        /*0042*/ 	.short	0x0018
        /*0044*/ 	.byte	0x00, 0xf5, 0x21, 0x00


	//----- nvinfo : EIATTR_KPARAM_INFO
	.align		4
.L_1352:
        /*0048*/ 	.byte	0x04, 0x17
        /*004a*/ 	.short	(.L_1354 - .L_1353)
.L_1353:
        /*004c*/ 	.word	0x00000000
        /*0050*/ 	.short	0x0002
        /*0052*/ 	.short	0x0010
        /*0054*/ 	.byte	0x00, 0xf5, 0x21, 0x00


	//----- nvinfo : EIATTR_KPARAM_INFO
	.align		4
.L_1354:
        /*0058*/ 	.byte	0x04, 0x17
        /*005a*/ 	.short	(.L_1356 - .L_1355)
.L_1355:
        /*005c*/ 	.word	0x00000000
        /*0060*/ 	.short	0x0001
        /*0062*/ 	.short	0x0008
        /*0064*/ 	.byte	0x00, 0xf0, 0x21, 0x00


	//----- nvinfo : EIATTR_KPARAM_INFO
	.align		4
.L_1356:
        /*0068*/ 	.byte	0x04, 0x17
        /*006a*/ 	.short	(.L_1358 - .L_1357)
.L_1357:
        /*006c*/ 	.word	0x00000000
        /*0070*/ 	.short	0x0000
        /*0072*/ 	.short	0x0000
        /*0074*/ 	.byte	0x00, 0xf0, 0x21, 0x00


	//----- nvinfo : EIATTR_SPARSE_MMA_MASK
	.align		4
.L_1358:
        /*0078*/ 	.byte	0x03, 0x50
        /*007a*/ 	.short	0x0000


	//----- nvinfo : EIATTR_MAXREG_COUNT
	.align		4
        /*007c*/ 	.byte	0x03, 0x1b
        /*007e*/ 	.short	0x00ff


	//----- nvinfo : EIATTR_EXTERNS
	.align		4
        /*0080*/ 	.byte	0x04, 0x0f
        /*0082*/ 	.short	(.L_1360 - .L_1359)


	//   ....[0]....
	.align		4
.L_1359:
        /*0084*/ 	.word	index@(vprintf)


	//----- nvinfo : EIATTR_MERCURY_ISA_VERSION
	.align		4
.L_1360:
        /*0088*/ 	.byte	0x03, 0x5f
        /*008a*/ 	.short	0x0101


	//----- nvinfo : EIATTR_VRC_CTA_INIT_COUNT
	.align		4
        /*008c*/ 	.byte	0x02, 0x4a
	.zero		1
	.zero		1


	//----- nvinfo : EIATTR_SYSCALL_OFFSETS
	.align		4
        /*0090*/ 	.byte	0x04, 0x46
        /*0092*/ 	.short	(.L_1362 - .L_1361)


	//   ....[0]....
.L_1361:
        /*0094*/ 	.word	0x00000140


	//   ....[1]....
        /*0098*/ 	.word	0x00000420


	//   ....[2]....
        /*009c*/ 	.word	0x000004d0


	//   ....[3]....
        /*00a0*/ 	.word	0x000005b0


	//   ....[4]....
        /*00a4*/ 	.word	0x00000660


	//   ....[5]....
        /*00a8*/ 	.word	0x00000740


	//   ....[6]....
        /*00ac*/ 	.word	0x000007f0


	//   ....[7]....
        /*00b0*/ 	.word	0x000008d0


	//   ....[8]....
        /*00b4*/ 	.word	0x00000980


	//   ....[9]....
        /*00b8*/ 	.word	0x00000a60


	//   ....[10]....
        /*00bc*/ 	.word	0x00000b10


	//   ....[11]....
        /*00c0*/ 	.word	0x00000bf0


	//   ....[12]....
        /*00c4*/ 	.word	0x00000ca0


	//   ....[13]....
        /*00c8*/ 	.word	0x00000d80


	//   ....[14]....
        /*00cc*/ 	.word	0x00000e30


	//   ....[15]....
        /*00d0*/ 	.word	0x00000f10


	//   ....[16]....
        /*00d4*/ 	.word	0x00000fc0


	//   ....[17]....
        /*00d8*/ 	.word	0x000011c0


	//   ....[18]....
        /*00dc*/ 	.word	0x00001290


	//   ....[19]....
        /*00e0*/ 	.word	0x00001360


	//   ....[20]....
        /*00e4*/ 	.word	0x00001430


	//   ....[21]....
        /*00e8*/ 	.word	0x00001500


	//   ....[22]....
        /*00ec*/ 	.word	0x000015d0


	//   ....[23]....
        /*00f0*/ 	.word	0x000016a0


	//   ....[24]....
        /*00f4*/ 	.word	0x00001770


	//   ....[25]....
        /*00f8*/ 	.word	0x00001900


	//   ....[26]....
        /*00fc*/ 	.word	0x000019d0


	//   ....[27]....
        /*0100*/ 	.word	0x00001aa0


	//   ....[28]....
        /*0104*/ 	.word	0x00001b70


	//   ....[29]....
        /*0108*/ 	.word	0x00001cf0


	//   ....[30]....
        /*010c*/ 	.word	0x00001dc0


	//   ....[31]....
        /*0110*/ 	.word	0x00001e40


	//   ....[32]....
        /*0114*/ 	.word	0x00002080


	//   ....[33]....
        /*0118*/ 	.word	0x00002130


	//   ....[34]....
        /*011c*/ 	.word	0x00002210


	//   ....[35]....
        /*0120*/ 	.word	0x000022f0


	//   ....[36]....
        /*0124*/ 	.word	0x000023d0


	//   ....[37]....
        /*0128*/ 	.word	0x000024b0


	//   ....[38]....
        /*012c*/ 	.word	0x00002590


	//   ....[39]....
        /*0130*/ 	.word	0x00002670


	//   ....[40]....
        /*0134*/ 	.word	0x00002750


	//   ....[41]....
        /*0138*/ 	.word	0x00002830


	//   ....[42]....
        /*013c*/ 	.word	0x00002910


	//   ....[43]....
        /*0140*/ 	.word	0x000029f0


	//   ....[44]....
        /*0144*/ 	.word	0x00002ad0


	//   ....[45]....
        /*0148*/ 	.word	0x00002bb0


	//   ....[46]....
        /*014c*/ 	.word	0x00002c90


	//   ....[47]....
        /*0150*/ 	.word	0x00002d90


	//   ....[48]....
        /*0154*/ 	.word	0x00002f90


	//   ....[49]....
        /*0158*/ 	.word	0x00003040


	//   ....[50]....
        /*015c*/ 	.word	0x00003110


	//   ....[51]....
        /*0160*/ 	.word	0x000031e0


	//   ....[52]....
        /*0164*/ 	.word	0x000032b0


	//   ....[53]....
        /*0168*/ 	.word	0x00003380


	//   ....[54]....
        /*016c*/ 	.word	0x00003450


	//   ....[55]....
        /*0170*/ 	.word	0x00003540


	//   ....[56]....
        /*0174*/ 	.word	0x000036b0


	//   ....[57]....
        /*0178*/ 	.word	0x00003760


	//   ....[58]....
        /*017c*/ 	.word	0x00003830


	//   ....[59]....
        /*0180*/ 	.word	0x00003920


	//   ....[60]....
        /*0184*/ 	.word	0x00003a70


	//   ....[61]....
        /*0188*/ 	.word	0x00003b20


	//   ....[62]....
        /*018c*/ 	.word	0x00003ba0


	//   ....[63]....
        /*0190*/ 	.word	0x00003e20


	//   ....[64]....
        /*0194*/ 	.word	0x00003ed0


	//   ....[65]....
        /*0198*/ 	.word	0x00003fb0


	//   ....[66]....
        /*019c*/ 	.word	0x00004060


	//   ....[67]....
        /*01a0*/ 	.word	0x00004140


	//   ....[68]....
        /*01a4*/ 	.word	0x000041f0


	//   ....[69]....
        /*01a8*/ 	.word	0x000042d0


	//   ....[70]....
        /*01ac*/ 	.word	0x00004380


	//   ....[71]....
        /*01b0*/ 	.word	0x00004460


	//   ....[72]....
        /*01b4*/ 	.word	0x00004510


	//   ....[73]....
        /*01b8*/ 	.word	0x000045f0


	//   ....[74]....
        /*01bc*/ 	.word	0x000046a0


	//   ....[75]....
        /*01c0*/ 	.word	0x00004780


	//   ....[76]....
        /*01c4*/ 	.word	0x00004830


	//   ....[77]....
        /*01c8*/ 	.word	0x00004910


	//   ....[78]....
        /*01cc*/ 	.word	0x000049c0


	//   ....[79]....
        /*01d0*/ 	.word	0x00004bc0


	//   ....[80]....
        /*01d4*/ 	.word	0x00004c90


	//   ....[81]....
        /*01d8*/ 	.word	0x00004d60


	//   ....[82]....
        /*01dc*/ 	.word	0x00004e30


	//   ....[83]....
        /*01e0*/ 	.word	0x00004f00


	//   ....[84]....
        /*01e4*/ 	.word	0x00004fd0


	//   ....[85]....
        /*01e8*/ 	.word	0x000050a0


	//   ....[86]....
        /*01ec*/ 	.word	0x00005170


	//   ....[87]....
        /*01f0*/ 	.word	0x00005300


	//   ....[88]....
        /*01f4*/ 	.word	0x000053d0


	//   ....[89]....
        /*01f8*/ 	.word	0x000054a0


	//   ....[90]....
        /*01fc*/ 	.word	0x00005570


	//   ....[91]....
        /*0200*/ 	.word	0x000056f0


	//   ....[92]....
        /*0204*/ 	.word	0x000057c0


	//----- nvinfo : EIATTR_EXIT_INSTR_OFFSETS
	.align		4
.L_1362:
        /*0208*/ 	.byte	0x04, 0x1c
        /*020a*/ 	.short	(.L_1364 - .L_1363)


	//   ....[0]....
.L_1363:
        /*020c*/ 	.word	0x000000c0


	//   ....[1]....
        /*0210*/ 	.word	0x00003be0


	//   ....[2]....
        /*0214*/ 	.word	0x00004a70


	//   ....[3]....
        /*0218*/ 	.word	0x000051d0


	//   ....[4]....
        /*021c*/ 	.word	0x000055f0


	//   ....[5]....
        /*0220*/ 	.word	0x00005750


	//   ....[6]....
        /*0224*/ 	.word	0x000057d0


	//----- nvinfo : EIATTR_CRS_STACK_SIZE
	.align		4
.L_1364:
        /*0228*/ 	.byte	0x04, 0x1e
        /*022a*/ 	.short	(.L_1366 - .L_1365)
.L_1365:
        /*022c*/ 	.word	0x00000000


	//----- nvinfo : EIATTR_CBANK_PARAM_SIZE
	.align		4
.L_1366:
        /*0230*/ 	.byte	0x03, 0x19
        /*0232*/ 	.short	0x0038


	//----- nvinfo : EIATTR_PARAM_CBANK
	.align		4
        /*0234*/ 	.byte	0x04, 0x0a
        /*0236*/ 	.short	(.L_1368 - .L_1367)
	.align		4
.L_1367:
        /*0238*/ 	.word	index@(.nv.constant0._Z25device_generate_csr_batchmmPmS_S_S_S_)
        /*023c*/ 	.short	0x0380
        /*023e*/ 	.short	0x0038


	//----- nvinfo : EIATTR_SW_WAR
	.align		4
.L_1368:
        /*0240*/ 	.byte	0x04, 0x36
        /*0242*/ 	.short	(.L_1370 - .L_1369)
.L_1369:
        /*0244*/ 	.word	0x00000008
.L_1370:


//--------------------- .nv.info._Z22device_reconstruct_csrmmPmS_S_ --------------------------
	.section	.nv.info._Z22device_reconstruct_csrmmPmS_S_,"",@"SHT_CUDA_INFO"
	.sectionflags	@""
	.align	4


	//----- nvinfo : EIATTR_CUDA_API_VERSION
	.align		4
        /*0000*/ 	.byte	0x04, 0x37
        /*0002*/ 	.short	(.L_1372 - .L_1371)
.L_1371:
        /*0004*/ 	.word	0x00000082


	//----- nvinfo : EIATTR_KPARAM_INFO
	.align		4
.L_1372:
        /*0008*/ 	.byte	0x04, 0x17
        /*000a*/ 	.short	(.L_1374 - .L_1373)
.L_1373:
        /*000c*/ 	.word	0x00000000
        /*0010*/ 	.short	0x0004
        /*0012*/ 	.short	0x0020
        /*0014*/ 	.byte	0x00, 0xf5, 0x21, 0x00


	//----- nvinfo : EIATTR_KPARAM_INFO
	.align		4
.L_1374:
        /*0018*/ 	.byte	0x04, 0x17
        /*001a*/ 	.short	(.L_1376 - .L_1375)
.L_1375:
        /*001c*/ 	.word	0x00000000
        /*0020*/ 	.short	0x0003
        /*0022*/ 	.short	0x0018
        /*0024*/ 	.byte	0x00, 0xf5, 0x21, 0x00


	//----- nvinfo : EIATTR_KPARAM_INFO
	.align		4
.L_1376:
        /*0028*/ 	.byte	0x04, 0x17
        /*002a*/ 	.short	(.L_1378 - .L_1377)
.L_1377:
        /*002c*/ 	.word	0x00000000
        /*0030*/ 	.short	0x0002
        /*0032*/ 	.short	0x0010
        /*0034*/ 	.byte	0x00, 0xf5, 0x21, 0x00


	//----- nvinfo : EIATTR_KPARAM_INFO
	.align		4
.L_1378:
        /*0038*/ 	.byte	0x04, 0x17
        /*003a*/ 	.short	(.L_1380 - .L_1379)
.L_1379:
        /*003c*/ 	.word	0x00000000
        /*0040*/ 	.short	0x0001
        /*0042*/ 	.short	0x0008
        /*0044*/ 	.byte	0x00, 0xf0, 0x21, 0x00


	//----- nvinfo : EIATTR_KPARAM_INFO
	.align		4
.L_1380:
        /*0048*/ 	.byte	0x04, 0x17
        /*004a*/ 	.short	(.L_1382 - .L_1381)
.L_1381:
        /*004c*/ 	.word	0x00000000
        /*0050*/ 	.short	0x0000
        /*0052*/ 	.short	0x0000
        /*0054*/ 	.byte	0x00, 0xf0, 0x21, 0x00


	//----- nvinfo : EIATTR_SPARSE_MMA_MASK
	.align		4
.L_1382:
        /*0058*/ 	.byte	0x03, 0x50
        /*005a*/ 	.short	0x0000


	//----- nvinfo : EIATTR_MAXREG_COUNT
	.align		4
        /*005c*/ 	.byte	0x03, 0x1b
        /*005e*/ 	.short	0x00ff


	//----- nvinfo : EIATTR_MERCURY_ISA_VERSION
	.align		4
        /*0060*/ 	.byte	0x03, 0x5f
        /*0062*/ 	.short	0x0101


	//----- nvinfo : EIATTR_VRC_CTA_INIT_COUNT
	.align		4
        /*0064*/ 	.byte	0x02, 0x4a
	.zero		1
	.zero		1


	//----- nvinfo : EIATTR_EXIT_INSTR_OFFSETS
	.align		4
        /*0068*/ 	.byte	0x04, 0x1c
        /*006a*/ 	.short	(.L_1384 - .L_1383)


	//   ....[0]....
.L_1383:
        /*006c*/ 	.word	0x00000080


	//   ....[1]....
        /*0070*/ 	.word	0x00000880


	//----- nvinfo : EIATTR_CRS_STACK_SIZE
	.align		4
.L_1384:
        /*0074*/ 	.byte	0x04, 0x1e
        /*0076*/ 	.short	(.L_1386 - .L_1385)
.L_1385:
        /*0078*/ 	.word	0x00000000


	//----- nvinfo : EIATTR_CBANK_PARAM_SIZE
	.align		4
.L_1386:
        /*007c*/ 	.byte	0x03, 0x19
        /*007e*/ 	.short	0x0028


	//----- nvinfo : EIATTR_PARAM_CBANK
	.align		4
        /*0080*/ 	.byte	0x04, 0x0a
        /*0082*/ 	.short	(.L_1388 - .L_1387)
	.align		4
.L_1387:
        /*0084*/ 	.word	index@(.nv.constant0._Z22device_reconstruct_csrmmPmS_S_)
        /*0088*/ 	.short	0x0380
        /*008a*/ 	.short	0x0028


	//----- nvinfo : EIATTR_SW_WAR
	.align		4
.L_1388:
        /*008c*/ 	.byte	0x04, 0x36
        /*008e*/ 	.short	(.L_1390 - .L_1389)
.L_1389:
        /*0090*/ 	.word	0x00000008
.L_1390:


//--------------------- .nv.info._Z30device_remove_batch_duplicatesmmPmS_S_ --------------------------
	.section	.nv.info._Z30device_remove_batch_duplicatesmmPmS_S_,"",@"SHT_CUDA_INFO"
	.sectionflags	@""
	.align	4


	//----- nvinfo : EIATTR_CUDA_API_VERSION
	.align		4
        /*0000*/ 	.byte	0x04, 0x37
        /*0002*/ 	.short	(.L_1392 - .L_1391)
.L_1391:
        /*0004*/ 	.word	0x00000082


	//----- nvinfo : EIATTR_KPARAM_INFO
	.align		4
.L_1392:
        /*0008*/ 	.byte	0x04, 0x17
        /*000a*/ 	.short	(.L_1394 - .L_1393)
.L_1393:
        /*000c*/ 	.word	0x00000000
        /*0010*/ 	.short	0x0004
        /*0012*/ 	.short	0x0020
        /*0014*/ 	.byte	0x00, 0xf5, 0x21, 0x00


	//----- nvinfo : EIATTR_KPARAM_INFO
	.align		4
.L_1394:
        /*0018*/ 	.byte	0x04, 0x17
        /*001a*/ 	.short	(.L_1396 - .L_1395)
.L_1395:
        /*001c*/ 	.word	0x00000000
        /*0020*/ 	.short	0x0003
        /*0022*/ 	.short	0x0018
        /*0024*/ 	.byte	0x00, 0xf5, 0x21, 0x00


	//----- nvinfo : EIATTR_KPARAM_INFO
	.align		4
.L_1396:
        /*0028*/ 	.byte	0x04, 0x17
        /*002a*/ 	.short	(.L_1398 - .L_1397)
.L_1397:
        /*002c*/ 	.word	0x00000000
        /*0030*/ 	.short	0x0002
        /*0032*/ 	.short	0x0010
        /*0034*/ 	.byte	0x00, 0xf5, 0x21, 0x00


	//----- nvinfo : EIATTR_KPARAM_INFO
	.align		4
.L_1398:
        /*0038*/ 	.byte	0x04, 0x17
        /*003a*/ 	.short	(.L_1400 - .L_1399)
.L_1399:
        /*003c*/ 	.word	0x00000000
        /*0040*/ 	.short	0x0001
        /*0042*/ 	.short	0x0008
        /*0044*/ 	.byte	0x00, 0xf0, 0x21, 0x00


	//----- nvinfo : EIATTR_KPARAM_INFO
	.align		4
.L_1400:
        /*0048*/ 	.byte	0x04, 0x17
        /*004a*/ 	.short	(.L_1402 - .L_1401)
.L_1401:
        /*004c*/ 	.word	0x00000000
        /*0050*/ 	.short	0x0000
        /*0052*/ 	.short	0x0000
        /*0054*/ 	.byte	0x00, 0xf0, 0x21, 0x00


	//----- nvinfo : EIATTR_SPARSE_MMA_MASK
	.align		4
.L_1402:
        /*0058*/ 	.byte	0x03, 0x50
        /*005a*/ 	.short	0x0000


	//----- nvinfo : EIATTR_MAXREG_COUNT
	.align		4
        /*005c*/ 	.byte	0x03, 0x1b
        /*005e*/ 	.short	0x00ff


	//----- nvinfo : EIATTR_MERCURY_ISA_VERSION
	.align		4
        /*0060*/ 	.byte	0x03, 0x5f
        /*0062*/ 	.short	0x0101


	//----- nvinfo : EIATTR_VRC_CTA_INIT_COUNT
	.align		4
        /*0064*/ 	.byte	0x02, 0x4a
	.zero		1
	.zero		1


	//----- nvinfo : EIATTR_EXIT_INSTR_OFFSETS
	.align		4
        /*0068*/ 	.byte	0x04, 0x1c
        /*006a*/ 	.short	(.L_1404 - .L_1403)


	//   ....[0]....
.L_1403:
        /*006c*/ 	.word	0x00000080


	//   ....[1]....
        /*0070*/ 	.word	0x00000880


	//----- nvinfo : EIATTR_CRS_STACK_SIZE
	.align		4
.L_1404:
        /*0074*/ 	.byte	0x04, 0x1e
        /*0076*/ 	.short	(.L_1406 - .L_1405)
.L_1405:
        /*0078*/ 	.word	0x00000000


	//----- nvinfo : EIATTR_CBANK_PARAM_SIZE
	.align		4
.L_1406:
        /*007c*/ 	.byte	0x03, 0x19
        /*007e*/ 	.short	0x0028


	//----- nvinfo : EIATTR_PARAM_CBANK
	.align		4
        /*0080*/ 	.byte	0x04, 0x0a
        /*0082*/ 	.short	(.L_1408 - .L_1407)
	.align		4
.L_1407:
        /*0084*/ 	.word	index@(.nv.constant0._Z30device_remove_batch_duplicatesmmPmS_S_)
        /*0088*/ 	.short	0x0380
        /*008a*/ 	.short	0x0028


	//----- nvinfo : EIATTR_SW_WAR
	.align		4
.L_1408:
        /*008c*/ 	.byte	0x04, 0x36
        /*008e*/ 	.short	(.L_1410 - .L_1409)
.L_1409:
        /*0090*/ 	.word	0x00000008
.L_1410:


//--------------------- .nv.info._Z17print_sssp_valuesPjm --------------------------
	.section	.nv.info._Z17print_sssp_valuesPjm,"",@"SHT_CUDA_INFO"
	.sectionflags	@""
	.align	4


	//----- nvinfo : EIATTR_CUDA_API_VERSION
	.align		4
        /*0000*/ 	.byte	0x04, 0x37
        /*0002*/ 	.short	(.L_1412 - .L_1411)
.L_1411:
        /*0004*/ 	.word	0x00000082


	//----- nvinfo : EIATTR_KPARAM_INFO
	.align		4
.L_1412:
        /*0008*/ 	.byte	0x04, 0x17
        /*000a*/ 	.short	(.L_1414 - .L_1413)
.L_1413:
        /*000c*/ 	.word	0x00000000
        /*0010*/ 	.short	0x0001
        /*0012*/ 	.short	0x0008
        /*0014*/ 	.byte	0x00, 0xf0, 0x21, 0x00


	//----- nvinfo : EIATTR_KPARAM_INFO
	.align		4
.L_1414:
        /*0018*/ 	.byte	0x04, 0x17
        /*001a*/ 	.short	(.L_1416 - .L_1415)
.L_1415:
        /*001c*/ 	.word	0x00000000
        /*0020*/ 	.short	0x0000
        /*0022*/ 	.short	0x0000
        /*0024*/ 	.byte	0x00, 0xf5, 0x21, 0x00


	//----- nvinfo : EIATTR_SPARSE_MMA_MASK
	.align		4
.L_1416:
        /*0028*/ 	.byte	0x03, 0x50
        /*002a*/ 	.short	0x0000


	//----- nvinfo : EIATTR_MAXREG_COUNT
	.align		4
        /*002c*/ 	.byte	0x03, 0x1b
        /*002e*/ 	.short	0x00ff


	//----- nvinfo : EIATTR_EXTERNS
	.align		4
        /*0030*/ 	.byte	0x04, 0x0f
        /*0032*/ 	.short	(.L_1418 - .L_1417)


	//   ....[0]....
	.align		4
.L_1417:
        /*0034*/ 	.word	index@(vprintf)


	//----- nvinfo : EIATTR_MERCURY_ISA_VERSION
	.align		4
.L_1418:
        /*0038*/ 	.byte	0x03, 0x5f
        /*003a*/ 	.short	0x0101


	//----- nvinfo : EIATTR_VRC_CTA_INIT_COUNT
	.align		4
        /*003c*/ 	.byte	0x02, 0x4a
	.zero		1
	.zero		1


	//----- nvinfo : EIATTR_SYSCALL_OFFSETS
	.align		4
        /*0040*/ 	.byte	0x04, 0x46
        /*0042*/ 	.short	(.L_1420 - .L_1419)


	//   ....[0]....
.L_1419:
        /*0044*/ 	.word	0x000000d0


	//   ....[1]....
        /*0048*/ 	.word	0x00000380


	//   ....[2]....
        /*004c*/ 	.word	0x00000450


	//   ....[3]....
        /*0050*/ 	.word	0x00000510


	//   ....[4]....
        /*0054*/ 	.word	0x000005d0


	//   ....[5]....
        /*0058*/ 	.word	0x000007c0


	//   ....[6]....
        /*005c*/ 	.word	0x00000890


	//----- nvinfo : EIATTR_EXIT_INSTR_OFFSETS
	.align		4
.L_1420:
        /*0060*/ 	.byte	0x04, 0x1c
        /*0062*/ 	.short	(.L_1422 - .L_1421)


	//   ....[0]....
.L_1421:
        /*0064*/ 	.word	0x000008a0


	//----- nvinfo : EIATTR_CRS_STACK_SIZE
	.align		4
.L_1422:
        /*0068*/ 	.byte	0x04, 0x1e
        /*006a*/ 	.short	(.L_1424 - .L_1423)
.L_1423:
        /*006c*/ 	.word	0x00000000


	//----- nvinfo : EIATTR_CBANK_PARAM_SIZE
	.align		4
.L_1424:
        /*0070*/ 	.byte	0x03, 0x19
        /*0072*/ 	.short	0x0010


	//----- nvinfo : EIATTR_PARAM_CBANK
	.align		4
        /*0074*/ 	.byte	0x04, 0x0a
        /*0076*/ 	.short	(.L_1426 - .L_1425)
	.align		4
.L_1425:
        /*0078*/ 	.word	index@(.nv.constant0._Z17print_sssp_valuesPjm)
        /*007c*/ 	.short	0x0380
        /*007e*/ 	.short	0x0010


	//----- nvinfo : EIATTR_SW_WAR
	.align		4
.L_1426:
        /*0080*/ 	.byte	0x04, 0x36
        /*0082*/ 	.short	(.L_1428 - .L_1427)
.L_1427:
        /*0084*/ 	.word	0x00000008
.L_1428:


//--------------------- .nv.info._Z21print_triangle_countsPfm --------------------------
	.section	.nv.info._Z21print_triangle_countsPfm,"",@"SHT_CUDA_INFO"
	.sectionflags	@""
	.align	4


	//----- nvinfo : EIATTR_CUDA_API_VERSION
	.align		4
        /*0000*/ 	.byte	0x04, 0x37
        /*0002*/ 	.short	(.L_1430 - .L_1429)
.L_1429:
        /*0004*/ 	.word	0x00000082


	//----- nvinfo : EIATTR_KPARAM_INFO
	.align		4
.L_1430:
        /*0008*/ 	.byte	0x04, 0x17
        /*000a*/ 	.short	(.L_1432 - .L_1431)
.L_1431:
        /*000c*/ 	.word	0x00000000
        /*0010*/ 	.short	0x0001
        /*0012*/ 	.short	0x0008
        /*0014*/ 	.byte	0x00, 0xf0, 0x21, 0x00


	//----- nvinfo : EIATTR_KPARAM_INFO
	.align		4
.L_1432:
        /*0018*/ 	.byte	0x04, 0x17
        /*001a*/ 	.short	(.L_1434 - .L_1433)
.L_1433:
        /*001c*/ 	.word	0x00000000
        /*0020*/ 	.short	0x0000
        /*0022*/ 	.short	0x0000
        /*0024*/ 	.byte	0x00, 0xf5, 0x21, 0x00


	//----- nvinfo : EIATTR_SPARSE_MMA_MASK
	.align		4
.L_1434:
        /*0028*/ 	.byte	0x03, 0x50
        /*002a*/ 	.short	0x0000


	//----- nvinfo : EIATTR_MAXREG_COUNT
	.align		4
        /*002c*/ 	.byte	0x03, 0x1b
        /*002e*/ 	.short	0x00ff


	//----- nvinfo : EIATTR_EXTERNS
	.align		4
        /*0030*/ 	.byte	0x04, 0x0f
        /*0032*/ 	.short	(.L_1436 - .L_1435)


	//   ....[0]....
	.align		4
.L_1435:
        /*0034*/ 	.word	index@(vprintf)


	//----- nvinfo : EIATTR_MERCURY_ISA_VERSION
	.align		4
.L_1436:
        /*0038*/ 	.byte	0x03, 0x5f
        /*003a*/ 	.short	0x0101


	//----- nvinfo : EIATTR_VRC_CTA_INIT_COUNT
	.align		4
        /*003c*/ 	.byte	0x02, 0x4a
	.zero		1
	.zero		1


	//----- nvinfo : EIATTR_SYSCALL_OFFSETS
	.align		4
        /*0040*/ 	.byte	0x04, 0x46
        /*0042*/ 	.short	(.L_1438 - .L_1437)


	//   ....[0]....
.L_1437:
        /*0044*/ 	.word	0x000000d0


	//   ....[1]....
        /*0048*/ 	.word	0x00000390


	//   ....[2]....
        /*004c*/ 	.word	0x00000470


	//   ....[3]....
        /*0050*/ 	.word	0x00000540


	//   ....[4]....
        /*0054*/ 	.word	0x00000610


	//   ....[5]....
        /*0058*/ 	.word	0x00000810


	//   ....[6]....
        /*005c*/ 	.word	0x000008e0


	//----- nvinfo : EIATTR_EXIT_INSTR_OFFSETS
	.align		4
.L_1438:
        /*0060*/ 	.byte	0x04, 0x1c
        /*0062*/ 	.short	(.L_1440 - .L_1439)


	//   ....[0]....
.L_1439:
        /*0064*/ 	.word	0x000008f0


	//----- nvinfo : EIATTR_CRS_STACK_SIZE
	.align		4
.L_1440:
        /*0068*/ 	.byte	0x04, 0x1e
        /*006a*/ 	.short	(.L_1442 - .L_1441)
.L_1441:
        /*006c*/ 	.word	0x00000000


	//----- nvinfo : EIATTR_CBANK_PARAM_SIZE
	.align		4
.L_1442:
        /*0070*/ 	.byte	0x03, 0x19
        /*0072*/ 	.short	0x0010


	//----- nvinfo : EIATTR_PARAM_CBANK
	.align		4
        /*0074*/ 	.byte	0x04, 0x0a
        /*0076*/ 	.short	(.L_1444 - .L_1443)
	.align		4
.L_1443:
        /*0078*/ 	.word	index@(.nv.constant0._Z21print_triangle_countsPfm)
        /*007c*/ 	.short	0x0380
        /*007e*/ 	.short	0x0010


	//----- nvinfo : EIATTR_SW_WAR
	.align		4
.L_1444:
        /*0080*/ 	.byte	0x04, 0x36
        /*0082*/ 	.short	(.L_1446 - .L_1445)
.L_1445:
        /*0084*/ 	.word	0x00000008
.L_1446:


//--------------------- .nv.info._Z23sssp_kernel_postprocessPyS_S_S_S_S_ --------------------------
	.section	.nv.info._Z23sssp_kernel_postprocessPyS_S_S_S_S_,"",@"SHT_CUDA_INFO"
	.sectionflags	@""
	.align	4


	//----- nvinfo : EIATTR_CUDA_API_VERSION
	.align		4
        /*0000*/ 	.byte	0x04, 0x37
        /*0002*/ 	.short	(.L_1448 - .L_1447)
.L_1447:
        /*0004*/ 	.word	0x00000082


	//----- nvinfo : EIATTR_KPARAM_INFO
	.align		4
.L_1448:
        /*0008*/ 	.byte	0x04, 0x17
        /*000a*/ 	.short	(.L_1450 - .L_1449)
.L_1449:
        /*000c*/ 	.word	0x00000000
        /*0010*/ 	.short	0x0005
        /*0012*/ 	.short	0x0028
        /*0014*/ 	.byte	0x00, 0xf5, 0x21, 0x00


	//----- nvinfo : EIATTR_KPARAM_INFO
	.align		4
.L_1450:
        /*0018*/ 	.byte	0x04, 0x17
        /*001a*/ 	.short	(.L_1452 - .L_1451)
.L_1451:
        /*001c*/ 	.word	0x00000000
        /*0020*/ 	.short	0x0004
        /*0022*/ 	.short	0x0020
        /*0024*/ 	.byte	0x00, 0xf5, 0x21, 0x00


	//----- nvinfo : EIATTR_KPARAM_INFO
	.align		4
.L_1452:
        /*0028*/ 	.byte	0x04, 0x17
        /*002a*/ 	.short	(.L_1454 - .L_1453)
.L_1453:
        /*002c*/ 	.word	0x00000000
        /*0030*/ 	.short	0x0003
        /*0032*/ 	.short	0x0018
        /*0034*/ 	.byte	0x00, 0xf5, 0x21, 0x00


	//----- nvinfo : EIATTR_KPARAM_INFO
	.align		4
.L_1454:
        /*0038*/ 	.byte	0x04, 0x17
        /*003a*/ 	.short	(.L_1456 - .L_1455)
.L_1455:
        /*003c*/ 	.word	0x00000000
        /*0040*/ 	.short	0x0002
        /*0042*/ 	.short	0x0010
        /*0044*/ 	.byte	0x00, 0xf5, 0x21, 0x00


	//----- nvinfo : EIATTR_KPARAM_INFO
	.align		4
.L_1456:
        /*0048*/ 	.byte	0x04, 0x17
        /*004a*/ 	.short	(.L_1458 - .L_1457)
.L_1457:
        /*004c*/ 	.word	0x00000000
        /*0050*/ 	.short	0x0001
        /*0052*/ 	.short	0x0008
        /*0054*/ 	.byte	0x00, 0xf5, 0x21, 0x00


	//----- nvinfo : EIATTR_KPARAM_INFO
	.align		4
.L_1458:
        /*0058*/ 	.byte	0x04, 0x17
        /*005a*/ 	.short	(.L_1460 - .L_1459)
.L_1459:
        /*005c*/ 	.word	0x00000000
        /*0060*/ 	.short	0x0000
        /*0062*/ 	.short	0x0000
        /*0064*/ 	.byte	0x00, 0xf5, 0x21, 0x00


	//----- nvinfo : EIATTR_SPARSE_MMA_MASK
	.align		4
.L_1460:
        /*0068*/ 	.byte	0x03, 0x50
        /*006a*/ 	.short	0x0000


	//----- nvinfo : EIATTR_MAXREG_COUNT
	.align		4
        /*006c*/ 	.byte	0x03, 0x1b
        /*006e*/ 	.short	0x00ff


	//----- nvinfo : EIATTR_MERCURY_ISA_VERSION
	.align		4
        /*0070*/ 	.byte	0x03, 0x5f
        /*0072*/ 	.short	0x0101


	//----- nvinfo : EIATTR_VRC_CTA_INIT_COUNT
	.align		4
        /*0074*/ 	.byte	0x02, 0x4a
	.zero		1
	.zero		1


	//----- nvinfo : EIATTR_EXIT_INSTR_OFFSETS
	.align		4
        /*0078*/ 	.byte	0x04, 0x1c
        /*007a*/ 	.short	(.L_1462 - .L_1461)


	//   ....[0]....
.L_1461:
        /*007c*/ 	.word	0x00000110


	//----- nvinfo : EIATTR_CBANK_PARAM_SIZE
	.align		4
.L_1462:
        /*0080*/ 	.byte	0x03, 0x19
        /*0082*/ 	.short	0x0030


	//----- nvinfo : EIATTR_PARAM_CBANK
	.align		4
        /*0084*/ 	.byte	0x04, 0x0a
        /*0086*/ 	.short	(.L_1464 - .L_1463)
	.align		4
.L_1463:
        /*0088*/ 	.word	index@(.nv.constant0._Z23sssp_kernel_postprocessPyS_S_S_S_S_)
        /*008c*/ 	.short	0x0380
        /*008e*/ 	.short	0x0030


	//----- nvinfo : EIATTR_SW_WAR
	.align		4
.L_1464:
        /*0090*/ 	.byte	0x04, 0x36
        /*0092*/ 	.short	(.L_1466 - .L_1465)
.L_1465:
        /*0094*/ 	.word	0x00000008
.L_1466:


//--------------------- .nv.info._Z23sssp_kernel_postprocessPy --------------------------
	.section	.nv.info._Z23sssp_kernel_postprocessPy,"",@"SHT_CUDA_INFO"
	.sectionflags	@""
	.align	4


	//----- nvinfo : EIATTR_CUDA_API_VERSION
	.align		4
        /*0000*/ 	.byte	0x04, 0x37
        /*0002*/ 	.short	(.L_1468 - .L_1467)
.L_1467:
        /*0004*/ 	.word	0x00000082


	//----- nvinfo : EIATTR_KPARAM_INFO
	.align		4
.L_1468:
        /*0008*/ 	.byte	0x04, 0x17
        /*000a*/ 	.short	(.L_1470 - .L_1469)
.L_1469:
        /*000c*/ 	.word	0x00000000
        /*0010*/ 	.short	0x0000
        /*0012*/ 	.short	0x0000
        /*0014*/ 	.byte	0x00, 0xf5, 0x21, 0x00


	//----- nvinfo : EIATTR_SPARSE_MMA_MASK
	.align		4
.L_1470:
        /*0018*/ 	.byte	0x03, 0x50
        /*001a*/ 	.short	0x0000


	//----- nvinfo : EIATTR_MAXREG_COUNT
	.align		4
        /*001c*/ 	.byte	0x03, 0x1b
        /*001e*/ 	.short	0x00ff


	//----- nvinfo : EIATTR_MERCURY_ISA_VERSION
	.align		4
        /*0020*/ 	.byte	0x03, 0x5f
        /*0022*/ 	.short	0x0101


	//----- nvinfo : EIATTR_VRC_CTA_INIT_COUNT
	.align		4
        /*0024*/ 	.byte	0x02, 0x4a
	.zero		1
	.zero		1


	//----- nvinfo : EIATTR_EXIT_INSTR_OFFSETS
	.align		4
        /*0028*/ 	.byte	0x04, 0x1c
        /*002a*/ 	.short	(.L_1472 - .L_1471)


	//   ....[0]....
.L_1471:
        /*002c*/ 	.word	0x00000060


	//----- nvinfo : EIATTR_CBANK_PARAM_SIZE
	.align		4
.L_1472:
        /*0030*/ 	.byte	0x03, 0x19
        /*0032*/ 	.short	0x0008


	//----- nvinfo : EIATTR_PARAM_CBANK
	.align		4
        /*0034*/ 	.byte	0x04, 0x0a
        /*0036*/ 	.short	(.L_1474 - .L_1473)
	.align		4
.L_1473:
        /*0038*/ 	.word	index@(.nv.constant0._Z23sssp_kernel_postprocessPy)
        /*003c*/ 	.short	0x0380
        /*003e*/ 	.short	0x0008


	//----- nvinfo : EIATTR_SW_WAR
	.align		4
.L_1474:
        /*0040*/ 	.byte	0x04, 0x36
        /*0042*/ 	.short	(.L_1476 - .L_1475)
.L_1475:
        /*0044*/ 	.word	0x00000008
.L_1476:


//--------------------- .nv.info._Z37sssp_kernel_multiple_worklists_16to31P27vertex_dictionary_structuremmPjPmS2_S2_S2_S2_S2_S2_S2_PyS3_S3_S3_S3_S3_ --------------------------
	.section	.nv.info._Z37sssp_kernel_multiple_worklists_16to31P27vertex_dictionary_structuremmPjPmS2_S2_S2_S2_S2_S2_S2_PyS3_S3_S3_S3_S3_,"",@"SHT_CUDA_INFO"
	.sectionflags	@""
	.align	4


	//----- nvinfo : EIATTR_CUDA_API_VERSION
	.align		4
        /*0000*/ 	.byte	0x04, 0x37
        /*0002*/ 	.short	(.L_1478 - .L_1477)
.L_1477:
        /*0004*/ 	.word	0x00000082


	//----- nvinfo : EIATTR_KPARAM_INFO
	.align		4
.L_1478:
        /*0008*/ 	.byte	0x04, 0x17
        /*000a*/ 	.short	(.L_1480 - .L_1479)
.L_1479:
        /*000c*/ 	.word	0x00000000
        /*0010*/ 	.short	0x0011
        /*0012*/ 	.short	0x0088
        /*0014*/ 	.byte	0x00, 0xf5, 0x21, 0x00


	//----- nvinfo : EIATTR_KPARAM_INFO
	.align		4
.L_1480:
        /*0018*/ 	.byte	0x04, 0x17
        /*001a*/ 	.short	(.L_1482 - .L_1481)
.L_1481:
        /*001c*/ 	.word	0x00000000
        /*0020*/ 	.short	0x0010
        /*0022*/ 	.short	0x0080
        /*0024*/ 	.byte	0x00, 0xf5, 0x21, 0x00


	//----- nvinfo : EIATTR_KPARAM_INFO
	.align		4
.L_1482:
        /*0028*/ 	.byte	0x04, 0x17
        /*002a*/ 	.short	(.L_1484 - .L_1483)
.L_1483:
        /*002c*/ 	.word	0x00000000
        /*0030*/ 	.short	0x000f
        /*0032*/ 	.short	0x0078
        /*0034*/ 	.byte	0x00, 0xf5, 0x21, 0x00


	//----- nvinfo : EIATTR_KPARAM_INFO
	.align		4
.L_1484:
        /*0038*/ 	.byte	0x04, 0x17
        /*003a*/ 	.short	(.L_1486 - .L_1485)
.L_1485:
        /*003c*/ 	.word	0x00000000
        /*0040*/ 	.short	0x000e
        /*0042*/ 	.short	0x0070
        /*0044*/ 	.byte	0x00, 0xf5, 0x21, 0x00


	//----- nvinfo : EIATTR_KPARAM_INFO
	.align		4
.L_1486:
        /*0048*/ 	.byte	0x04, 0x17
        /*004a*/ 	.short	(.L_1488 - .L_1487)
.L_1487:
        /*004c*/ 	.word	0x00000000
        /*0050*/ 	.short	0x000d
        /*0052*/ 	.short	0x0068
        /*0054*/ 	.byte	0x00, 0xf5, 0x21, 0x00


	//----- nvinfo : EIATTR_KPARAM_INFO
	.align		4
.L_1488:
        /*0058*/ 	.byte	0x04, 0x17
        /*005a*/ 	.short	(.L_1490 - .L_1489)
.L_1489:
        /*005c*/ 	.word	0x00000000
        /*0060*/ 	.short	0x000c
        /*0062*/ 	.short	0x0060
        /*0064*/ 	.byte	0x00, 0xf5, 0x21, 0x00


	//----- nvinfo : EIATTR_KPARAM_INFO
	.align		4
.L_1490:
        /*0068*/ 	.byte	0x04, 0x17
        /*006a*/ 	.short	(.L_1492 - .L_1491)
.L_1491:
        /*006c*/ 	.word	0x00000000
        /*0070*/ 	.short	0x000b
        /*0072*/ 	.short	0x0058
        /*0074*/ 	.byte	0x00, 0xf5, 0x21, 0x00


	//----- nvinfo : EIATTR_KPARAM_INFO
	.align		4
.L_1492:
        /*0078*/ 	.byte	0x04, 0x17
        /*007a*/ 	.short	(.L_1494 - .L_1493)
.L_1493:
        /*007c*/ 	.word	0x00000000
        /*0080*/ 	.short	0x000a
        /*0082*/ 	.short	0x0050
        /*0084*/ 	.byte	0x00, 0xf5, 0x21, 0x00


	//----- nvinfo : EIATTR_KPARAM_INFO
	.align		4
.L_1494:
        /*0088*/ 	.byte	0x04, 0x17
        /*008a*/ 	.short	(.L_1496 - .L_1495)
.L_1495:
        /*008c*/ 	.word	0x00000000
        /*0090*/ 	.short	0x0009
        /*0092*/ 	.short	0x0048
        /*0094*/ 	.byte	0x00, 0xf5, 0x21, 0x00


	//----- nvinfo : EIATTR_KPARAM_INFO
	.align		4
.L_1496:
        /*0098*/ 	.byte	0x04, 0x17
        /*009a*/ 	.short	(.L_1498 - .L_1497)
.L_1497:
        /*009c*/ 	.word	0x00000000
        /*00a0*/ 	.short	0x0008
        /*00a2*/ 	.short	0x0040
        /*00a4*/ 	.byte	0x00, 0xf5, 0x21, 0x00


	//----- nvinfo : EIATTR_KPARAM_INFO
	.align		4
.L_1498:
        /*00a8*/ 	.byte	0x04, 0x17
        /*00aa*/ 	.short	(.L_1500 - .L_1499)
.L_1499:
        /*00ac*/ 	.word	0x00000000
        /*00b0*/ 	.short	0x0007
        /*00b2*/ 	.short	0x0038
        /*00b4*/ 	.byte	0x00, 0xf5, 0x21, 0x00


	//----- nvinfo : EIATTR_KPARAM_INFO
	.align		4
.L_1500:
        /*00b8*/ 	.byte	0x04, 0x17
        /*00ba*/ 	.short	(.L_1502 - .L_1501)
.L_1501:
        /*00bc*/ 	.word	0x00000000
        /*00c0*/ 	.short	0x0006
        /*00c2*/ 	.short	0x0030
        /*00c4*/ 	.byte	0x00, 0xf5, 0x21, 0x00


	//----- nvinfo : EIATTR_KPARAM_INFO
	.align		4
.L_1502:
        /*00c8*/ 	.byte	0x04, 0x17
        /*00ca*/ 	.short	(.L_1504 - .L_1503)
.L_1503:
        /*00cc*/ 	.word	0x00000000
        /*00d0*/ 	.short	0x0005
        /*00d2*/ 	.short	0x0028
        /*00d4*/ 	.byte	0x00, 0xf5, 0x21, 0x00


	//----- nvinfo : EIATTR_KPARAM_INFO
	.align		4
.L_1504:
        /*00d8*/ 	.byte	0x04, 0x17
        /*00da*/ 	.short	(.L_1506 - .L_1505)
.L_1505:
        /*00dc*/ 	.word	0x00000000
        /*00e0*/ 	.short	0x0004
        /*00e2*/ 	.short	0x0020
        /*00e4*/ 	.byte	0x00, 0xf5, 0x21, 0x00


	//----- nvinfo : EIATTR_KPARAM_INFO
	.align		4
.L_1506:
        /*00e8*/ 	.byte	0x04, 0x17
        /*00ea*/ 	.short	(.L_1508 - .L_1507)
.L_1507:
        /*00ec*/ 	.word	0x00000000
        /*00f0*/ 	.short	0x0003
        /*00f2*/ 	.short	0x0018
        /*00f4*/ 	.byte	0x00, 0xf5, 0x21, 0x00


	//----- nvinfo : EIATTR_KPARAM_INFO
	.align		4
.L_1508:
        /*00f8*/ 	.byte	0x04, 0x17
        /*00fa*/ 	.short	(.L_1510 - .L_1509)
.L_1509:
        /*00fc*/ 	.word	0x00000000
        /*0100*/ 	.short	0x0002
        /*0102*/ 	.short	0x0010
        /*0104*/ 	.byte	0x00, 0xf0, 0x21, 0x00


	//----- nvinfo : EIATTR_KPARAM_INFO
	.align		4
.L_1510:
        /*0108*/ 	.byte	0x04, 0x17
        /*010a*/ 	.short	(.L_1512 - .L_1511)
.L_1511:
        /*010c*/ 	.word	0x00000000
        /*0110*/ 	.short	0x0001
        /*0112*/ 	.short	0x0008
        /*0114*/ 	.byte	0x00, 0xf0, 0x21, 0x00


	//----- nvinfo : EIATTR_KPARAM_INFO
	.align		4
.L_1512:
        /*0118*/ 	.byte	0x04, 0x17
        /*011a*/ 	.short	(.L_1514 - .L_1513)
.L_1513:
        /*011c*/ 	.word	0x00000000
        /*0120*/ 	.short	0x0000
        /*0122*/ 	.short	0x0000
        /*0124*/ 	.byte	0x00, 0xf5, 0x21, 0x00


	//----- nvinfo : EIATTR_SPARSE_MMA_MASK
	.align		4
.L_1514:
        /*0128*/ 	.byte	0x03, 0x50
        /*012a*/ 	.short	0x0000


	//----- nvinfo : EIATTR_MAXREG_COUNT
	.align		4
        /*012c*/ 	.byte	0x03, 0x1b
        /*012e*/ 	.short	0x00ff


	//----- nvinfo : EIATTR_MERCURY_ISA_VERSION
	.align		4
        /*0130*/ 	.byte	0x03, 0x5f
        /*0132*/ 	.short	0x0101


	//----- nvinfo : EIATTR_INT_WARP_WIDE_INSTR_OFFSETS
	.align		4
        /*0134*/ 	.byte	0x04, 0x31
        /*0136*/ 	.short	(.L_1516 - .L_1515)


	//   ....[0]....
.L_1515:
        /*0138*/ 	.word	0x000004b0


	//   ....[1]....
        /*013c*/ 	.word	0x000005c0


	//   ....[2]....
        /*0140*/ 	.word	0x000005d0


	//   ....[3]....
        /*0144*/ 	.word	0x00000650


	//   ....[4]....
        /*0148*/ 	.word	0x00000760


	//   ....[5]....
        /*014c*/ 	.word	0x00000770


	//   ....[6]....
        /*0150*/ 	.word	0x00000ad0


	//   ....[7]....
        /*0154*/ 	.word	0x00000be0


	//   ....[8]....
        /*0158*/ 	.word	0x00000bf0


	//   ....[9]....
        /*015c*/ 	.word	0x00000c70


	//   ....[10]....
        /*0160*/ 	.word	0x00000d80


	//   ....[11]....
        /*0164*/ 	.word	0x00000d90


	//   ....[12]....
        /*0168*/ 	.word	0x00000f80


	//   ....[13]....
        /*016c*/ 	.word	0x00001090


	//   ....[14]....
        /*0170*/ 	.word	0x000010a0


	//   ....[15]....
        /*0174*/ 	.word	0x00001120


	//   ....[16]....
        /*0178*/ 	.word	0x00001230


	//   ....[17]....
        /*017c*/ 	.word	0x00001240


	//   ....[18]....
        /*0180*/ 	.word	0x00001430


	//   ....[19]....
        /*0184*/ 	.word	0x00001540


	//   ....[20]....
        /*0188*/ 	.word	0x00001550


	//   ....[21]....
        /*018c*/ 	.word	0x000015d0


	//   ....[22]....
        /*0190*/ 	.word	0x000016e0


	//   ....[23]....
        /*0194*/ 	.word	0x000016f0


	//   ....[24]....
        /*0198*/ 	.word	0x000018e0


	//   ....[25]....
        /*019c*/ 	.word	0x000019f0


	//   ....[26]....
        /*01a0*/ 	.word	0x00001a00


	//   ....[27]....
        /*01a4*/ 	.word	0x00001a80


	//   ....[28]....
        /*01a8*/ 	.word	0x00001b90


	//   ....[29]....
        /*01ac*/ 	.word	0x00001ba0


	//   ....[30]....
        /*01b0*/ 	.word	0x00002000


	//   ....[31]....
        /*01b4*/ 	.word	0x00002110


	//   ....[32]....
        /*01b8*/ 	.word	0x00002120


	//   ....[33]....
        /*01bc*/ 	.word	0x000021a0


	//   ....[34]....
        /*01c0*/ 	.word	0x000022b0


	//   ....[35]....
        /*01c4*/ 	.word	0x000022c0


	//   ....[36]....
        /*01c8*/ 	.word	0x00002630


	//   ....[37]....
        /*01cc*/ 	.word	0x00002740


	//   ....[38]....
        /*01d0*/ 	.word	0x00002750


	//   ....[39]....
        /*01d4*/ 	.word	0x000027d0


	//   ....[40]....
        /*01d8*/ 	.word	0x000028e0


	//   ....[41]....
        /*01dc*/ 	.word	0x000028f0


	//   ....[42]....
        /*01e0*/ 	.word	0x00002ae0


	//   ....[43]....
        /*01e4*/ 	.word	0x00002bf0


	//   ....[44]....
        /*01e8*/ 	.word	0x00002c00


	//   ....[45]....
        /*01ec*/ 	.word	0x00002c80


	//   ....[46]....
        /*01f0*/ 	.word	0x00002d90


	//   ....[47]....
        /*01f4*/ 	.word	0x00002da0


	//   ....[48]....
        /*01f8*/ 	.word	0x00002f90


	//   ....[49]....
        /*01fc*/ 	.word	0x000030a0


	//   ....[50]....
        /*0200*/ 	.word	0x000030b0


	//   ....[51]....
        /*0204*/ 	.word	0x00003130


	//   ....[52]....
        /*0208*/ 	.word	0x00003240


	//   ....[53]....
        /*020c*/ 	.word	0x00003250


	//   ....[54]....
        /*0210*/ 	.word	0x00003440


	//   ....[55]....
        /*0214*/ 	.word	0x00003550


	//   ....[56]....
        /*0218*/ 	.word	0x00003560


	//   ....[57]....
        /*021c*/ 	.word	0x000035e0


	//   ....[58]....
        /*0220*/ 	.word	0x000036f0


	//   ....[59]....
        /*0224*/ 	.word	0x00003700


	//----- nvinfo : EIATTR_VRC_CTA_INIT_COUNT
	.align		4
.L_1516:
        /*0228*/ 	.byte	0x02, 0x4a
	.zero		1
	.zero		1


	//----- nvinfo : EIATTR_EXIT_INSTR_OFFSETS
	.align		4
        /*022c*/ 	.byte	0x04, 0x1c
        /*022e*/ 	.short	(.L_1518 - .L_1517)


	//   ....[0]....
.L_1517:
        /*0230*/ 	.word	0x000000a0


	//   ....[1]....
        /*0234*/ 	.word	0x000001b0


	//   ....[2]....
        /*0238*/ 	.word	0x00000870


	//   ....[3]....
        /*023c*/ 	.word	0x00001c40


	//   ....[4]....
        /*0240*/ 	.word	0x00001d00


	//   ....[5]....
        /*0244*/ 	.word	0x000023d0


	//   ....[6]....
        /*0248*/ 	.word	0x000037a0


	//----- nvinfo : EIATTR_CRS_STACK_SIZE
	.align		4
.L_1518:
        /*024c*/ 	.byte	0x04, 0x1e
        /*024e*/ 	.short	(.L_1520 - .L_1519)
.L_1519:
        /*0250*/ 	.word	0x00000000


	//----- nvinfo : EIATTR_CBANK_PARAM_SIZE
	.align		4
.L_1520:
        /*0254*/ 	.byte	0x03, 0x19
        /*0256*/ 	.short	0x0090


	//----- nvinfo : EIATTR_PARAM_CBANK
	.align		4
        /*0258*/ 	.byte	0x04, 0x0a
        /*025a*/ 	.short	(.L_1522 - .L_1521)
	.align		4
.L_1521:
        /*025c*/ 	.word	index@(.nv.constant0._Z37sssp_kernel_multiple_worklists_16to31P27vertex_dictionary_structuremmPjPmS2_S2_S2_S2_S2_S2_S2_PyS3_S3_S3_S3_S3_)
        /*0260*/ 	.short	0x0380
        /*0262*/ 	.short	0x0090


	//----- nvinfo : EIATTR_SW_WAR
	.align		4
.L_1522:
        /*0264*/ 	.byte	0x04, 0x36
        /*0266*/ 	.short	(.L_1524 - .L_1523)
.L_1523:
        /*0268*/ 	.word	0x00000008
.L_1524:


//--------------------- .nv.info._Z36sssp_kernel_multiple_worklists_0to15P27vertex_dictionary_structuremmPjPmS2_S2_S2_S2_S2_S2_S2_PyS3_S3_S3_S3_S3_ --------------------------
	.section	.nv.info._Z36sssp_kernel_multiple_worklists_0to15P27vertex_dictionary_structuremmPjPmS2_S2_S2_S2_S2_S2_S2_PyS3_S3_S3_S3_S3_,"",@"SHT_CUDA_INFO"
	.sectionflags	@""
	.align	4


	//----- nvinfo : EIATTR_CUDA_API_VERSION
	.align		4
        /*0000*/ 	.byte	0x04, 0x37
        /*0002*/ 	.short	(.L_1526 - .L_1525)
.L_1525:
        /*0004*/ 	.word	0x00000082


	//----- nvinfo : EIATTR_KPARAM_INFO
	.align		4
.L_1526:
        /*0008*/ 	.byte	0x04, 0x17
        /*000a*/ 	.short	(.L_1528 - .L_1527)
.L_1527:
        /*000c*/ 	.word	0x00000000
        /*0010*/ 	.short	0x0011
        /*0012*/ 	.short	0x0088
        /*0014*/ 	.byte	0x00, 0xf5, 0x21, 0x00


	//----- nvinfo : EIATTR_KPARAM_INFO
	.align		4
.L_1528:
        /*0018*/ 	.byte	0x04, 0x17
        /*001a*/ 	.short	(.L_1530 - .L_1529)
.L_1529:
        /*001c*/ 	.word	0x00000000
        /*0020*/ 	.short	0x0010
        /*0022*/ 	.short	0x0080
        /*0024*/ 	.byte	0x00, 0xf5, 0x21, 0x00


	//----- nvinfo : EIATTR_KPARAM_INFO
	.align		4
.L_1530:
        /*0028*/ 	.byte	0x04, 0x17
        /*002a*/ 	.short	(.L_1532 - .L_1531)
.L_1531:
        /*002c*/ 	.word	0x00000000
        /*0030*/ 	.short	0x000f
        /*0032*/ 	.short	0x0078
        /*0034*/ 	.byte	0x00, 0xf5, 0x21, 0x00


	//----- nvinfo : EIATTR_KPARAM_INFO
	.align		4
.L_1532:
        /*0038*/ 	.byte	0x04, 0x17
        /*003a*/ 	.short	(.L_1534 - .L_1533)
.L_1533:
        /*003c*/ 	.word	0x00000000
        /*0040*/ 	.short	0x000e
        /*0042*/ 	.short	0x0070
        /*0044*/ 	.byte	0x00, 0xf5, 0x21, 0x00


	//----- nvinfo : EIATTR_KPARAM_INFO
	.align		4
.L_1534:
        /*0048*/ 	.byte	0x04, 0x17
        /*004a*/ 	.short	(.L_1536 - .L_1535)
.L_1535:
        /*004c*/ 	.word	0x00000000
        /*0050*/ 	.short	0x000d
        /*0052*/ 	.short	0x0068
        /*0054*/ 	.byte	0x00, 0xf5, 0x21, 0x00


	//----- nvinfo : EIATTR_KPARAM_INFO
	.align		4
.L_1536:
        /*0058*/ 	.byte	0x04, 0x17
        /*005a*/ 	.short	(.L_1538 - .L_1537)
.L_1537:
        /*005c*/ 	.word	0x00000000
        /*0060*/ 	.short	0x000c
        /*0062*/ 	.short	0x0060
        /*0064*/ 	.byte	0x00, 0xf5, 0x21, 0x00


	//----- nvinfo : EIATTR_KPARAM_INFO
	.align		4
.L_1538:
        /*0068*/ 	.byte	0x04, 0x17
        /*006a*/ 	.short	(.L_1540 - .L_1539)
.L_1539:
        /*006c*/ 	.word	0x00000000
        /*0070*/ 	.short	0x000b
        /*0072*/ 	.short	0x0058
        /*0074*/ 	.byte	0x00, 0xf5, 0x21, 0x00


	//----- nvinfo : EIATTR_KPARAM_INFO
	.align		4
.L_1540:
        /*0078*/ 	.byte	0x04, 0x17
        /*007a*/ 	.short	(.L_1542 - .L_1541)
.L_1541:
        /*007c*/ 	.word	0x00000000
        /*0080*/ 	.short	0x000a
        /*0082*/ 	.short	0x0050
        /*0084*/ 	.byte	0x00, 0xf5, 0x21, 0x00


	//----- nvinfo : EIATTR_KPARAM_INFO
	.align		4
.L_1542:
        /*0088*/ 	.byte	0x04, 0x17
        /*008a*/ 	.short	(.L_1544 - .L_1543)
.L_1543:
        /*008c*/ 	.word	0x00000000
        /*0090*/ 	.short	0x0009
        /*0092*/ 	.short	0x0048
        /*0094*/ 	.byte	0x00, 0xf5, 0x21, 0x00


	//----- nvinfo : EIATTR_KPARAM_INFO
	.align		4
.L_1544:
        /*0098*/ 	.byte	0x04, 0x17
        /*009a*/ 	.short	(.L_1546 - .L_1545)
.L_1545:
        /*009c*/ 	.word	0x00000000
        /*00a0*/ 	.short	0x0008
        /*00a2*/ 	.short	0x0040
        /*00a4*/ 	.byte	0x00, 0xf5, 0x21, 0x00


	//----- nvinfo : EIATTR_KPARAM_INFO
	.align		4
.L_1546:
        /*00a8*/ 	.byte	0x04, 0x17
        /*00aa*/ 	.short	(.L_1548 - .L_1547)
.L_1547:
        /*00ac*/ 	.word	0x00000000
        /*00b0*/ 	.short	0x0007
        /*00b2*/ 	.short	0x0038
        /*00b4*/ 	.byte	0x00, 0xf5, 0x21, 0x00


	//----- nvinfo : EIATTR_KPARAM_INFO
	.align		4
.L_1548:
        /*00b8*/ 	.byte	0x04, 0x17
        /*00ba*/ 	.short	(.L_1550 - .L_1549)
.L_1549:
        /*00bc*/ 	.word	0x00000000
        /*00c0*/ 	.short	0x0006
        /*00c2*/ 	.short	0x0030
        /*00c4*/ 	.byte	0x00, 0xf5, 0x21, 0x00


	//----- nvinfo : EIATTR_KPARAM_INFO
	.align		4
.L_1550:
        /*00c8*/ 	.byte	0x04, 0x17
        /*00ca*/ 	.short	(.L_1552 - .L_1551)
.L_1551:
        /*00cc*/ 	.word	0x00000000
        /*00d0*/ 	.short	0x0005
        /*00d2*/ 	.short	0x0028
        /*00d4*/ 	.byte	0x00, 0xf5, 0x21, 0x00


	//----- nvinfo : EIATTR_KPARAM_INFO
	.align		4
.L_1552:
        /*00d8*/ 	.byte	0x04, 0x17
        /*00da*/ 	.short	(.L_1554 - .L_1553)
.L_1553:
        /*00dc*/ 	.word	0x00000000
        /*00e0*/ 	.short	0x0004
        /*00e2*/ 	.short	0x0020
        /*00e4*/ 	.byte	0x00, 0xf5, 0x21, 0x00


	//----- nvinfo : EIATTR_KPARAM_INFO
	.align		4
.L_1554:
        /*00e8*/ 	.byte	0x04, 0x17
        /*00ea*/ 	.short	(.L_1556 - .L_1555)
.L_1555:
        /*00ec*/ 	.word	0x00000000
        /*00f0*/ 	.short	0x0003
        /*00f2*/ 	.short	0x0018
        /*00f4*/ 	.byte	0x00, 0xf5, 0x21, 0x00


	//----- nvinfo : EIATTR_KPARAM_INFO
	.align		4
.L_1556:
        /*00f8*/ 	.byte	0x04, 0x17
        /*00fa*/ 	.short	(.L_1558 - .L_1557)
.L_1557:
        /*00fc*/ 	.word	0x00000000
        /*0100*/ 	.short	0x0002
        /*0102*/ 	.short	0x0010
        /*0104*/ 	.byte	0x00, 0xf0, 0x21, 0x00


	//----- nvinfo : EIATTR_KPARAM_INFO
	.align		4
.L_1558:
        /*0108*/ 	.byte	0x04, 0x17
        /*010a*/ 	.short	(.L_1560 - .L_1559)
.L_1559:
        /*010c*/ 	.word	0x00000000
        /*0110*/ 	.short	0x0001
        /*0112*/ 	.short	0x0008
        /*0114*/ 	.byte	0x00, 0xf0, 0x21, 0x00


	//----- nvinfo : EIATTR_KPARAM_INFO
	.align		4
.L_1560:
        /*0118*/ 	.byte	0x04, 0x17
        /*011a*/ 	.short	(.L_1562 - .L_1561)
.L_1561:
        /*011c*/ 	.word	0x00000000
        /*0120*/ 	.short	0x0000
        /*0122*/ 	.short	0x0000
        /*0124*/ 	.byte	0x00, 0xf5, 0x21, 0x00


	//----- nvinfo : EIATTR_SPARSE_MMA_MASK
	.align		4
.L_1562:
        /*0128*/ 	.byte	0x03, 0x50
        /*012a*/ 	.short	0x0000


	//----- nvinfo : EIATTR_MAXREG_COUNT
	.align		4
        /*012c*/ 	.byte	0x03, 0x1b
        /*012e*/ 	.short	0x00ff


	//----- nvinfo : EIATTR_MERCURY_ISA_VERSION
	.align		4
        /*0130*/ 	.byte	0x03, 0x5f
        /*0132*/ 	.short	0x0101


	//----- nvinfo : EIATTR_INT_WARP_WIDE_INSTR_OFFSETS
	.align		4
        /*0134*/ 	.byte	0x04, 0x31
        /*0136*/ 	.short	(.L_1564 - .L_1563)


	//   ....[0]....
.L_1563:
        /*0138*/ 	.word	0x000004b0


	//   ....[1]....
        /*013c*/ 	.word	0x000005c0


	//   ....[2]....
        /*0140*/ 	.word	0x000005d0


	//   ....[3]....
        /*0144*/ 	.word	0x00000650


	//   ....[4]....
        /*0148*/ 	.word	0x00000760


	//   ....[5]....
        /*014c*/ 	.word	0x00000770


	//   ....[6]....
        /*0150*/ 	.word	0x00000ad0


	//   ....[7]....
        /*0154*/ 	.word	0x00000be0


	//   ....[8]....
        /*0158*/ 	.word	0x00000bf0


	//   ....[9]....
        /*015c*/ 	.word	0x00000c70


	//   ....[10]....
        /*0160*/ 	.word	0x00000d80


	//   ....[11]....
        /*0164*/ 	.word	0x00000d90


	//   ....[12]....
        /*0168*/ 	.word	0x00000f80


	//   ....[13]....
        /*016c*/ 	.word	0x00001090


	//   ....[14]....
        /*0170*/ 	.word	0x000010a0


	//   ....[15]....
        /*0174*/ 	.word	0x00001120


	//   ....[16]....
        /*0178*/ 	.word	0x00001230


	//   ....[17]....
        /*017c*/ 	.word	0x00001240


	//   ....[18]....
        /*0180*/ 	.word	0x00001430


	//   ....[19]....
        /*0184*/ 	.word	0x00001540


	//   ....[20]....
        /*0188*/ 	.word	0x00001550


	//   ....[21]....
        /*018c*/ 	.word	0x000015d0


	//   ....[22]....
        /*0190*/ 	.word	0x000016e0


	//   ....[23]....
        /*0194*/ 	.word	0x000016f0


	//   ....[24]....
        /*0198*/ 	.word	0x000018e0


	//   ....[25]....
        /*019c*/ 	.word	0x000019f0


	//   ....[26]....
        /*01a0*/ 	.word	0x00001a00


	//   ....[27]....
        /*01a4*/ 	.word	0x00001a80


	//   ....[28]....
        /*01a8*/ 	.word	0x00001b90


	//   ....[29]....
        /*01ac*/ 	.word	0x00001ba0


	//   ....[30]....
        /*01b0*/ 	.word	0x00002000


	//   ....[31]....
        /*01b4*/ 	.word	0x00002110


	//   ....[32]....
        /*01b8*/ 	.word	0x00002120


	//   ....[33]....
        /*01bc*/ 	.word	0x000021a0


	//   ....[34]....
        /*01c0*/ 	.word	0x000022b0


	//   ....[35]....
        /*01c4*/ 	.word	0x000022c0


	//   ....[36]....
        /*01c8*/ 	.word	0x00002630


	//   ....[37]....
        /*01cc*/ 	.word	0x00002740


	//   ....[38]....
        /*01d0*/ 	.word	0x00002750


	//   ....[39]....
        /*01d4*/ 	.word	0x000027d0


	//   ....[40]....
        /*01d8*/ 	.word	0x000028e0


	//   ....[41]....
        /*01dc*/ 	.word	0x000028f0


	//   ....[42]....
        /*01e0*/ 	.word	0x00002ae0


	//   ....[43]....
        /*01e4*/ 	.word	0x00002bf0


	//   ....[44]....
        /*01e8*/ 	.word	0x00002c00


	//   ....[45]....
        /*01ec*/ 	.word	0x00002c80


	//   ....[46]....
        /*01f0*/ 	.word	0x00002d90


	//   ....[47]....
        /*01f4*/ 	.word	0x00002da0


	//   ....[48]....
        /*01f8*/ 	.word	0x00002f90


	//   ....[49]....
        /*01fc*/ 	.word	0x000030a0


	//   ....[50]....
        /*0200*/ 	.word	0x000030b0


	//   ....[51]....
        /*0204*/ 	.word	0x00003130


	//   ....[52]....
        /*0208*/ 	.word	0x00003240


	//   ....[53]....
        /*020c*/ 	.word	0x00003250


	//   ....[54]....
        /*0210*/ 	.word	0x00003440


	//   ....[55]....
        /*0214*/ 	.word	0x00003550


	//   ....[56]....
        /*0218*/ 	.word	0x00003560


	//   ....[57]....
        /*021c*/ 	.word	0x000035e0


	//   ....[58]....
        /*0220*/ 	.word	0x000036f0


	//   ....[59]....
        /*0224*/ 	.word	0x00003700


	//----- nvinfo : EIATTR_VRC_CTA_INIT_COUNT
	.align		4
.L_1564:
        /*0228*/ 	.byte	0x02, 0x4a
	.zero		1
	.zero		1


	//----- nvinfo : EIATTR_EXIT_INSTR_OFFSETS
	.align		4
        /*022c*/ 	.byte	0x04, 0x1c
        /*022e*/ 	.short	(.L_1566 - .L_1565)


	//   ....[0]....
.L_1565:
        /*0230*/ 	.word	0x000000a0


	//   ....[1]....
        /*0234*/ 	.word	0x000001b0


	//   ....[2]....
        /*0238*/ 	.word	0x00000870


	//   ....[3]....
        /*023c*/ 	.word	0x00001c40


	//   ....[4]....
        /*0240*/ 	.word	0x00001d00


	//   ....[5]....
        /*0244*/ 	.word	0x000023d0


	//   ....[6]....
        /*0248*/ 	.word	0x000037a0


	//----- nvinfo : EIATTR_CRS_STACK_SIZE
	.align		4
.L_1566:
        /*024c*/ 	.byte	0x04, 0x1e
        /*024e*/ 	.short	(.L_1568 - .L_1567)
.L_1567:
        /*0250*/ 	.word	0x00000000


	//----- nvinfo : EIATTR_CBANK_PARAM_SIZE
	.align		4
.L_1568:
        /*0254*/ 	.byte	0x03, 0x19
        /*0256*/ 	.short	0x0090


	//----- nvinfo : EIATTR_PARAM_CBANK
	.align		4
        /*0258*/ 	.byte	0x04, 0x0a
        /*025a*/ 	.short	(.L_1570 - .L_1569)
	.align		4
.L_1569:
        /*025c*/ 	.word	index@(.nv.constant0._Z36sssp_kernel_multiple_worklists_0to15P27vertex_dictionary_structuremmPjPmS2_S2_S2_S2_S2_S2_S2_PyS3_S3_S3_S3_S3_)
        /*0260*/ 	.short	0x0380
        /*0262*/ 	.short	0x0090


	//----- nvinfo : EIATTR_SW_WAR
	.align		4
.L_1570:
        /*0264*/ 	.byte	0x04, 0x36
        /*0266*/ 	.short	(.L_1572 - .L_1571)
.L_1571:
        /*0268*/ 	.word	0x00000008
.L_1572:


//--------------------- .nv.info._Z15sssp_kernel_EBCP27vertex_dictionary_structuremmmPjPmS2_S2_S2_S2_S2_S2_S2_PyS3_S3_S3_m --------------------------
	.section	.nv.info._Z15sssp_kernel_EBCP27vertex_dictionary_structuremmmPjPmS2_S2_S2_S2_S2_S2_S2_PyS3_S3_S3_m,"",@"SHT_CUDA_INFO"
	.sectionflags	@""
	.align	4


	//----- nvinfo : EIATTR_CUDA_API_VERSION
	.align		4
        /*0000*/ 	.byte	0x04, 0x37
        /*0002*/ 	.short	(.L_1574 - .L_1573)
.L_1573:
        /*0004*/ 	.word	0x00000082


	//----- nvinfo : EIATTR_KPARAM_INFO
	.align		4
.L_1574:
        /*0008*/ 	.byte	0x04, 0x17
        /*000a*/ 	.short	(.L_1576 - .L_1575)
.L_1575:
        /*000c*/ 	.word	0x00000000
        /*0010*/ 	.short	0x0011
        /*0012*/ 	.short	0x0088
        /*0014*/ 	.byte	0x00, 0xf0, 0x21, 0x00


	//----- nvinfo : EIATTR_KPARAM_INFO
	.align		4
.L_1576:
        /*0018*/ 	.byte	0x04, 0x17
        /*001a*/ 	.short	(.L_1578 - .L_1577)
.L_1577:
        /*001c*/ 	.word	0x00000000
        /*0020*/ 	.short	0x0010
        /*0022*/ 	.short	0x0080
        /*0024*/ 	.byte	0x00, 0xf5, 0x21, 0x00


	//----- nvinfo : EIATTR_KPARAM_INFO
	.align		4
.L_1578:
        /*0028*/ 	.byte	0x04, 0x17
        /*002a*/ 	.short	(.L_1580 - .L_1579)
.L_1579:
        /*002c*/ 	.word	0x00000000
        /*0030*/ 	.short	0x000f
        /*0032*/ 	.short	0x0078
        /*0034*/ 	.byte	0x00, 0xf5, 0x21, 0x00


	//----- nvinfo : EIATTR_KPARAM_INFO
	.align		4
.L_1580:
        /*0038*/ 	.byte	0x04, 0x17
        /*003a*/ 	.short	(.L_1582 - .L_1581)
.L_1581:
        /*003c*/ 	.word	0x00000000
        /*0040*/ 	.short	0x000e
        /*0042*/ 	.short	0x0070
        /*0044*/ 	.byte	0x00, 0xf5, 0x21, 0x00


	//----- nvinfo : EIATTR_KPARAM_INFO
	.align		4
.L_1582:
        /*0048*/ 	.byte	0x04, 0x17
        /*004a*/ 	.short	(.L_1584 - .L_1583)
.L_1583:
        /*004c*/ 	.word	0x00000000
        /*0050*/ 	.short	0x000d
        /*0052*/ 	.short	0x0068
        /*0054*/ 	.byte	0x00, 0xf5, 0x21, 0x00


	//----- nvinfo : EIATTR_KPARAM_INFO
	.align		4
.L_1584:
        /*0058*/ 	.byte	0x04, 0x17
        /*005a*/ 	.short	(.L_1586 - .L_1585)
.L_1585:
        /*005c*/ 	.word	0x00000000
        /*0060*/ 	.short	0x000c
        /*0062*/ 	.short	0x0060
        /*0064*/ 	.byte	0x00, 0xf5, 0x21, 0x00


	//----- nvinfo : EIATTR_KPARAM_INFO
	.align		4
.L_1586:
        /*0068*/ 	.byte	0x04, 0x17
        /*006a*/ 	.short	(.L_1588 - .L_1587)
.L_1587:
        /*006c*/ 	.word	0x00000000
        /*0070*/ 	.short	0x000b
        /*0072*/ 	.short	0x0058
        /*0074*/ 	.byte	0x00, 0xf5, 0x21, 0x00


	//----- nvinfo : EIATTR_KPARAM_INFO
	.align		4
.L_1588:
        /*0078*/ 	.byte	0x04, 0x17
        /*007a*/ 	.short	(.L_1590 - .L_1589)
.L_1589:
        /*007c*/ 	.word	0x00000000
        /*0080*/ 	.short	0x000a
        /*0082*/ 	.short	0x0050
        /*0084*/ 	.byte	0x00, 0xf5, 0x21, 0x00


	//----- nvinfo : EIATTR_KPARAM_INFO
	.align		4
.L_1590:
        /*0088*/ 	.byte	0x04, 0x17
        /*008a*/ 	.short	(.L_1592 - .L_1591)
.L_1591:
        /*008c*/ 	.word	0x00000000
        /*0090*/ 	.short	0x0009
        /*0092*/ 	.short	0x0048
        /*0094*/ 	.byte	0x00, 0xf5, 0x21, 0x00


	//----- nvinfo : EIATTR_KPARAM_INFO
	.align		4
.L_1592:
        /*0098*/ 	.byte	0x04, 0x17
        /*009a*/ 	.short	(.L_1594 - .L_1593)
.L_1593:
        /*009c*/ 	.word	0x00000000
        /*00a0*/ 	.short	0x0008
        /*00a2*/ 	.short	0x0040
        /*00a4*/ 	.byte	0x00, 0xf5, 0x21, 0x00


	//----- nvinfo : EIATTR_KPARAM_INFO
	.align		4
.L_1594:
        /*00a8*/ 	.byte	0x04, 0x17
        /*00aa*/ 	.short	(.L_1596 - .L_1595)
.L_1595:
        /*00ac*/ 	.word	0x00000000
        /*00b0*/ 	.short	0x0007
        /*00b2*/ 	.short	0x0038
        /*00b4*/ 	.byte	0x00, 0xf5, 0x21, 0x00


	//----- nvinfo : EIATTR_KPARAM_INFO
	.align		4
.L_1596:
        /*00b8*/ 	.byte	0x04, 0x17
        /*00ba*/ 	.short	(.L_1598 - .L_1597)
.L_1597:
        /*00bc*/ 	.word	0x00000000
        /*00c0*/ 	.short	0x0006
        /*00c2*/ 	.short	0x0030
        /*00c4*/ 	.byte	0x00, 0xf5, 0x21, 0x00


	//----- nvinfo : EIATTR_KPARAM_INFO
	.align		4
.L_1598:
        /*00c8*/ 	.byte	0x04, 0x17
        /*00ca*/ 	.short	(.L_1600 - .L_1599)
.L_1599:
        /*00cc*/ 	.word	0x00000000
        /*00d0*/ 	.short	0x0005
        /*00d2*/ 	.short	0x0028
        /*00d4*/ 	.byte	0x00, 0xf5, 0x21, 0x00


	//----- nvinfo : EIATTR_KPARAM_INFO
	.align		4
.L_1600:
        /*00d8*/ 	.byte	0x04, 0x17
        /*00da*/ 	.short	(.L_1602 - .L_1601)
.L_1601:
        /*00dc*/ 	.word	0x00000000
        /*00e0*/ 	.short	0x0004
        /*00e2*/ 	.short	0x0020
        /*00e4*/ 	.byte	0x00, 0xf5, 0x21, 0x00


	//----- nvinfo : EIATTR_KPARAM_INFO
	.align		4
.L_1602:
        /*00e8*/ 	.byte	0x04, 0x17
        /*00ea*/ 	.short	(.L_1604 - .L_1603)
.L_1603:
        /*00ec*/ 	.word	0x00000000
        /*00f0*/ 	.short	0x0003
        /*00f2*/ 	.short	0x0018
        /*00f4*/ 	.byte	0x00, 0xf0, 0x21, 0x00


	//----- nvinfo : EIATTR_KPARAM_INFO
	.align		4
.L_1604:
        /*00f8*/ 	.byte	0x04, 0x17
        /*00fa*/ 	.short	(.L_1606 - .L_1605)
.L_1605:
        /*00fc*/ 	.word	0x00000000
        /*0100*/ 	.short	0x0002
        /*0102*/ 	.short	0x0010
        /*0104*/ 	.byte	0x00, 0xf0, 0x21, 0x00


	//----- nvinfo : EIATTR_KPARAM_INFO
	.align		4
.L_1606:
        /*0108*/ 	.byte	0x04, 0x17
        /*010a*/ 	.short	(.L_1608 - .L_1607)
.L_1607:
        /*010c*/ 	.word	0x00000000
        /*0110*/ 	.short	0x0001
        /*0112*/ 	.short	0x0008
        /*0114*/ 	.byte	0x00, 0xf0, 0x21, 0x00


	//----- nvinfo : EIATTR_KPARAM_INFO
	.align		4
.L_1608:
        /*0118*/ 	.byte	0x04, 0x17
        /*011a*/ 	.short	(.L_1610 - .L_1609)
.L_1609:
        /*011c*/ 	.word	0x00000000
        /*0120*/ 	.short	0x0000
        /*0122*/ 	.short	0x0000
        /*0124*/ 	.byte	0x00, 0xf5, 0x21, 0x00


	//----- nvinfo : EIATTR_SPARSE_MMA_MASK
	.align		4
.L_1610:
        /*0128*/ 	.byte	0x03, 0x50
        /*012a*/ 	.short	0x0000


	//----- nvinfo : EIATTR_MAXREG_COUNT
	.align		4
        /*012c*/ 	.byte	0x03, 0x1b
        /*012e*/ 	.short	0x00ff


	//----- nvinfo : EIATTR_MERCURY_ISA_VERSION
	.align		4
        /*0130*/ 	.byte	0x03, 0x5f
        /*0132*/ 	.short	0x0101


	//----- nvinfo : EIATTR_INT_WARP_WIDE_INSTR_OFFSETS
	.align		4
        /*0134*/ 	.byte	0x04, 0x31
        /*0136*/ 	.short	(.L_1612 - .L_1611)


	//   ....[0]....
.L_1611:
        /*0138*/ 	.word	0x00000bf0


	//   ....[1]....
        /*013c*/ 	.word	0x00000d20


	//   ....[2]....
        /*0140*/ 	.word	0x00000d30


	//----- nvinfo : EIATTR_VRC_CTA_INIT_COUNT
	.align		4
.L_1612:
        /*0144*/ 	.byte	0x02, 0x4a
	.zero		1
	.zero		1


	//----- nvinfo : EIATTR_EXIT_INSTR_OFFSETS
	.align		4
        /*0148*/ 	.byte	0x04, 0x1c
        /*014a*/ 	.short	(.L_1614 - .L_1613)


	//   ....[0]....
.L_1613:
        /*014c*/ 	.word	0x00000130


	//   ....[1]....
        /*0150*/ 	.word	0x00000820


	//   ....[2]....
        /*0154*/ 	.word	0x00000b10


	//   ....[3]....
        /*0158*/ 	.word	0x00000db0


	//----- nvinfo : EIATTR_CRS_STACK_SIZE
	.align		4
.L_1614:
        /*015c*/ 	.byte	0x04, 0x1e
        /*015e*/ 	.short	(.L_1616 - .L_1615)
.L_1615:
        /*0160*/ 	.word	0x00000000


	//----- nvinfo : EIATTR_CBANK_PARAM_SIZE
	.align		4
.L_1616:
        /*0164*/ 	.byte	0x03, 0x19
        /*0166*/ 	.short	0x0090


	//----- nvinfo : EIATTR_PARAM_CBANK
	.align		4
        /*0168*/ 	.byte	0x04, 0x0a
        /*016a*/ 	.short	(.L_1618 - .L_1617)
	.align		4
.L_1617:
        /*016c*/ 	.word	index@(.nv.constant0._Z15sssp_kernel_EBCP27vertex_dictionary_structuremmmPjPmS2_S2_S2_S2_S2_S2_S2_PyS3_S3_S3_m)
        /*0170*/ 	.short	0x0380
        /*0172*/ 	.short	0x0090


	//----- nvinfo : EIATTR_SW_WAR
	.align		4
.L_1618:
        /*0174*/ 	.byte	0x04, 0x36
        /*0176*/ 	.short	(.L_1620 - .L_1619)
.L_1619:
        /*0178*/ 	.word	0x00000008
.L_1620:


//--------------------- .nv.info._Z28sssp_kernel_EC_load_balancedP27vertex_dictionary_structuremmmPjPmS2_S2_S2_S2_S2_S2_S2_PyS3_S3_S3_ --------------------------
	.section	.nv.info._Z28sssp_kernel_EC_load_balancedP27vertex_dictionary_structuremmmPjPmS2_S2_S2_S2_S2_S2_S2_PyS3_S3_S3_,"",@"SHT_CUDA_INFO"
	.sectionflags	@""
	.align	4


	//----- nvinfo : EIATTR_CUDA_API_VERSION
	.align		4
        /*0000*/ 	.byte	0x04, 0x37
        /*0002*/ 	.short	(.L_1622 - .L_1621)
.L_1621:
        /*0004*/ 	.word	0x00000082


	//----- nvinfo : EIATTR_KPARAM_INFO
	.align		4
.L_1622:
        /*0008*/ 	.byte	0x04, 0x17
        /*000a*/ 	.short	(.L_1624 - .L_1623)
.L_1623:
        /*000c*/ 	.word	0x00000000
        /*0010*/ 	.short	0x0010
        /*0012*/ 	.short	0x0080
        /*0014*/ 	.byte	0x00, 0xf5, 0x21, 0x00


	//----- nvinfo : EIATTR_KPARAM_INFO
	.align		4
.L_1624:
        /*0018*/ 	.byte	0x04, 0x17
        /*001a*/ 	.short	(.L_1626 - .L_1625)
.L_1625:
        /*001c*/ 	.word	0x00000000
        /*0020*/ 	.short	0x000f
        /*0022*/ 	.short	0x0078
        /*0024*/ 	.byte	0x00, 0xf5, 0x21, 0x00


	//----- nvinfo : EIATTR_KPARAM_INFO
	.align		4
.L_1626:
        /*0028*/ 	.byte	0x04, 0x17
        /*002a*/ 	.short	(.L_1628 - .L_1627)
.L_1627:
        /*002c*/ 	.word	0x00000000
        /*0030*/ 	.short	0x000e
        /*0032*/ 	.short	0x0070
        /*0034*/ 	.byte	0x00, 0xf5, 0x21, 0x00


	//----- nvinfo : EIATTR_KPARAM_INFO
	.align		4
.L_1628:
        /*0038*/ 	.byte	0x04, 0x17
        /*003a*/ 	.short	(.L_1630 - .L_1629)
.L_1629:
        /*003c*/ 	.word	0x00000000
        /*0040*/ 	.short	0x000d
        /*0042*/ 	.short	0x0068
        /*0044*/ 	.byte	0x00, 0xf5, 0x21, 0x00


	//----- nvinfo : EIATTR_KPARAM_INFO
	.align		4
.L_1630:
        /*0048*/ 	.byte	0x04, 0x17
        /*004a*/ 	.short	(.L_1632 - .L_1631)
.L_1631:
        /*004c*/ 	.word	0x00000000
        /*0050*/ 	.short	0x000c
        /*0052*/ 	.short	0x0060
        /*0054*/ 	.byte	0x00, 0xf5, 0x21, 0x00


	//----- nvinfo : EIATTR_KPARAM_INFO
	.align		4
.L_1632:
        /*0058*/ 	.byte	0x04, 0x17
        /*005a*/ 	.short	(.L_1634 - .L_1633)
.L_1633:
        /*005c*/ 	.word	0x00000000
        /*0060*/ 	.short	0x000b
        /*0062*/ 	.short	0x0058
        /*0064*/ 	.byte	0x00, 0xf5, 0x21, 0x00


	//----- nvinfo : EIATTR_KPARAM_INFO
	.align		4
.L_1634:
        /*0068*/ 	.byte	0x04, 0x17
        /*006a*/ 	.short	(.L_1636 - .L_1635)
.L_1635:
        /*006c*/ 	.word	0x00000000
        /*0070*/ 	.short	0x000a
        /*0072*/ 	.short	0x0050
        /*0074*/ 	.byte	0x00, 0xf5, 0x21, 0x00


	//----- nvinfo : EIATTR_KPARAM_INFO
	.align		4
.L_1636:
        /*0078*/ 	.byte	0x04, 0x17
        /*007a*/ 	.short	(.L_1638 - .L_1637)
.L_1637:
        /*007c*/ 	.word	0x00000000
        /*0080*/ 	.short	0x0009
        /*0082*/ 	.short	0x0048
        /*0084*/ 	.byte	0x00, 0xf5, 0x21, 0x00


	//----- nvinfo : EIATTR_KPARAM_INFO
	.align		4
.L_1638:
        /*0088*/ 	.byte	0x04, 0x17
        /*008a*/ 	.short	(.L_1640 - .L_1639)
.L_1639:
        /*008c*/ 	.word	0x00000000
        /*0090*/ 	.short	0x0008
        /*0092*/ 	.short	0x0040
        /*0094*/ 	.byte	0x00, 0xf5, 0x21, 0x00


	//----- nvinfo : EIATTR_KPARAM_INFO
	.align		4
.L_1640:
        /*0098*/ 	.byte	0x04, 0x17
        /*009a*/ 	.short	(.L_1642 - .L_1641)
.L_1641:
        /*009c*/ 	.word	0x00000000
        /*00a0*/ 	.short	0x0007
        /*00a2*/ 	.short	0x0038
        /*00a4*/ 	.byte	0x00, 0xf5, 0x21, 0x00


	//----- nvinfo : EIATTR_KPARAM_INFO
	.align		4
.L_1642:
        /*00a8*/ 	.byte	0x04, 0x17
        /*00aa*/ 	.short	(.L_1644 - .L_1643)
.L_1643:
        /*00ac*/ 	.word	0x00000000
        /*00b0*/ 	.short	0x0006
        /*00b2*/ 	.short	0x0030
        /*00b4*/ 	.byte	0x00, 0xf5, 0x21, 0x00


	//----- nvinfo : EIATTR_KPARAM_INFO
	.align		4
.L_1644:
        /*00b8*/ 	.byte	0x04, 0x17
        /*00ba*/ 	.short	(.L_1646 - .L_1645)
.L_1645:
        /*00bc*/ 	.word	0x00000000
        /*00c0*/ 	.short	0x0005
        /*00c2*/ 	.short	0x0028
        /*00c4*/ 	.byte	0x00, 0xf5, 0x21, 0x00


	//----- nvinfo : EIATTR_KPARAM_INFO
	.align		4
.L_1646:
        /*00c8*/ 	.byte	0x04, 0x17
        /*00ca*/ 	.short	(.L_1648 - .L_1647)
.L_1647:
        /*00cc*/ 	.word	0x00000000
        /*00d0*/ 	.short	0x0004
        /*00d2*/ 	.short	0x0020
        /*00d4*/ 	.byte	0x00, 0xf5, 0x21, 0x00


	//----- nvinfo : EIATTR_KPARAM_INFO
	.align		4
.L_1648:
        /*00d8*/ 	.byte	0x04, 0x17
        /*00da*/ 	.short	(.L_1650 - .L_1649)
.L_1649:
        /*00dc*/ 	.word	0x00000000
        /*00e0*/ 	.short	0x0003
        /*00e2*/ 	.short	0x0018
        /*00e4*/ 	.byte	0x00, 0xf0, 0x21, 0x00


	//----- nvinfo : EIATTR_KPARAM_INFO
	.align		4
.L_1650:
        /*00e8*/ 	.byte	0x04, 0x17
        /*00ea*/ 	.short	(.L_1652 - .L_1651)
.L_1651:
        /*00ec*/ 	.word	0x00000000
        /*00f0*/ 	.short	0x0002
        /*00f2*/ 	.short	0x0010
        /*00f4*/ 	.byte	0x00, 0xf0, 0x21, 0x00


	//----- nvinfo : EIATTR_KPARAM_INFO
	.align		4
.L_1652:
        /*00f8*/ 	.byte	0x04, 0x17
        /*00fa*/ 	.short	(.L_1654 - .L_1653)
.L_1653:
        /*00fc*/ 	.word	0x00000000
        /*0100*/ 	.short	0x0001
        /*0102*/ 	.short	0x0008
        /*0104*/ 	.byte	0x00, 0xf0, 0x21, 0x00


	//----- nvinfo : EIATTR_KPARAM_INFO
	.align		4
.L_1654:
        /*0108*/ 	.byte	0x04, 0x17
        /*010a*/ 	.short	(.L_1656 - .L_1655)
.L_1655:
        /*010c*/ 	.word	0x00000000
        /*0110*/ 	.short	0x0000
        /*0112*/ 	.short	0x0000
        /*0114*/ 	.byte	0x00, 0xf5, 0x21, 0x00


	//----- nvinfo : EIATTR_SPARSE_MMA_MASK
	.align		4
.L_1656:
        /*0118*/ 	.byte	0x03, 0x50
        /*011a*/ 	.short	0x0000


	//----- nvinfo : EIATTR_MAXREG_COUNT
	.align		4
        /*011c*/ 	.byte	0x03, 0x1b
        /*011e*/ 	.short	0x00ff


	//----- nvinfo : EIATTR_EXTERNS
	.align		4
        /*0120*/ 	.byte	0x04, 0x0f
        /*0122*/ 	.short	(.L_1658 - .L_1657)


	//   ....[0]....
	.align		4
.L_1657:
        /*0124*/ 	.word	index@(vprintf)


	//----- nvinfo : EIATTR_MERCURY_ISA_VERSION
	.align		4
.L_1658:
        /*0128*/ 	.byte	0x03, 0x5f
        /*012a*/ 	.short	0x0101


	//----- nvinfo : EIATTR_INT_WARP_WIDE_INSTR_OFFSETS
	.align		4
        /*012c*/ 	.byte	0x04, 0x31
        /*012e*/ 	.short	(.L_1660 - .L_1659)


	//   ....[0]....
.L_1659:
        /*0130*/ 	.word	0x00000c80


	//   ....[1]....
        /*0134*/ 	.word	0x00000dd0


	//   ....[2]....
        /*0138*/ 	.word	0x00000de0


	//----- nvinfo : EIATTR_VRC_CTA_INIT_COUNT
	.align		4
.L_1660:
        /*013c*/ 	.byte	0x02, 0x4a
	.zero		1
	.zero		1


	//----- nvinfo : EIATTR_SYSCALL_OFFSETS
	.align		4
        /*0140*/ 	.byte	0x04, 0x46
        /*0142*/ 	.short	(.L_1662 - .L_1661)


	//   ....[0]....
.L_1661:
        /*0144*/ 	.word	0x00000af0


	//----- nvinfo : EIATTR_EXIT_INSTR_OFFSETS
	.align		4
.L_1662:
        /*0148*/ 	.byte	0x04, 0x1c
        /*014a*/ 	.short	(.L_1664 - .L_1663)


	//   ....[0]....
.L_1663:
        /*014c*/ 	.word	0x00000110


	//   ....[1]....
        /*0150*/ 	.word	0x00000f90


	//----- nvinfo : EIATTR_CRS_STACK_SIZE
	.align		4
.L_1664:
        /*0154*/ 	.byte	0x04, 0x1e
        /*0156*/ 	.short	(.L_1666 - .L_1665)
.L_1665:
        /*0158*/ 	.word	0x00000000


	//----- nvinfo : EIATTR_CBANK_PARAM_SIZE
	.align		4
.L_1666:
        /*015c*/ 	.byte	0x03, 0x19
        /*015e*/ 	.short	0x0088


	//----- nvinfo : EIATTR_PARAM_CBANK
	.align		4
        /*0160*/ 	.byte	0x04, 0x0a
        /*0162*/ 	.short	(.L_1668 - .L_1667)
	.align		4
.L_1667:
        /*0164*/ 	.word	index@(.nv.constant0._Z28sssp_kernel_EC_load_balancedP27vertex_dictionary_structuremmmPjPmS2_S2_S2_S2_S2_S2_S2_PyS3_S3_S3_)
        /*0168*/ 	.short	0x0380
        /*016a*/ 	.short	0x0088


	//----- nvinfo : EIATTR_SW_WAR
	.align		4
.L_1668:
        /*016c*/ 	.byte	0x04, 0x36
        /*016e*/ 	.short	(.L_1670 - .L_1669)
.L_1669:
        /*0170*/ 	.word	0x00000008
.L_1670:


//--------------------- .nv.info._Z14sssp_kernel_ECP27vertex_dictionary_structuremmPjPmS2_S2_S2_S2_S2_S2_S2_PyS3_S3_S3_ --------------------------
	.section	.nv.info._Z14sssp_kernel_ECP27vertex_dictionary_structuremmPjPmS2_S2_S2_S2_S2_S2_S2_PyS3_S3_S3_,"",@"SHT_CUDA_INFO"
	.sectionflags	@""
	.align	4


	//----- nvinfo : EIATTR_CUDA_API_VERSION
	.align		4
        /*0000*/ 	.byte	0x04, 0x37
        /*0002*/ 	.short	(.L_1672 - .L_1671)
.L_1671:
        /*0004*/ 	.word	0x00000082


	//----- nvinfo : EIATTR_KPARAM_INFO
	.align		4
.L_1672:
        /*0008*/ 	.byte	0x04, 0x17
        /*000a*/ 	.short	(.L_1674 - .L_1673)
.L_1673:
        /*000c*/ 	.word	0x00000000
        /*0010*/ 	.short	0x000f
        /*0012*/ 	.short	0x0078
        /*0014*/ 	.byte	0x00, 0xf5, 0x21, 0x00


	//----- nvinfo : EIATTR_KPARAM_INFO
	.align		4
.L_1674:
        /*0018*/ 	.byte	0x04, 0x17
        /*001a*/ 	.short	(.L_1676 - .L_1675)
.L_1675:
        /*001c*/ 	.word	0x00000000
        /*0020*/ 	.short	0x000e
        /*0022*/ 	.short	0x0070
        /*0024*/ 	.byte	0x00, 0xf5, 0x21, 0x00


	//----- nvinfo : EIATTR_KPARAM_INFO
	.align		4
.L_1676:
        /*0028*/ 	.byte	0x04, 0x17
        /*002a*/ 	.short	(.L_1678 - .L_1677)
.L_1677:
        /*002c*/ 	.word	0x00000000
        /*0030*/ 	.short	0x000d
        /*0032*/ 	.short	0x0068
        /*0034*/ 	.byte	0x00, 0xf5, 0x21, 0x00


	//----- nvinfo : EIATTR_KPARAM_INFO
	.align		4
.L_1678:
        /*0038*/ 	.byte	0x04, 0x17
        /*003a*/ 	.short	(.L_1680 - .L_1679)
.L_1679:
        /*003c*/ 	.word	0x00000000
        /*0040*/ 	.short	0x000c
        /*0042*/ 	.short	0x0060
        /*0044*/ 	.byte	0x00, 0xf5, 0x21, 0x00


	//----- nvinfo : EIATTR_KPARAM_INFO
	.align		4
.L_1680:
        /*0048*/ 	.byte	0x04, 0x17
        /*004a*/ 	.short	(.L_1682 - .L_1681)
.L_1681:
        /*004c*/ 	.word	0x00000000
        /*0050*/ 	.short	0x000b
        /*0052*/ 	.short	0x0058
        /*0054*/ 	.byte	0x00, 0xf5, 0x21, 0x00


	//----- nvinfo : EIATTR_KPARAM_INFO
	.align		4
.L_1682:
        /*0058*/ 	.byte	0x04, 0x17
        /*005a*/ 	.short	(.L_1684 - .L_1683)
.L_1683:
        /*005c*/ 	.word	0x00000000
        /*0060*/ 	.short	0x000a
        /*0062*/ 	.short	0x0050
        /*0064*/ 	.byte	0x00, 0xf5, 0x21, 0x00


	//----- nvinfo : EIATTR_KPARAM_INFO
	.align		4
.L_1684:
        /*0068*/ 	.byte	0x04, 0x17
        /*006a*/ 	.short	(.L_1686 - .L_1685)
.L_1685:
        /*006c*/ 	.word	0x00000000
        /*0070*/ 	.short	0x0009
        /*0072*/ 	.short	0x0048
        /*0074*/ 	.byte	0x00, 0xf5, 0x21, 0x00


	//----- nvinfo : EIATTR_KPARAM_INFO
	.align		4
.L_1686:
        /*0078*/ 	.byte	0x04, 0x17
        /*007a*/ 	.short	(.L_1688 - .L_1687)
.L_1687:
        /*007c*/ 	.word	0x00000000
        /*0080*/ 	.short	0x0008
        /*0082*/ 	.short	0x0040
        /*0084*/ 	.byte	0x00, 0xf5, 0x21, 0x00


	//----- nvinfo : EIATTR_KPARAM_INFO
	.align		4
.L_1688:
        /*0088*/ 	.byte	0x04, 0x17
        /*008a*/ 	.short	(.L_1690 - .L_1689)
.L_1689:
        /*008c*/ 	.word	0x00000000
        /*0090*/ 	.short	0x0007
        /*0092*/ 	.short	0x0038
        /*0094*/ 	.byte	0x00, 0xf5, 0x21, 0x00


	//----- nvinfo : EIATTR_KPARAM_INFO
	.align		4
.L_1690:
        /*0098*/ 	.byte	0x04, 0x17
        /*009a*/ 	.short	(.L_1692 - .L_1691)
.L_1691:
        /*009c*/ 	.word	0x00000000
        /*00a0*/ 	.short	0x0006
        /*00a2*/ 	.short	0x0030
        /*00a4*/ 	.byte	0x00, 0xf5, 0x21, 0x00


	//----- nvinfo : EIATTR_KPARAM_INFO
	.align		4
.L_1692:
        /*00a8*/ 	.byte	0x04, 0x17
        /*00aa*/ 	.short	(.L_1694 - .L_1693)
.L_1693:
        /*00ac*/ 	.word	0x00000000
        /*00b0*/ 	.short	0x0005
        /*00b2*/ 	.short	0x0028
        /*00b4*/ 	.byte	0x00, 0xf5, 0x21, 0x00


	//----- nvinfo : EIATTR_KPARAM_INFO
	.align		4
.L_1694:
        /*00b8*/ 	.byte	0x04, 0x17
        /*00ba*/ 	.short	(.L_1696 - .L_1695)
.L_1695:
        /*00bc*/ 	.word	0x00000000
        /*00c0*/ 	.short	0x0004
        /*00c2*/ 	.short	0x0020
        /*00c4*/ 	.byte	0x00, 0xf5, 0x21, 0x00


	//----- nvinfo : EIATTR_KPARAM_INFO
	.align		4
.L_1696:
        /*00c8*/ 	.byte	0x04, 0x17
        /*00ca*/ 	.short	(.L_1698 - .L_1697)
.L_1697:
        /*00cc*/ 	.word	0x00000000
        /*00d0*/ 	.short	0x0003
        /*00d2*/ 	.short	0x0018
        /*00d4*/ 	.byte	0x00, 0xf5, 0x21, 0x00


	//----- nvinfo : EIATTR_KPARAM_INFO
	.align		4
.L_1698:
        /*00d8*/ 	.byte	0x04, 0x17
        /*00da*/ 	.short	(.L_1700 - .L_1699)
.L_1699:
        /*00dc*/ 	.word	0x00000000
        /*00e0*/ 	.short	0x0002
        /*00e2*/ 	.short	0x0010
        /*00e4*/ 	.byte	0x00, 0xf0, 0x21, 0x00


	//----- nvinfo : EIATTR_KPARAM_INFO
	.align		4
.L_1700:
        /*00e8*/ 	.byte	0x04, 0x17
        /*00ea*/ 	.short	(.L_1702 - .L_1701)
.L_1701:
        /*00ec*/ 	.word	0x00000000
        /*00f0*/ 	.short	0x0001
        /*00f2*/ 	.short	0x0008
        /*00f4*/ 	.byte	0x00, 0xf0, 0x21, 0x00


	//----- nvinfo : EIATTR_KPARAM_INFO
	.align		4
.L_1702:
        /*00f8*/ 	.byte	0x04, 0x17
        /*00fa*/ 	.short	(.L_1704 - .L_1703)
.L_1703:
        /*00fc*/ 	.word	0x00000000
        /*0100*/ 	.short	0x0000
        /*0102*/ 	.short	0x0000
        /*0104*/ 	.byte	0x00, 0xf5, 0x21, 0x00


	//----- nvinfo : EIATTR_SPARSE_MMA_MASK
	.align		4
.L_1704:
        /*0108*/ 	.byte	0x03, 0x50
        /*010a*/ 	.short	0x0000


	//----- nvinfo : EIATTR_MAXREG_COUNT
	.align		4
        /*010c*/ 	.byte	0x03, 0x1b
        /*010e*/ 	.short	0x00ff


	//----- nvinfo : EIATTR_EXTERNS
	.align		4
        /*0110*/ 	.byte	0x04, 0x0f
        /*0112*/ 	.short	(.L_1706 - .L_1705)


	//   ....[0]....
	.align		4
.L_1705:
        /*0114*/ 	.word	index@(vprintf)


	//----- nvinfo : EIATTR_MERCURY_ISA_VERSION
	.align		4
.L_1706:
        /*0118*/ 	.byte	0x03, 0x5f
        /*011a*/ 	.short	0x0101


	//----- nvinfo : EIATTR_INT_WARP_WIDE_INSTR_OFFSETS
	.align		4
        /*011c*/ 	.byte	0x04, 0x31
        /*011e*/ 	.short	(.L_1708 - .L_1707)


	//   ....[0]....
.L_1707:
        /*0120*/ 	.word	0x00000a90


	//   ....[1]....
        /*0124*/ 	.word	0x00000bc0


	//   ....[2]....
        /*0128*/ 	.word	0x00000bd0


	//----- nvinfo : EIATTR_VRC_CTA_INIT_COUNT
	.align		4
.L_1708:
        /*012c*/ 	.byte	0x02, 0x4a
	.zero		1
	.zero		1


	//----- nvinfo : EIATTR_SYSCALL_OFFSETS
	.align		4
        /*0130*/ 	.byte	0x04, 0x46
        /*0132*/ 	.short	(.L_1710 - .L_1709)


	//   ....[0]....
.L_1709:
        /*0134*/ 	.word	0x000009c0


	//----- nvinfo : EIATTR_EXIT_INSTR_OFFSETS
	.align		4
.L_1710:
        /*0138*/ 	.byte	0x04, 0x1c
        /*013a*/ 	.short	(.L_1712 - .L_1711)


	//   ....[0]....
.L_1711:
        /*013c*/ 	.word	0x000000e0


	//   ....[1]....
        /*0140*/ 	.word	0x00000a70


	//   ....[2]....
        /*0144*/ 	.word	0x00000c30


	//----- nvinfo : EIATTR_CRS_STACK_SIZE
	.align		4
.L_1712:
        /*0148*/ 	.byte	0x04, 0x1e
        /*014a*/ 	.short	(.L_1714 - .L_1713)
.L_1713:
        /*014c*/ 	.word	0x00000000


	//----- nvinfo : EIATTR_CBANK_PARAM_SIZE
	.align		4
.L_1714:
        /*0150*/ 	.byte	0x03, 0x19
        /*0152*/ 	.short	0x0080


	//----- nvinfo : EIATTR_PARAM_CBANK
	.align		4
        /*0154*/ 	.byte	0x04, 0x0a
        /*0156*/ 	.short	(.L_1716 - .L_1715)
	.align		4
.L_1715:
        /*0158*/ 	.word	index@(.nv.constant0._Z14sssp_kernel_ECP27vertex_dictionary_structuremmPjPmS2_S2_S2_S2_S2_S2_S2_PyS3_S3_S3_)
        /*015c*/ 	.short	0x0380
        /*015e*/ 	.short	0x0080


	//----- nvinfo : EIATTR_SW_WAR
	.align		4
.L_1716:
        /*0160*/ 	.byte	0x04, 0x36
        /*0162*/ 	.short	(.L_1718 - .L_1717)
.L_1717:
        /*0164*/ 	.word	0x00000008
.L_1718:


//--------------------- .nv.info._Z27sssp_kernel_VC_iterative_LBP27vertex_dictionary_structuremmPjPmS2_S2_S2_S2_S2_S2_S2_PyS3_S3_m --------------------------
	.section	.nv.info._Z27sssp_kernel_VC_iterative_LBP27vertex_dictionary_structuremmPjPmS2_S2_S2_S2_S2_S2_S2_PyS3_S3_m,"",@"SHT_CUDA_INFO"
	.sectionflags	@""
	.align	4


	//----- nvinfo : EIATTR_CUDA_API_VERSION
	.align		4
        /*0000*/ 	.byte	0x04, 0x37
        /*0002*/ 	.short	(.L_1720 - .L_1719)
.L_1719:
        /*0004*/ 	.word	0x00000082


	//----- nvinfo : EIATTR_KPARAM_INFO
	.align		4
.L_1720:
        /*0008*/ 	.byte	0x04, 0x17
        /*000a*/ 	.short	(.L_1722 - .L_1721)
.L_1721:
        /*000c*/ 	.word	0x00000000
        /*0010*/ 	.short	0x000f
        /*0012*/ 	.short	0x0078
        /*0014*/ 	.byte	0x00, 0xf0, 0x21, 0x00


	//----- nvinfo : EIATTR_KPARAM_INFO
	.align		4
.L_1722:
        /*0018*/ 	.byte	0x04, 0x17
        /*001a*/ 	.short	(.L_1724 - .L_1723)
.L_1723:
        /*001c*/ 	.word	0x00000000
        /*0020*/ 	.short	0x000e
        /*0022*/ 	.short	0x0070
        /*0024*/ 	.byte	0x00, 0xf5, 0x21, 0x00


	//----- nvinfo : EIATTR_KPARAM_INFO
	.align		4
.L_1724:
        /*0028*/ 	.byte	0x04, 0x17
        /*002a*/ 	.short	(.L_1726 - .L_1725)
.L_1725:
        /*002c*/ 	.word	0x00000000
        /*0030*/ 	.short	0x000d
        /*0032*/ 	.short	0x0068
        /*0034*/ 	.byte	0x00, 0xf5, 0x21, 0x00


	//----- nvinfo : EIATTR_KPARAM_INFO
	.align		4
.L_1726:
        /*0038*/ 	.byte	0x04, 0x17
        /*003a*/ 	.short	(.L_1728 - .L_1727)
.L_1727:
        /*003c*/ 	.word	0x00000000
        /*0040*/ 	.short	0x000c
        /*0042*/ 	.short	0x0060
        /*0044*/ 	.byte	0x00, 0xf5, 0x21, 0x00


	//----- nvinfo : EIATTR_KPARAM_INFO
	.align		4
.L_1728:
        /*0048*/ 	.byte	0x04, 0x17
        /*004a*/ 	.short	(.L_1730 - .L_1729)
.L_1729:
        /*004c*/ 	.word	0x00000000
        /*0050*/ 	.short	0x000b
        /*0052*/ 	.short	0x0058
        /*0054*/ 	.byte	0x00, 0xf5, 0x21, 0x00


	//----- nvinfo : EIATTR_KPARAM_INFO
	.align		4
.L_1730:
        /*0058*/ 	.byte	0x04, 0x17
        /*005a*/ 	.short	(.L_1732 - .L_1731)
.L_1731:
        /*005c*/ 	.word	0x00000000
        /*0060*/ 	.short	0x000a
        /*0062*/ 	.short	0x0050
        /*0064*/ 	.byte	0x00, 0xf5, 0x21, 0x00


	//----- nvinfo : EIATTR_KPARAM_INFO
	.align		4
.L_1732:
        /*0068*/ 	.byte	0x04, 0x17
        /*006a*/ 	.short	(.L_1734 - .L_1733)
.L_1733:
        /*006c*/ 	.word	0x00000000
        /*0070*/ 	.short	0x0009
        /*0072*/ 	.short	0x0048
        /*0074*/ 	.byte	0x00, 0xf5, 0x21, 0x00


	//----- nvinfo : EIATTR_KPARAM_INFO
	.align		4
.L_1734:
        /*0078*/ 	.byte	0x04, 0x17
        /*007a*/ 	.short	(.L_1736 - .L_1735)
.L_1735:
        /*007c*/ 	.word	0x00000000
        /*0080*/ 	.short	0x0008
        /*0082*/ 	.short	0x0040
        /*0084*/ 	.byte	0x00, 0xf5, 0x21, 0x00


	//----- nvinfo : EIATTR_KPARAM_INFO
	.align		4
.L_1736:
        /*0088*/ 	.byte	0x04, 0x17
        /*008a*/ 	.short	(.L_1738 - .L_1737)
.L_1737:
        /*008c*/ 	.word	0x00000000
        /*0090*/ 	.short	0x0007
        /*0092*/ 	.short	0x0038
        /*0094*/ 	.byte	0x00, 0xf5, 0x21, 0x00


	//----- nvinfo : EIATTR_KPARAM_INFO
	.align		4
.L_1738:
        /*0098*/ 	.byte	0x04, 0x17
        /*009a*/ 	.short	(.L_1740 - .L_1739)
.L_1739:
        /*009c*/ 	.word	0x00000000
        /*00a0*/ 	.short	0x0006
        /*00a2*/ 	.short	0x0030
        /*00a4*/ 	.byte	0x00, 0xf5, 0x21, 0x00


	//----- nvinfo : EIATTR_KPARAM_INFO
	.align		4
.L_1740:
        /*00a8*/ 	.byte	0x04, 0x17
        /*00aa*/ 	.short	(.L_1742 - .L_1741)
.L_1741:
        /*00ac*/ 	.word	0x00000000
        /*00b0*/ 	.short	0x0005
        /*00b2*/ 	.short	0x0028
        /*00b4*/ 	.byte	0x00, 0xf5, 0x21, 0x00


	//----- nvinfo : EIATTR_KPARAM_INFO
	.align		4
.L_1742:
        /*00b8*/ 	.byte	0x04, 0x17
        /*00ba*/ 	.short	(.L_1744 - .L_1743)
.L_1743:
        /*00bc*/ 	.word	0x00000000
        /*00c0*/ 	.short	0x0004
        /*00c2*/ 	.short	0x0020
        /*00c4*/ 	.byte	0x00, 0xf5, 0x21, 0x00


	//----- nvinfo : EIATTR_KPARAM_INFO
	.align		4
.L_1744:
        /*00c8*/ 	.byte	0x04, 0x17
        /*00ca*/ 	.short	(.L_1746 - .L_1745)
.L_1745:
        /*00cc*/ 	.word	0x00000000
        /*00d0*/ 	.short	0x0003
        /*00d2*/ 	.short	0x0018
        /*00d4*/ 	.byte	0x00, 0xf5, 0x21, 0x00


	//----- nvinfo : EIATTR_KPARAM_INFO
	.align		4
.L_1746:
        /*00d8*/ 	.byte	0x04, 0x17
        /*00da*/ 	.short	(.L_1748 - .L_1747)
.L_1747:
        /*00dc*/ 	.word	0x00000000
        /*00e0*/ 	.short	0x0002
        /*00e2*/ 	.short	0x0010
        /*00e4*/ 	.byte	0x00, 0xf0, 0x21, 0x00


	//----- nvinfo : EIATTR_KPARAM_INFO
	.align		4
.L_1748:
        /*00e8*/ 	.byte	0x04, 0x17
        /*00ea*/ 	.short	(.L_1750 - .L_1749)
.L_1749:
        /*00ec*/ 	.word	0x00000000
        /*00f0*/ 	.short	0x0001
        /*00f2*/ 	.short	0x0008
        /*00f4*/ 	.byte	0x00, 0xf0, 0x21, 0x00


	//----- nvinfo : EIATTR_KPARAM_INFO
	.align		4
.L_1750:
        /*00f8*/ 	.byte	0x04, 0x17
        /*00fa*/ 	.short	(.L_1752 - .L_1751)
.L_1751:
        /*00fc*/ 	.word	0x00000000
        /*0100*/ 	.short	0x0000
        /*0102*/ 	.short	0x0000
        /*0104*/ 	.byte	0x00, 0xf5, 0x21, 0x00


	//----- nvinfo : EIATTR_SPARSE_MMA_MASK
	.align		4
.L_1752:
        /*0108*/ 	.byte	0x03, 0x50
        /*010a*/ 	.short	0x0000


	//----- nvinfo : EIATTR_MAXREG_COUNT
	.align		4
        /*010c*/ 	.byte	0x03, 0x1b
        /*010e*/ 	.short	0x00ff


	//----- nvinfo : EIATTR_EXTERNS
	.align		4
        /*0110*/ 	.byte	0x04, 0x0f
        /*0112*/ 	.short	(.L_1754 - .L_1753)


	//   ....[0]....
	.align		4
.L_1753:
        /*0114*/ 	.word	index@(vprintf)


	//----- nvinfo : EIATTR_MERCURY_ISA_VERSION
	.align		4
.L_1754:
        /*0118*/ 	.byte	0x03, 0x5f
        /*011a*/ 	.short	0x0101


	//----- nvinfo : EIATTR_INT_WARP_WIDE_INSTR_OFFSETS
	.align		4
        /*011c*/ 	.byte	0x04, 0x31
        /*011e*/ 	.short	(.L_1756 - .L_1755)


	//   ....[0]....
.L_1755:
        /*0120*/ 	.word	0x00000780


	//   ....[1]....
        /*0124*/ 	.word	0x000008c0


	//   ....[2]....
        /*0128*/ 	.word	0x000008d0


	//----- nvinfo : EIATTR_VRC_CTA_INIT_COUNT
	.align		4
.L_1756:
        /*012c*/ 	.byte	0x02, 0x4a
	.zero		1
	.zero		1


	//----- nvinfo : EIATTR_SYSCALL_OFFSETS
	.align		4
        /*0130*/ 	.byte	0x04, 0x46
        /*0132*/ 	.short	(.L_1758 - .L_1757)


	//   ....[0]....
.L_1757:
        /*0134*/ 	.word	0x00000b00


	//----- nvinfo : EIATTR_EXIT_INSTR_OFFSETS
	.align		4
.L_1758:
        /*0138*/ 	.byte	0x04, 0x1c
        /*013a*/ 	.short	(.L_1760 - .L_1759)


	//   ....[0]....
.L_1759:
        /*013c*/ 	.word	0x000000f0


	//   ....[1]....
        /*0140*/ 	.word	0x00000380


	//   ....[2]....
        /*0144*/ 	.word	0x00000bc0


	//----- nvinfo : EIATTR_CRS_STACK_SIZE
	.align		4
.L_1760:
        /*0148*/ 	.byte	0x04, 0x1e
        /*014a*/ 	.short	(.L_1762 - .L_1761)
.L_1761:
        /*014c*/ 	.word	0x00000000


	//----- nvinfo : EIATTR_CBANK_PARAM_SIZE
	.align		4
.L_1762:
        /*0150*/ 	.byte	0x03, 0x19
        /*0152*/ 	.short	0x0080


	//----- nvinfo : EIATTR_PARAM_CBANK
	.align		4
        /*0154*/ 	.byte	0x04, 0x0a
        /*0156*/ 	.short	(.L_1764 - .L_1763)
	.align		4
.L_1763:
        /*0158*/ 	.word	index@(.nv.constant0._Z27sssp_kernel_VC_iterative_LBP27vertex_dictionary_structuremmPjPmS2_S2_S2_S2_S2_S2_S2_PyS3_S3_m)
        /*015c*/ 	.short	0x0380
        /*015e*/ 	.short	0x0080


	//----- nvinfo : EIATTR_SW_WAR
	.align		4
.L_1764:
        /*0160*/ 	.byte	0x04, 0x36
        /*0162*/ 	.short	(.L_1766 - .L_1765)
.L_1765:
        /*0164*/ 	.word	0x00000008
.L_1766:


//--------------------- .nv.info._Z24sssp_kernel_VC_iterativeP27vertex_dictionary_structuremmPjPmS2_S2_S2_S2_S2_S2_S2_PyS3_S3_ --------------------------
	.section	.nv.info._Z24sssp_kernel_VC_iterativeP27vertex_dictionary_structuremmPjPmS2_S2_S2_S2_S2_S2_S2_PyS3_S3_,"",@"SHT_CUDA_INFO"
	.sectionflags	@""
	.align	4


	//----- nvinfo : EIATTR_CUDA_API_VERSION
	.align		4
        /*0000*/ 	.byte	0x04, 0x37
        /*0002*/ 	.short	(.L_1768 - .L_1767)
.L_1767:
        /*0004*/ 	.word	0x00000082


	//----- nvinfo : EIATTR_KPARAM_INFO
	.align		4
.L_1768:
        /*0008*/ 	.byte	0x04, 0x17
        /*000a*/ 	.short	(.L_1770 - .L_1769)
.L_1769:
        /*000c*/ 	.word	0x00000000
        /*0010*/ 	.short	0x000e
        /*0012*/ 	.short	0x0070
        /*0014*/ 	.byte	0x00, 0xf5, 0x21, 0x00


	//----- nvinfo : EIATTR_KPARAM_INFO
	.align		4
.L_1770:
        /*0018*/ 	.byte	0x04, 0x17
        /*001a*/ 	.short	(.L_1772 - .L_1771)
.L_1771:
        /*001c*/ 	.word	0x00000000
        /*0020*/ 	.short	0x000d
        /*0022*/ 	.short	0x0068
        /*0024*/ 	.byte	0x00, 0xf5, 0x21, 0x00


	//----- nvinfo : EIATTR_KPARAM_INFO
	.align		4
.L_1772:
        /*0028*/ 	.byte	0x04, 0x17
        /*002a*/ 	.short	(.L_1774 - .L_1773)
.L_1773:
        /*002c*/ 	.word	0x00000000
        /*0030*/ 	.short	0x000c
        /*0032*/ 	.short	0x0060
        /*0034*/ 	.byte	0x00, 0xf5, 0x21, 0x00


	//----- nvinfo : EIATTR_KPARAM_INFO
	.align		4
.L_1774:
        /*0038*/ 	.byte	0x04, 0x17
        /*003a*/ 	.short	(.L_1776 - .L_1775)
.L_1775:
        /*003c*/ 	.word	0x00000000
        /*0040*/ 	.short	0x000b
        /*0042*/ 	.short	0x0058
        /*0044*/ 	.byte	0x00, 0xf5, 0x21, 0x00


	//----- nvinfo : EIATTR_KPARAM_INFO
	.align		4
.L_1776:
        /*0048*/ 	.byte	0x04, 0x17
        /*004a*/ 	.short	(.L_1778 - .L_1777)
.L_1777:
        /*004c*/ 	.word	0x00000000
        /*0050*/ 	.short	0x000a
        /*0052*/ 	.short	0x0050
        /*0054*/ 	.byte	0x00, 0xf5, 0x21, 0x00


	//----- nvinfo : EIATTR_KPARAM_INFO
	.align		4
.L_1778:
        /*0058*/ 	.byte	0x04, 0x17
        /*005a*/ 	.short	(.L_1780 - .L_1779)
.L_1779:
        /*005c*/ 	.word	0x00000000
        /*0060*/ 	.short	0x0009
        /*0062*/ 	.short	0x0048
        /*0064*/ 	.byte	0x00, 0xf5, 0x21, 0x00


	//----- nvinfo : EIATTR_KPARAM_INFO
	.align		4
.L_1780:
        /*0068*/ 	.byte	0x04, 0x17
        /*006a*/ 	.short	(.L_1782 - .L_1781)
.L_1781:
        /*006c*/ 	.word	0x00000000
        /*0070*/ 	.short	0x0008
        /*0072*/ 	.short	0x0040
        /*0074*/ 	.byte	0x00, 0xf5, 0x21, 0x00


	//----- nvinfo : EIATTR_KPARAM_INFO
	.align		4
.L_1782:
        /*0078*/ 	.byte	0x04, 0x17
        /*007a*/ 	.short	(.L_1784 - .L_1783)
.L_1783:
        /*007c*/ 	.word	0x00000000
        /*0080*/ 	.short	0x0007
        /*0082*/ 	.short	0x0038
        /*0084*/ 	.byte	0x00, 0xf5, 0x21, 0x00


	//----- nvinfo : EIATTR_KPARAM_INFO
	.align		4
.L_1784:
        /*0088*/ 	.byte	0x04, 0x17
        /*008a*/ 	.short	(.L_1786 - .L_1785)
.L_1785:
        /*008c*/ 	.word	0x00000000
        /*0090*/ 	.short	0x0006
        /*0092*/ 	.short	0x0030
        /*0094*/ 	.byte	0x00, 0xf5, 0x21, 0x00


	//----- nvinfo : EIATTR_KPARAM_INFO
	.align		4
.L_1786:
        /*0098*/ 	.byte	0x04, 0x17
        /*009a*/ 	.short	(.L_1788 - .L_1787)
.L_1787:
        /*009c*/ 	.word	0x00000000
        /*00a0*/ 	.short	0x0005
        /*00a2*/ 	.short	0x0028
        /*00a4*/ 	.byte	0x00, 0xf5, 0x21, 0x00


	//----- nvinfo : EIATTR_KPARAM_INFO
	.align		4
.L_1788:
        /*00a8*/ 	.byte	0x04, 0x17
        /*00aa*/ 	.short	(.L_1790 - .L_1789)
.L_1789:
        /*00ac*/ 	.word	0x00000000
        /*00b0*/ 	.short	0x0004
        /*00b2*/ 	.short	0x0020
        /*00b4*/ 	.byte	0x00, 0xf5, 0x21, 0x00


	//----- nvinfo : EIATTR_KPARAM_INFO
	.align		4
.L_1790:
        /*00b8*/ 	.byte	0x04, 0x17
        /*00ba*/ 	.short	(.L_1792 - .L_1791)
.L_1791:
        /*00bc*/ 	.word	0x00000000
        /*00c0*/ 	.short	0x0003
        /*00c2*/ 	.short	0x0018
        /*00c4*/ 	.byte	0x00, 0xf5, 0x21, 0x00


	//----- nvinfo : EIATTR_KPARAM_INFO
	.align		4
.L_1792:
        /*00c8*/ 	.byte	0x04, 0x17
        /*00ca*/ 	.short	(.L_1794 - .L_1793)
.L_1793:
        /*00cc*/ 	.word	0x00000000
        /*00d0*/ 	.short	0x0002
        /*00d2*/ 	.short	0x0010
        /*00d4*/ 	.byte	0x00, 0xf0, 0x21, 0x00


	//----- nvinfo : EIATTR_KPARAM_INFO
	.align		4
.L_1794:
        /*00d8*/ 	.byte	0x04, 0x17
        /*00da*/ 	.short	(.L_1796 - .L_1795)
.L_1795:
        /*00dc*/ 	.word	0x00000000
        /*00e0*/ 	.short	0x0001
        /*00e2*/ 	.short	0x0008
        /*00e4*/ 	.byte	0x00, 0xf0, 0x21, 0x00


	//----- nvinfo : EIATTR_KPARAM_INFO
	.align		4
.L_1796:
        /*00e8*/ 	.byte	0x04, 0x17
        /*00ea*/ 	.short	(.L_1798 - .L_1797)
.L_1797:
        /*00ec*/ 	.word	0x00000000
        /*00f0*/ 	.short	0x0000
        /*00f2*/ 	.short	0x0000
        /*00f4*/ 	.byte	0x00, 0xf5, 0x21, 0x00


	//----- nvinfo : EIATTR_SPARSE_MMA_MASK
	.align		4
.L_1798:
        /*00f8*/ 	.byte	0x03, 0x50
        /*00fa*/ 	.short	0x0000


	//----- nvinfo : EIATTR_MAXREG_COUNT
	.align		4
        /*00fc*/ 	.byte	0x03, 0x1b
        /*00fe*/ 	.short	0x00ff


	//----- nvinfo : EIATTR_EXTERNS
	.align		4
        /*0100*/ 	.byte	0x04, 0x0f
        /*0102*/ 	.short	(.L_1800 - .L_1799)


	//   ....[0]....
	.align		4
.L_1799:
        /*0104*/ 	.word	index@(vprintf)


	//----- nvinfo : EIATTR_MERCURY_ISA_VERSION
	.align		4
.L_1800:
        /*0108*/ 	.byte	0x03, 0x5f
        /*010a*/ 	.short	0x0101


	//----- nvinfo : EIATTR_INT_WARP_WIDE_INSTR_OFFSETS
	.align		4
        /*010c*/ 	.byte	0x04, 0x31
        /*010e*/ 	.short	(.L_1802 - .L_1801)


	//   ....[0]....
.L_1801:
        /*0110*/ 	.word	0x00000390


	//   ....[1]....
        /*0114*/ 	.word	0x000004c0


	//   ....[2]....
        /*0118*/ 	.word	0x000004d0


	//   ....[3]....
        /*011c*/ 	.word	0x00000610


	//   ....[4]....
        /*0120*/ 	.word	0x00000740


	//   ....[5]....
        /*0124*/ 	.word	0x00000750


	//   ....[6]....
        /*0128*/ 	.word	0x00000890


	//   ....[7]....
        /*012c*/ 	.word	0x000009c0


	//   ....[8]....
        /*0130*/ 	.word	0x000009d0


	//   ....[9]....
        /*0134*/ 	.word	0x00000b10


	//   ....[10]....
        /*0138*/ 	.word	0x00000c40


	//   ....[11]....
        /*013c*/ 	.word	0x00000c50


	//   ....[12]....
        /*0140*/ 	.word	0x00000d90


	//   ....[13]....
        /*0144*/ 	.word	0x00000ec0


	//   ....[14]....
        /*0148*/ 	.word	0x00000ed0


	//   ....[15]....
        /*014c*/ 	.word	0x00001010


	//   ....[16]....
        /*0150*/ 	.word	0x00001140


	//   ....[17]....
        /*0154*/ 	.word	0x00001150


	//   ....[18]....
        /*0158*/ 	.word	0x00001290


	//   ....[19]....
        /*015c*/ 	.word	0x000013c0


	//   ....[20]....
        /*0160*/ 	.word	0x000013d0


	//   ....[21]....
        /*0164*/ 	.word	0x00001510


	//   ....[22]....
        /*0168*/ 	.word	0x00001640


	//   ....[23]....
        /*016c*/ 	.word	0x00001650


	//----- nvinfo : EIATTR_VRC_CTA_INIT_COUNT
	.align		4
.L_1802:
        /*0170*/ 	.byte	0x02, 0x4a
	.zero		1
	.zero		1


	//----- nvinfo : EIATTR_SYSCALL_OFFSETS
	.align		4
        /*0174*/ 	.byte	0x04, 0x46
        /*0176*/ 	.short	(.L_1804 - .L_1803)


	//   ....[0]....
.L_1803:
        /*0178*/ 	.word	0x000018b0


	//----- nvinfo : EIATTR_EXIT_INSTR_OFFSETS
	.align		4
.L_1804:
        /*017c*/ 	.byte	0x04, 0x1c
        /*017e*/ 	.short	(.L_1806 - .L_1805)


	//   ....[0]....
.L_1805:
        /*0180*/ 	.word	0x000000b0


	//   ....[1]....
        /*0184*/ 	.word	0x000001a0


	//   ....[2]....
        /*0188*/ 	.word	0x00001980


	//----- nvinfo : EIATTR_CRS_STACK_SIZE
	.align		4
.L_1806:
        /*018c*/ 	.byte	0x04, 0x1e
        /*018e*/ 	.short	(.L_1808 - .L_1807)
.L_1807:
        /*0190*/ 	.word	0x00000000


	//----- nvinfo : EIATTR_CBANK_PARAM_SIZE
	.align		4
.L_1808:
        /*0194*/ 	.byte	0x03, 0x19
        /*0196*/ 	.short	0x0078


	//----- nvinfo : EIATTR_PARAM_CBANK
	.align		4
        /*0198*/ 	.byte	0x04, 0x0a
        /*019a*/ 	.short	(.L_1810 - .L_1809)
	.align		4
.L_1809:
        /*019c*/ 	.word	index@(.nv.constant0._Z24sssp_kernel_VC_iterativeP27vertex_dictionary_structuremmPjPmS2_S2_S2_S2_S2_S2_S2_PyS3_S3_)
        /*01a0*/ 	.short	0x0380
        /*01a2*/ 	.short	0x0078


	//----- nvinfo : EIATTR_SW_WAR
	.align		4
.L_1810:
        /*01a4*/ 	.byte	0x04, 0x36
        /*01a6*/ 	.short	(.L_1812 - .L_1811)
.L_1811:
        /*01a8*/ 	.word	0x00000008
.L_1812:


//--------------------- .nv.info._Z23sssp_kernel_VC_preorderP27vertex_dictionary_structuremmPjPmS2_S2_S2_S2_S2_S2_S2_PyS3_S3_ --------------------------
	.section	.nv.info._Z23sssp_kernel_VC_preorderP27vertex_dictionary_structuremmPjPmS2_S2_S2_S2_S2_S2_S2_PyS3_S3_,"",@"SHT_CUDA_INFO"
	.sectionflags	@""
	.align	4


	//----- nvinfo : EIATTR_CUDA_API_VERSION
	.align		4
        /*0000*/ 	.byte	0x04, 0x37
        /*0002*/ 	.short	(.L_1814 - .L_1813)
.L_1813:
        /*0004*/ 	.word	0x00000082


	//----- nvinfo : EIATTR_KPARAM_INFO
	.align		4
.L_1814:
        /*0008*/ 	.byte	0x04, 0x17
        /*000a*/ 	.short	(.L_1816 - .L_1815)
.L_1815:
        /*000c*/ 	.word	0x00000000
        /*0010*/ 	.short	0x000e
        /*0012*/ 	.short	0x0070
        /*0014*/ 	.byte	0x00, 0xf5, 0x21, 0x00


	//----- nvinfo : EIATTR_KPARAM_INFO
	.align		4
.L_1816:
        /*0018*/ 	.byte	0x04, 0x17
        /*001a*/ 	.short	(.L_1818 - .L_1817)
.L_1817:
        /*001c*/ 	.word	0x00000000
        /*0020*/ 	.short	0x000d
        /*0022*/ 	.short	0x0068
        /*0024*/ 	.byte	0x00, 0xf5, 0x21, 0x00


	//----- nvinfo : EIATTR_KPARAM_INFO
	.align		4
.L_1818:
        /*0028*/ 	.byte	0x04, 0x17
        /*002a*/ 	.short	(.L_1820 - .L_1819)
.L_1819:
        /*002c*/ 	.word	0x00000000
        /*0030*/ 	.short	0x000c
        /*0032*/ 	.short	0x0060
        /*0034*/ 	.byte	0x00, 0xf5, 0x21, 0x00


	//----- nvinfo : EIATTR_KPARAM_INFO
	.align		4
.L_1820:
        /*0038*/ 	.byte	0x04, 0x17
        /*003a*/ 	.short	(.L_1822 - .L_1821)
.L_1821:
        /*003c*/ 	.word	0x00000000
        /*0040*/ 	.short	0x000b
        /*0042*/ 	.short	0x0058
        /*0044*/ 	.byte	0x00, 0xf5, 0x21, 0x00


	//----- nvinfo : EIATTR_KPARAM_INFO
	.align		4
.L_1822:
        /*0048*/ 	.byte	0x04, 0x17
        /*004a*/ 	.short	(.L_1824 - .L_1823)
.L_1823:
        /*004c*/ 	.word	0x00000000
        /*0050*/ 	.short	0x000a
        /*0052*/ 	.short	0x0050
        /*0054*/ 	.byte	0x00, 0xf5, 0x21, 0x00


	//----- nvinfo : EIATTR_KPARAM_INFO
	.align		4
.L_1824:
        /*0058*/ 	.byte	0x04, 0x17
        /*005a*/ 	.short	(.L_1826 - .L_1825)
.L_1825:
        /*005c*/ 	.word	0x00000000
        /*0060*/ 	.short	0x0009
        /*0062*/ 	.short	0x0048
        /*0064*/ 	.byte	0x00, 0xf5, 0x21, 0x00


	//----- nvinfo : EIATTR_KPARAM_INFO
	.align		4
.L_1826:
        /*0068*/ 	.byte	0x04, 0x17
        /*006a*/ 	.short	(.L_1828 - .L_1827)
.L_1827:
        /*006c*/ 	.word	0x00000000
        /*0070*/ 	.short	0x0008
        /*0072*/ 	.short	0x0040
        /*0074*/ 	.byte	0x00, 0xf5, 0x21, 0x00


	//----- nvinfo : EIATTR_KPARAM_INFO
	.align		4
.L_1828:
        /*0078*/ 	.byte	0x04, 0x17
        /*007a*/ 	.short	(.L_1830 - .L_1829)
.L_1829:
        /*007c*/ 	.word	0x00000000
        /*0080*/ 	.short	0x0007
        /*0082*/ 	.short	0x0038
        /*0084*/ 	.byte	0x00, 0xf5, 0x21, 0x00


	//----- nvinfo : EIATTR_KPARAM_INFO
	.align		4
.L_1830:
        /*0088*/ 	.byte	0x04, 0x17
        /*008a*/ 	.short	(.L_1832 - .L_1831)
.L_1831:
        /*008c*/ 	.word	0x00000000
        /*0090*/ 	.short	0x0006
        /*0092*/ 	.short	0x0030
        /*0094*/ 	.byte	0x00, 0xf5, 0x21, 0x00


	//----- nvinfo : EIATTR_KPARAM_INFO
	.align		4
.L_1832:
        /*0098*/ 	.byte	0x04, 0x17
        /*009a*/ 	.short	(.L_1834 - .L_1833)
.L_1833:
        /*009c*/ 	.word	0x00000000
        /*00a0*/ 	.short	0x0005
        /*00a2*/ 	.short	0x0028
        /*00a4*/ 	.byte	0x00, 0xf5, 0x21, 0x00


	//----- nvinfo : EIATTR_KPARAM_INFO
	.align		4
.L_1834:
        /*00a8*/ 	.byte	0x04, 0x17
        /*00aa*/ 	.short	(.L_1836 - .L_1835)
.L_1835:
        /*00ac*/ 	.word	0x00000000
        /*00b0*/ 	.short	0x0004
        /*00b2*/ 	.short	0x0020
        /*00b4*/ 	.byte	0x00, 0xf5, 0x21, 0x00


	//----- nvinfo : EIATTR_KPARAM_INFO
	.align		4
.L_1836:
        /*00b8*/ 	.byte	0x04, 0x17
        /*00ba*/ 	.short	(.L_1838 - .L_1837)
.L_1837:
        /*00bc*/ 	.word	0x00000000
        /*00c0*/ 	.short	0x0003
        /*00c2*/ 	.short	0x0018
        /*00c4*/ 	.byte	0x00, 0xf5, 0x21, 0x00


	//----- nvinfo : EIATTR_KPARAM_INFO
	.align		4
.L_1838:
        /*00c8*/ 	.byte	0x04, 0x17
        /*00ca*/ 	.short	(.L_1840 - .L_1839)
.L_1839:
        /*00cc*/ 	.word	0x00000000
        /*00d0*/ 	.short	0x0002
        /*00d2*/ 	.short	0x0010
        /*00d4*/ 	.byte	0x00, 0xf0, 0x21, 0x00


	//----- nvinfo : EIATTR_KPARAM_INFO
	.align		4
.L_1840:
        /*00d8*/ 	.byte	0x04, 0x17
        /*00da*/ 	.short	(.L_1842 - .L_1841)
.L_1841:
        /*00dc*/ 	.word	0x00000000
        /*00e0*/ 	.short	0x0001
        /*00e2*/ 	.short	0x0008
        /*00e4*/ 	.byte	0x00, 0xf0, 0x21, 0x00


	//----- nvinfo : EIATTR_KPARAM_INFO
	.align		4
.L_1842:
        /*00e8*/ 	.byte	0x04, 0x17
        /*00ea*/ 	.short	(.L_1844 - .L_1843)
.L_1843:
        /*00ec*/ 	.word	0x00000000
        /*00f0*/ 	.short	0x0000
        /*00f2*/ 	.short	0x0000
        /*00f4*/ 	.byte	0x00, 0xf5, 0x21, 0x00


	//----- nvinfo : EIATTR_SPARSE_MMA_MASK
	.align		4
.L_1844:
        /*00f8*/ 	.byte	0x03, 0x50
        /*00fa*/ 	.short	0x0000


	//----- nvinfo : EIATTR_MAXREG_COUNT
	.align		4
        /*00fc*/ 	.byte	0x03, 0x1b
        /*00fe*/ 	.short	0x00ff


	//----- nvinfo : EIATTR_MERCURY_ISA_VERSION
	.align		4
        /*0100*/ 	.byte	0x03, 0x5f
        /*0102*/ 	.short	0x0101


	//----- nvinfo : EIATTR_VRC_CTA_INIT_COUNT
	.align		4
        /*0104*/ 	.byte	0x02, 0x4a
	.zero		1
	.zero		1


	//----- nvinfo : EIATTR_EXIT_INSTR_OFFSETS
	.align		4
        /*0108*/ 	.byte	0x04, 0x1c
        /*010a*/ 	.short	(.L_1846 - .L_1845)


	//   ....[0]....
.L_1845:
        /*010c*/ 	.word	0x000000a0


	//   ....[1]....
        /*0110*/ 	.word	0x00000220


	//----- nvinfo : EIATTR_CRS_STACK_SIZE
	.align		4
.L_1846:
        /*0114*/ 	.byte	0x04, 0x1e
        /*0116*/ 	.short	(.L_1848 - .L_1847)
.L_1847:
        /*0118*/ 	.word	0x00000000


	//----- nvinfo : EIATTR_CBANK_PARAM_SIZE
	.align		4
.L_1848:
        /*011c*/ 	.byte	0x03, 0x19
        /*011e*/ 	.short	0x0078


	//----- nvinfo : EIATTR_PARAM_CBANK
	.align		4
        /*0120*/ 	.byte	0x04, 0x0a
        /*0122*/ 	.short	(.L_1850 - .L_1849)
	.align		4
.L_1849:
        /*0124*/ 	.word	index@(.nv.constant0._Z23sssp_kernel_VC_preorderP27vertex_dictionary_structuremmPjPmS2_S2_S2_S2_S2_S2_S2_PyS3_S3_)
        /*0128*/ 	.short	0x0380
        /*012a*/ 	.short	0x0078


	//----- nvinfo : EIATTR_SW_WAR
	.align		4
.L_1850:
        /*012c*/ 	.byte	0x04, 0x36
        /*012e*/ 	.short	(.L_1852 - .L_1851)
.L_1851:
        /*0130*/ 	.word	0x00000008
.L_1852:


//--------------------- .nv.info._Z20sssp_kernel_child_VCP27vertex_dictionary_structuremmPjPmS2_S2_S2_S2_S2_S2_S2_PyS3_S3_ --------------------------
	.section	.nv.info._Z20sssp_kernel_child_VCP27vertex_dictionary_structuremmPjPmS2_S2_S2_S2_S2_S2_S2_PyS3_S3_,"",@"SHT_CUDA_INFO"
	.sectionflags	@""
	.align	4


	//----- nvinfo : EIATTR_CUDA_API_VERSION
	.align		4
        /*0000*/ 	.byte	0x04, 0x37
        /*0002*/ 	.short	(.L_1854 - .L_1853)
.L_1853:
        /*0004*/ 	.word	0x00000082


	//----- nvinfo : EIATTR_KPARAM_INFO
	.align		4
.L_1854:
        /*0008*/ 	.byte	0x04, 0x17
        /*000a*/ 	.short	(.L_1856 - .L_1855)
.L_1855:
        /*000c*/ 	.word	0x00000000
        /*0010*/ 	.short	0x000e
        /*0012*/ 	.short	0x0070
        /*0014*/ 	.byte	0x00, 0xf5, 0x21, 0x00


	//----- nvinfo : EIATTR_KPARAM_INFO
	.align		4
.L_1856:
        /*0018*/ 	.byte	0x04, 0x17
        /*001a*/ 	.short	(.L_1858 - .L_1857)
.L_1857:
        /*001c*/ 	.word	0x00000000
        /*0020*/ 	.short	0x000d
        /*0022*/ 	.short	0x0068
        /*0024*/ 	.byte	0x00, 0xf5, 0x21, 0x00


	//----- nvinfo : EIATTR_KPARAM_INFO
	.align		4
.L_1858:
        /*0028*/ 	.byte	0x04, 0x17
        /*002a*/ 	.short	(.L_1860 - .L_1859)
.L_1859:
        /*002c*/ 	.word	0x00000000
        /*0030*/ 	.short	0x000c
        /*0032*/ 	.short	0x0060
        /*0034*/ 	.byte	0x00, 0xf5, 0x21, 0x00


	//----- nvinfo : EIATTR_KPARAM_INFO
	.align		4
.L_1860:
        /*0038*/ 	.byte	0x04, 0x17
        /*003a*/ 	.short	(.L_1862 - .L_1861)
.L_1861:
        /*003c*/ 	.word	0x00000000
        /*0040*/ 	.short	0x000b
        /*0042*/ 	.short	0x0058
        /*0044*/ 	.byte	0x00, 0xf5, 0x21, 0x00


	//----- nvinfo : EIATTR_KPARAM_INFO
	.align		4
.L_1862:
        /*0048*/ 	.byte	0x04, 0x17
        /*004a*/ 	.short	(.L_1864 - .L_1863)
.L_1863:
        /*004c*/ 	.word	0x00000000
        /*0050*/ 	.short	0x000a
        /*0052*/ 	.short	0x0050
        /*0054*/ 	.byte	0x00, 0xf5, 0x21, 0x00


	//----- nvinfo : EIATTR_KPARAM_INFO
	.align		4
.L_1864:
        /*0058*/ 	.byte	0x04, 0x17
        /*005a*/ 	.short	(.L_1866 - .L_1865)
.L_1865:
        /*005c*/ 	.word	0x00000000
        /*0060*/ 	.short	0x0009
        /*0062*/ 	.short	0x0048
        /*0064*/ 	.byte	0x00, 0xf5, 0x21, 0x00


	//----- nvinfo : EIATTR_KPARAM_INFO
	.align		4
.L_1866:
        /*0068*/ 	.byte	0x04, 0x17
        /*006a*/ 	.short	(.L_1868 - .L_1867)
.L_1867:
        /*006c*/ 	.word	0x00000000
        /*0070*/ 	.short	0x0008
        /*0072*/ 	.short	0x0040
        /*0074*/ 	.byte	0x00, 0xf5, 0x21, 0x00


	//----- nvinfo : EIATTR_KPARAM_INFO
	.align		4
.L_1868:
        /*0078*/ 	.byte	0x04, 0x17
        /*007a*/ 	.short	(.L_1870 - .L_1869)
.L_1869:
        /*007c*/ 	.word	0x00000000
        /*0080*/ 	.short	0x0007
        /*0082*/ 	.short	0x0038
        /*0084*/ 	.byte	0x00, 0xf5, 0x21, 0x00


	//----- nvinfo : EIATTR_KPARAM_INFO
	.align		4
.L_1870:
        /*0088*/ 	.byte	0x04, 0x17
        /*008a*/ 	.short	(.L_1872 - .L_1871)
.L_1871:
        /*008c*/ 	.word	0x00000000
        /*0090*/ 	.short	0x0006
        /*0092*/ 	.short	0x0030
        /*0094*/ 	.byte	0x00, 0xf5, 0x21, 0x00


	//----- nvinfo : EIATTR_KPARAM_INFO
	.align		4
.L_1872:
        /*0098*/ 	.byte	0x04, 0x17
        /*009a*/ 	.short	(.L_1874 - .L_1873)
.L_1873:
        /*009c*/ 	.word	0x00000000
        /*00a0*/ 	.short	0x0005
        /*00a2*/ 	.short	0x0028
        /*00a4*/ 	.byte	0x00, 0xf5, 0x21, 0x00


	//----- nvinfo : EIATTR_KPARAM_INFO
	.align		4
.L_1874:
        /*00a8*/ 	.byte	0x04, 0x17
        /*00aa*/ 	.short	(.L_1876 - .L_1875)
.L_1875:
        /*00ac*/ 	.word	0x00000000
        /*00b0*/ 	.short	0x0004
        /*00b2*/ 	.short	0x0020
        /*00b4*/ 	.byte	0x00, 0xf5, 0x21, 0x00


	//----- nvinfo : EIATTR_KPARAM_INFO
	.align		4
.L_1876:
        /*00b8*/ 	.byte	0x04, 0x17
        /*00ba*/ 	.short	(.L_1878 - .L_1877)
.L_1877:
        /*00bc*/ 	.word	0x00000000
        /*00c0*/ 	.short	0x0003
        /*00c2*/ 	.short	0x0018
        /*00c4*/ 	.byte	0x00, 0xf5, 0x21, 0x00


	//----- nvinfo : EIATTR_KPARAM_INFO
	.align		4
.L_1878:
        /*00c8*/ 	.byte	0x04, 0x17
        /*00ca*/ 	.short	(.L_1880 - .L_1879)
.L_1879:
        /*00cc*/ 	.word	0x00000000
        /*00d0*/ 	.short	0x0002
        /*00d2*/ 	.short	0x0010
        /*00d4*/ 	.byte	0x00, 0xf0, 0x21, 0x00


	//----- nvinfo : EIATTR_KPARAM_INFO
	.align		4
.L_1880:
        /*00d8*/ 	.byte	0x04, 0x17
        /*00da*/ 	.short	(.L_1882 - .L_1881)
.L_1881:
        /*00dc*/ 	.word	0x00000000
        /*00e0*/ 	.short	0x0001
        /*00e2*/ 	.short	0x0008
        /*00e4*/ 	.byte	0x00, 0xf0, 0x21, 0x00


	//----- nvinfo : EIATTR_KPARAM_INFO
	.align		4
.L_1882:
        /*00e8*/ 	.byte	0x04, 0x17
        /*00ea*/ 	.short	(.L_1884 - .L_1883)
.L_1883:
        /*00ec*/ 	.word	0x00000000
        /*00f0*/ 	.short	0x0000
        /*00f2*/ 	.short	0x0000
        /*00f4*/ 	.byte	0x00, 0xf5, 0x21, 0x00


	//----- nvinfo : EIATTR_SPARSE_MMA_MASK
	.align		4
.L_1884:
        /*00f8*/ 	.byte	0x03, 0x50
        /*00fa*/ 	.short	0x0000


	//----- nvinfo : EIATTR_MAXREG_COUNT
	.align		4
        /*00fc*/ 	.byte	0x03, 0x1b
        /*00fe*/ 	.short	0x00ff


	//----- nvinfo : EIATTR_MERCURY_ISA_VERSION
	.align		4
        /*0100*/ 	.byte	0x03, 0x5f
        /*0102*/ 	.short	0x0101


	//----- nvinfo : EIATTR_INT_WARP_WIDE_INSTR_OFFSETS
	.align		4
        /*0104*/ 	.byte	0x04, 0x31
        /*0106*/ 	.short	(.L_1886 - .L_1885)


	//   ....[0]....
.L_1885:
        /*0108*/ 	.word	0x000003f0


	//   ....[1]....
        /*010c*/ 	.word	0x00000510


	//   ....[2]....
        /*0110*/ 	.word	0x00000520


	//   ....[3]....
        /*0114*/ 	.word	0x00000750


	//   ....[4]....
        /*0118*/ 	.word	0x00000870


	//   ....[5]....
        /*011c*/ 	.word	0x00000880


	//   ....[6]....
        /*0120*/ 	.word	0x000009c0


	//   ....[7]....
        /*0124*/ 	.word	0x00000ae0


	//   ....[8]....
        /*0128*/ 	.word	0x00000af0


	//   ....[9]....
        /*012c*/ 	.word	0x00000c30


	//   ....[10]....
        /*0130*/ 	.word	0x00000d50


	//   ....[11]....
        /*0134*/ 	.word	0x00000d60


	//   ....[12]....
        /*0138*/ 	.word	0x00000ee0


	//   ....[13]....
        /*013c*/ 	.word	0x00001000


	//   ....[14]....
        /*0140*/ 	.word	0x00001010


	//   ....[15]....
        /*0144*/ 	.word	0x000013b0


	//   ....[16]....
        /*0148*/ 	.word	0x000014d0


	//   ....[17]....
        /*014c*/ 	.word	0x000014e0


	//   ....[18]....
        /*0150*/ 	.word	0x00001710


	//   ....[19]....
        /*0154*/ 	.word	0x00001830


	//   ....[20]....
        /*0158*/ 	.word	0x00001840


	//   ....[21]....
        /*015c*/ 	.word	0x00001980


	//   ....[22]....
        /*0160*/ 	.word	0x00001aa0


	//   ....[23]....
        /*0164*/ 	.word	0x00001ab0


	//   ....[24]....
        /*0168*/ 	.word	0x00001bf0


	//   ....[25]....
        /*016c*/ 	.word	0x00001d10


	//   ....[26]....
        /*0170*/ 	.word	0x00001d20


	//   ....[27]....
        /*0174*/ 	.word	0x00001ea0


	//   ....[28]....
        /*0178*/ 	.word	0x00001fc0


	//   ....[29]....
        /*017c*/ 	.word	0x00001fd0


	//----- nvinfo : EIATTR_VRC_CTA_INIT_COUNT
	.align		4
.L_1886:
        /*0180*/ 	.byte	0x02, 0x4a
	.zero		1
	.zero		1


	//----- nvinfo : EIATTR_EXIT_INSTR_OFFSETS
	.align		4
        /*0184*/ 	.byte	0x04, 0x1c
        /*0186*/ 	.short	(.L_1888 - .L_1887)


	//   ....[0]....
.L_1887:
        /*0188*/ 	.word	0x000000a0


	//   ....[1]....
        /*018c*/ 	.word	0x000001b0


	//   ....[2]....
        /*0190*/ 	.word	0x00000600


	//   ....[3]....
        /*0194*/ 	.word	0x000010b0


	//   ....[4]....
        /*0198*/ 	.word	0x00001170


	//   ....[5]....
        /*019c*/ 	.word	0x000015c0


	//   ....[6]....
        /*01a0*/ 	.word	0x00002070


	//----- nvinfo : EIATTR_CRS_STACK_SIZE
	.align		4
.L_1888:
        /*01a4*/ 	.byte	0x04, 0x1e
        /*01a6*/ 	.short	(.L_1890 - .L_1889)
.L_1889:
        /*01a8*/ 	.word	0x00000000


	//----- nvinfo : EIATTR_CBANK_PARAM_SIZE
	.align		4
.L_1890:
        /*01ac*/ 	.byte	0x03, 0x19
        /*01ae*/ 	.short	0x0078


	//----- nvinfo : EIATTR_PARAM_CBANK
	.align		4
        /*01b0*/ 	.byte	0x04, 0x0a
        /*01b2*/ 	.short	(.L_1892 - .L_1891)
	.align		4
.L_1891:
        /*01b4*/ 	.word	index@(.nv.constant0._Z20sssp_kernel_child_VCP27vertex_dictionary_structuremmPjPmS2_S2_S2_S2_S2_S2_S2_PyS3_S3_)
        /*01b8*/ 	.short	0x0380
        /*01ba*/ 	.short	0x0078


	//----- nvinfo : EIATTR_SW_WAR
	.align		4
.L_1892:
        /*01bc*/ 	.byte	0x04, 0x36
        /*01be*/ 	.short	(.L_1894 - .L_1893)
.L_1893:
        /*01c0*/ 	.word	0x00000008
.L_1894:


//--------------------- .nv.info._Z39sssp_output_frontier_offset_calculationPmS_PyS0_S0_S0_ --------------------------
	.section	.nv.info._Z39sssp_output_frontier_offset_calculationPmS_PyS0_S0_S0_,"",@"SHT_CUDA_INFO"
	.sectionflags	@""
	.align	4


	//----- nvinfo : EIATTR_CUDA_API_VERSION
	.align		4
        /*0000*/ 	.byte	0x04, 0x37
        /*0002*/ 	.short	(.L_1896 - .L_1895)
.L_1895:
        /*0004*/ 	.word	0x00000082


	//----- nvinfo : EIATTR_KPARAM_INFO
	.align		4
.L_1896:
        /*0008*/ 	.byte	0x04, 0x17
        /*000a*/ 	.short	(.L_1898 - .L_1897)
.L_1897:
        /*000c*/ 	.word	0x00000000
        /*0010*/ 	.short	0x0005
        /*0012*/ 	.short	0x0028
        /*0014*/ 	.byte	0x00, 0xf5, 0x21, 0x00


	//----- nvinfo : EIATTR_KPARAM_INFO
	.align		4
.L_1898:
        /*0018*/ 	.byte	0x04, 0x17
        /*001a*/ 	.short	(.L_1900 - .L_1899)
.L_1899:
        /*001c*/ 	.word	0x00000000
        /*0020*/ 	.short	0x0004
        /*0022*/ 	.short	0x0020
        /*0024*/ 	.byte	0x00, 0xf5, 0x21, 0x00


	//----- nvinfo : EIATTR_KPARAM_INFO
	.align		4
.L_1900:
        /*0028*/ 	.byte	0x04, 0x17
        /*002a*/ 	.short	(.L_1902 - .L_1901)
.L_1901:
        /*002c*/ 	.word	0x00000000
        /*0030*/ 	.short	0x0003
        /*0032*/ 	.short	0x0018
        /*0034*/ 	.byte	0x00, 0xf5, 0x21, 0x00


	//----- nvinfo : EIATTR_KPARAM_INFO
	.align		4
.L_1902:
        /*0038*/ 	.byte	0x04, 0x17
        /*003a*/ 	.short	(.L_1904 - .L_1903)
.L_1903:
        /*003c*/ 	.word	0x00000000
        /*0040*/ 	.short	0x0002
        /*0042*/ 	.short	0x0010
        /*0044*/ 	.byte	0x00, 0xf5, 0x21, 0x00


	//----- nvinfo : EIATTR_KPARAM_INFO
	.align		4
.L_1904:
        /*0048*/ 	.byte	0x04, 0x17
        /*004a*/ 	.short	(.L_1906 - .L_1905)
.L_1905:
        /*004c*/ 	.word	0x00000000
        /*0050*/ 	.short	0x0001
        /*0052*/ 	.short	0x0008
        /*0054*/ 	.byte	0x00, 0xf5, 0x21, 0x00


	//----- nvinfo : EIATTR_KPARAM_INFO
	.align		4
.L_1906:
        /*0058*/ 	.byte	0x04, 0x17
        /*005a*/ 	.short	(.L_1908 - .L_1907)
.L_1907:
        /*005c*/ 	.word	0x00000000
        /*0060*/ 	.short	0x0000
        /*0062*/ 	.short	0x0000
        /*0064*/ 	.byte	0x00, 0xf5, 0x21, 0x00


	//----- nvinfo : EIATTR_SPARSE_MMA_MASK
	.align		4
.L_1908:
        /*0068*/ 	.byte	0x03, 0x50
        /*006a*/ 	.short	0x0000


	//----- nvinfo : EIATTR_MAXREG_COUNT
	.align		4
        /*006c*/ 	.byte	0x03, 0x1b
        /*006e*/ 	.short	0x00ff


	//----- nvinfo : EIATTR_MERCURY_ISA_VERSION
	.align		4
        /*0070*/ 	.byte	0x03, 0x5f
        /*0072*/ 	.short	0x0101


	//----- nvinfo : EIATTR_VRC_CTA_INIT_COUNT
	.align		4
        /*0074*/ 	.byte	0x02, 0x4a
	.zero		1
	.zero		1


	//----- nvinfo : EIATTR_EXIT_INSTR_OFFSETS
	.align		4
        /*0078*/ 	.byte	0x04, 0x1c
        /*007a*/ 	.short	(.L_1910 - .L_1909)


	//   ....[0]....
.L_1909:
        /*007c*/ 	.word	0x000000a0


	//----- nvinfo : EIATTR_CBANK_PARAM_SIZE
	.align		4
.L_1910:
        /*0080*/ 	.byte	0x03, 0x19
        /*0082*/ 	.short	0x0030


	//----- nvinfo : EIATTR_PARAM_CBANK
	.align		4
        /*0084*/ 	.byte	0x04, 0x0a
        /*0086*/ 	.short	(.L_1912 - .L_1911)
	.align		4
.L_1911:
        /*0088*/ 	.word	index@(.nv.constant0._Z39sssp_output_frontier_offset_calculationPmS_PyS0_S0_S0_)
        /*008c*/ 	.short	0x0380
        /*008e*/ 	.short	0x0030


	//----- nvinfo : EIATTR_SW_WAR
	.align		4
.L_1912:
        /*0090*/ 	.byte	0x04, 0x36
        /*0092*/ 	.short	(.L_1914 - .L_1913)
.L_1913:
        /*0094*/ 	.word	0x00000008
.L_1914:


//--------------------- .nv.info._Z38sssp_output_frontier_preprocessing_EBCP27vertex_dictionary_structurePmPyS2_S2_S1_S1_ --------------------------
	.section	.nv.info._Z38sssp_output_frontier_preprocessing_EBCP27vertex_dictionary_structurePmPyS2_S2_S1_S1_,"",@"SHT_CUDA_INFO"
	.sectionflags	@""
	.align	4


	//----- nvinfo : EIATTR_CUDA_API_VERSION
	.align		4
        /*0000*/ 	.byte	0x04, 0x37
        /*0002*/ 	.short	(.L_1916 - .L_1915)
.L_1915:
        /*0004*/ 	.word	0x00000082


	//----- nvinfo : EIATTR_KPARAM_INFO
	.align		4
.L_1916:
        /*0008*/ 	.byte	0x04, 0x17
        /*000a*/ 	.short	(.L_1918 - .L_1917)
.L_1917:
        /*000c*/ 	.word	0x00000000
        /*0010*/ 	.short	0x0006
        /*0012*/ 	.short	0x0030
        /*0014*/ 	.byte	0x00, 0xf5, 0x21, 0x00


	//----- nvinfo : EIATTR_KPARAM_INFO
	.align		4
.L_1918:
        /*0018*/ 	.byte	0x04, 0x17
        /*001a*/ 	.short	(.L_1920 - .L_1919)
.L_1919:
        /*001c*/ 	.word	0x00000000
        /*0020*/ 	.short	0x0005
        /*0022*/ 	.short	0x0028
        /*0024*/ 	.byte	0x00, 0xf5, 0x21, 0x00


	//----- nvinfo : EIATTR_KPARAM_INFO
	.align		4
.L_1920:
        /*0028*/ 	.byte	0x04, 0x17
        /*002a*/ 	.short	(.L_1922 - .L_1921)
.L_1921:
        /*002c*/ 	.word	0x00000000
        /*0030*/ 	.short	0x0004
        /*0032*/ 	.short	0x0020
        /*0034*/ 	.byte	0x00, 0xf5, 0x21, 0x00


	//----- nvinfo : EIATTR_KPARAM_INFO
	.align		4
.L_1922:
        /*0038*/ 	.byte	0x04, 0x17
        /*003a*/ 	.short	(.L_1924 - .L_1923)
.L_1923:
        /*003c*/ 	.word	0x00000000
        /*0040*/ 	.short	0x0003
        /*0042*/ 	.short	0x0018
        /*0044*/ 	.byte	0x00, 0xf5, 0x21, 0x00


	//----- nvinfo : EIATTR_KPARAM_INFO
	.align		4
.L_1924:
        /*0048*/ 	.byte	0x04, 0x17
        /*004a*/ 	.short	(.L_1926 - .L_1925)
.L_1925:
        /*004c*/ 	.word	0x00000000
        /*0050*/ 	.short	0x0002
        /*0052*/ 	.short	0x0010
        /*0054*/ 	.byte	0x00, 0xf5, 0x21, 0x00


	//----- nvinfo : EIATTR_KPARAM_INFO
	.align		4
.L_1926:
        /*0058*/ 	.byte	0x04, 0x17
        /*005a*/ 	.short	(.L_1928 - .L_1927)
.L_1927:
        /*005c*/ 	.word	0x00000000
        /*0060*/ 	.short	0x0001
        /*0062*/ 	.short	0x0008
        /*0064*/ 	.byte	0x00, 0xf5, 0x21, 0x00


	//----- nvinfo : EIATTR_KPARAM_INFO
	.align		4
.L_1928:
        /*0068*/ 	.byte	0x04, 0x17
        /*006a*/ 	.short	(.L_1930 - .L_1929)
.L_1929:
        /*006c*/ 	.word	0x00000000
        /*0070*/ 	.short	0x0000
        /*0072*/ 	.short	0x0000
        /*0074*/ 	.byte	0x00, 0xf5, 0x21, 0x00


	//----- nvinfo : EIATTR_SPARSE_MMA_MASK
	.align		4
.L_1930:
        /*0078*/ 	.byte	0x03, 0x50
        /*007a*/ 	.short	0x0000


	//----- nvinfo : EIATTR_MAXREG_COUNT
	.align		4
        /*007c*/ 	.byte	0x03, 0x1b
        /*007e*/ 	.short	0x00ff


	//----- nvinfo : EIATTR_MERCURY_ISA_VERSION
	.align		4
        /*0080*/ 	.byte	0x03, 0x5f
        /*0082*/ 	.short	0x0101


	//----- nvinfo : EIATTR_VRC_CTA_INIT_COUNT
	.align		4
        /*0084*/ 	.byte	0x02, 0x4a
	.zero		1
	.zero		1


	//----- nvinfo : EIATTR_EXIT_INSTR_OFFSETS
	.align		4
        /*0088*/ 	.byte	0x04, 0x1c
        /*008a*/ 	.short	(.L_1932 - .L_1931)


	//   ....[0]....
.L_1931:
        /*008c*/ 	.word	0x000000a0


	//   ....[1]....
        /*0090*/ 	.word	0x000001b0


	//----- nvinfo : EIATTR_CBANK_PARAM_SIZE
	.align		4
.L_1932:
        /*0094*/ 	.byte	0x03, 0x19
        /*0096*/ 	.short	0x0038


	//----- nvinfo : EIATTR_PARAM_CBANK
	.align		4
        /*0098*/ 	.byte	0x04, 0x0a
        /*009a*/ 	.short	(.L_1934 - .L_1933)
	.align		4
.L_1933:
        /*009c*/ 	.word	index@(.nv.constant0._Z38sssp_output_frontier_preprocessing_EBCP27vertex_dictionary_structurePmPyS2_S2_S1_S1_)
        /*00a0*/ 	.short	0x0380
        /*00a2*/ 	.short	0x0038


	//----- nvinfo : EIATTR_SW_WAR
	.align		4
.L_1934:
        /*00a4*/ 	.byte	0x04, 0x36
        /*00a6*/ 	.short	(.L_1936 - .L_1935)
.L_1935:
        /*00a8*/ 	.word	0x00000008
.L_1936:


//--------------------- .nv.info._Z34sssp_output_frontier_preprocessingPmPyS0_S0_S_ --------------------------
	.section	.nv.info._Z34sssp_output_frontier_preprocessingPmPyS0_S0_S_,"",@"SHT_CUDA_INFO"
	.sectionflags	@""
	.align	4


	//----- nvinfo : EIATTR_CUDA_API_VERSION
	.align		4
        /*0000*/ 	.byte	0x04, 0x37
        /*0002*/ 	.short	(.L_1938 - .L_1937)
.L_1937:
        /*0004*/ 	.word	0x00000082


	//----- nvinfo : EIATTR_KPARAM_INFO
	.align		4
.L_1938:
        /*0008*/ 	.byte	0x04, 0x17
        /*000a*/ 	.short	(.L_1940 - .L_1939)
.L_1939:
        /*000c*/ 	.word	0x00000000
        /*0010*/ 	.short	0x0004
        /*0012*/ 	.short	0x0020
        /*0014*/ 	.byte	0x00, 0xf5, 0x21, 0x00


	//----- nvinfo : EIATTR_KPARAM_INFO
	.align		4
.L_1940:
        /*0018*/ 	.byte	0x04, 0x17
        /*001a*/ 	.short	(.L_1942 - .L_1941)
.L_1941:
        /*001c*/ 	.word	0x00000000
        /*0020*/ 	.short	0x0003
        /*0022*/ 	.short	0x0018
        /*0024*/ 	.byte	0x00, 0xf5, 0x21, 0x00


	//----- nvinfo : EIATTR_KPARAM_INFO
	.align		4
.L_1942:
        /*0028*/ 	.byte	0x04, 0x17
        /*002a*/ 	.short	(.L_1944 - .L_1943)
.L_1943:
        /*002c*/ 	.word	0x00000000
        /*0030*/ 	.short	0x0002
        /*0032*/ 	.short	0x0010
        /*0034*/ 	.byte	0x00, 0xf5, 0x21, 0x00


	//----- nvinfo : EIATTR_KPARAM_INFO
	.align		4
.L_1944:
        /*0038*/ 	.byte	0x04, 0x17
        /*003a*/ 	.short	(.L_1946 - .L_1945)
.L_1945:
        /*003c*/ 	.word	0x00000000
        /*0040*/ 	.short	0x0001
        /*0042*/ 	.short	0x0008
        /*0044*/ 	.byte	0x00, 0xf5, 0x21, 0x00


	//----- nvinfo : EIATTR_KPARAM_INFO
	.align		4
.L_1946:
        /*0048*/ 	.byte	0x04, 0x17
        /*004a*/ 	.short	(.L_1948 - .L_1947)
.L_1947:
        /*004c*/ 	.word	0x00000000
        /*0050*/ 	.short	0x0000
        /*0052*/ 	.short	0x0000
        /*0054*/ 	.byte	0x00, 0xf5, 0x21, 0x00


	//----- nvinfo : EIATTR_SPARSE_MMA_MASK
	.align		4
.L_1948:
        /*0058*/ 	.byte	0x03, 0x50
        /*005a*/ 	.short	0x0000


	//----- nvinfo : EIATTR_MAXREG_COUNT
	.align		4
        /*005c*/ 	.byte	0x03, 0x1b
        /*005e*/ 	.short	0x00ff


	//----- nvinfo : EIATTR_MERCURY_ISA_VERSION
	.align		4
        /*0060*/ 	.byte	0x03, 0x5f
        /*0062*/ 	.short	0x0101


	//----- nvinfo : EIATTR_VRC_CTA_INIT_COUNT
	.align		4
        /*0064*/ 	.byte	0x02, 0x4a
	.zero		1
	.zero		1


	//----- nvinfo : EIATTR_EXIT_INSTR_OFFSETS
	.align		4
        /*0068*/ 	.byte	0x04, 0x1c
        /*006a*/ 	.short	(.L_1950 - .L_1949)


	//   ....[0]....
.L_1949:
        /*006c*/ 	.word	0x000000a0


	//   ....[1]....
        /*0070*/ 	.word	0x000001c0


	//----- nvinfo : EIATTR_CBANK_PARAM_SIZE
	.align		4
.L_1950:
        /*0074*/ 	.byte	0x03, 0x19
        /*0076*/ 	.short	0x0028


	//----- nvinfo : EIATTR_PARAM_CBANK
	.align		4
        /*0078*/ 	.byte	0x04, 0x0a
        /*007a*/ 	.short	(.L_1952 - .L_1951)
	.align		4
.L_1951:
        /*007c*/ 	.word	index@(.nv.constant0._Z34sssp_output_frontier_preprocessingPmPyS0_S0_S_)
        /*0080*/ 	.short	0x0380
        /*0082*/ 	.short	0x0028


	//----- nvinfo : EIATTR_SW_WAR
	.align		4
.L_1952:
        /*0084*/ 	.byte	0x04, 0x36
        /*0086*/ 	.short	(.L_1954 - .L_1953)
.L_1953:
        /*0088*/ 	.word	0x00000008
.L_1954:


//--------------------- .nv.info._Z17sssp_kernel_childP27vertex_dictionary_structuremmPjPmS2_S2_S2_S2_S2_S2_S2_ --------------------------
	.section	.nv.info._Z17sssp_kernel_childP27vertex_dictionary_structuremmPjPmS2_S2_S2_S2_S2_S2_S2_,"",@"SHT_CUDA_INFO"
	.sectionflags	@""
	.align	4


	//----- nvinfo : EIATTR_CUDA_API_VERSION
	.align		4
        /*0000*/ 	.byte	0x04, 0x37
        /*0002*/ 	.short	(.L_1956 - .L_1955)
.L_1955:
        /*0004*/ 	.word	0x00000082


	//----- nvinfo : EIATTR_KPARAM_INFO
	.align		4
.L_1956:
        /*0008*/ 	.byte	0x04, 0x17
        /*000a*/ 	.short	(.L_1958 - .L_1957)
.L_1957:
        /*000c*/ 	.word	0x00000000
        /*0010*/ 	.short	0x000b
        /*0012*/ 	.short	0x0058
        /*0014*/ 	.byte	0x00, 0xf5, 0x21, 0x00


	//----- nvinfo : EIATTR_KPARAM_INFO
	.align		4
.L_1958:
        /*0018*/ 	.byte	0x04, 0x17
        /*001a*/ 	.short	(.L_1960 - .L_1959)
.L_1959:
        /*001c*/ 	.word	0x00000000
        /*0020*/ 	.short	0x000a
        /*0022*/ 	.short	0x0050
        /*0024*/ 	.byte	0x00, 0xf5, 0x21, 0x00


	//----- nvinfo : EIATTR_KPARAM_INFO
	.align		4
.L_1960:
        /*0028*/ 	.byte	0x04, 0x17
        /*002a*/ 	.short	(.L_1962 - .L_1961)
.L_1961:
        /*002c*/ 	.word	0x00000000
        /*0030*/ 	.short	0x0009
        /*0032*/ 	.short	0x0048
        /*0034*/ 	.byte	0x00, 0xf5, 0x21, 0x00


	//----- nvinfo : EIATTR_KPARAM_INFO
	.align		4
.L_1962:
        /*0038*/ 	.byte	0x04, 0x17
        /*003a*/ 	.short	(.L_1964 - .L_1963)
.L_1963:
        /*003c*/ 	.word	0x00000000
        /*0040*/ 	.short	0x0008
        /*0042*/ 	.short	0x0040
        /*0044*/ 	.byte	0x00, 0xf5, 0x21, 0x00


	//----- nvinfo : EIATTR_KPARAM_INFO
	.align		4
.L_1964:
        /*0048*/ 	.byte	0x04, 0x17
        /*004a*/ 	.short	(.L_1966 - .L_1965)
.L_1965:
        /*004c*/ 	.word	0x00000000
        /*0050*/ 	.short	0x0007
        /*0052*/ 	.short	0x0038
        /*0054*/ 	.byte	0x00, 0xf5, 0x21, 0x00


	//----- nvinfo : EIATTR_KPARAM_INFO
	.align		4
.L_1966:
        /*0058*/ 	.byte	0x04, 0x17
        /*005a*/ 	.short	(.L_1968 - .L_1967)
.L_1967:
        /*005c*/ 	.word	0x00000000
        /*0060*/ 	.short	0x0006
        /*0062*/ 	.short	0x0030
        /*0064*/ 	.byte	0x00, 0xf5, 0x21, 0x00


	//----- nvinfo : EIATTR_KPARAM_INFO
	.align		4
.L_1968:
        /*0068*/ 	.byte	0x04, 0x17
        /*006a*/ 	.short	(.L_1970 - .L_1969)
.L_1969:
        /*006c*/ 	.word	0x00000000
        /*0070*/ 	.short	0x0005
        /*0072*/ 	.short	0x0028
        /*0074*/ 	.byte	0x00, 0xf5, 0x21, 0x00


	//----- nvinfo : EIATTR_KPARAM_INFO
	.align		4
.L_1970:
        /*0078*/ 	.byte	0x04, 0x17
        /*007a*/ 	.short	(.L_1972 - .L_1971)
.L_1971:
        /*007c*/ 	.word	0x00000000
        /*0080*/ 	.short	0x0004
        /*0082*/ 	.short	0x0020
        /*0084*/ 	.byte	0x00, 0xf5, 0x21, 0x00


	//----- nvinfo : EIATTR_KPARAM_INFO
	.align		4
.L_1972:
        /*0088*/ 	.byte	0x04, 0x17
        /*008a*/ 	.short	(.L_1974 - .L_1973)
.L_1973:
        /*008c*/ 	.word	0x00000000
        /*0090*/ 	.short	0x0003
        /*0092*/ 	.short	0x0018
        /*0094*/ 	.byte	0x00, 0xf5, 0x21, 0x00


	//----- nvinfo : EIATTR_KPARAM_INFO
	.align		4
.L_1974:
        /*0098*/ 	.byte	0x04, 0x17
        /*009a*/ 	.short	(.L_1976 - .L_1975)
.L_1975:
        /*009c*/ 	.word	0x00000000
        /*00a0*/ 	.short	0x0002
        /*00a2*/ 	.short	0x0010
        /*00a4*/ 	.byte	0x00, 0xf0, 0x21, 0x00


	//----- nvinfo : EIATTR_KPARAM_INFO
	.align		4
.L_1976:
        /*00a8*/ 	.byte	0x04, 0x17
        /*00aa*/ 	.short	(.L_1978 - .L_1977)
.L_1977:
        /*00ac*/ 	.word	0x00000000
        /*00b0*/ 	.short	0x0001
        /*00b2*/ 	.short	0x0008
        /*00b4*/ 	.byte	0x00, 0xf0, 0x21, 0x00


	//----- nvinfo : EIATTR_KPARAM_INFO
	.align		4
.L_1978:
        /*00b8*/ 	.byte	0x04, 0x17
        /*00ba*/ 	.short	(.L_1980 - .L_1979)
.L_1979:
        /*00bc*/ 	.word	0x00000000
        /*00c0*/ 	.short	0x0000
        /*00c2*/ 	.short	0x0000
        /*00c4*/ 	.byte	0x00, 0xf5, 0x21, 0x00


	//----- nvinfo : EIATTR_SPARSE_MMA_MASK
	.align		4
.L_1980:
        /*00c8*/ 	.byte	0x03, 0x50
        /*00ca*/ 	.short	0x0000


	//----- nvinfo : EIATTR_MAXREG_COUNT
	.align		4
        /*00cc*/ 	.byte	0x03, 0x1b
        /*00ce*/ 	.short	0x00ff


	//----- nvinfo : EIATTR_MERCURY_ISA_VERSION
	.align		4
        /*00d0*/ 	.byte	0x03, 0x5f
        /*00d2*/ 	.short	0x0101


	//----- nvinfo : EIATTR_VRC_CTA_INIT_COUNT
	.align		4
        /*00d4*/ 	.byte	0x02, 0x4a
	.zero		1
	.zero		1


	//----- nvinfo : EIATTR_EXIT_INSTR_OFFSETS
	.align		4
        /*00d8*/ 	.byte	0x04, 0x1c
        /*00da*/ 	.short	(.L_1982 - .L_1981)


	//   ....[0]....
.L_1981:
        /*00dc*/ 	.word	0x00000080


	//   ....[1]....
        /*00e0*/ 	.word	0x00000150


	//   ....[2]....
        /*00e4*/ 	.word	0x000001f0


	//   ....[3]....
        /*00e8*/ 	.word	0x00000210


	//----- nvinfo : EIATTR_CBANK_PARAM_SIZE
	.align		4
.L_1982:
        /*00ec*/ 	.byte	0x03, 0x19
        /*00ee*/ 	.short	0x0060


	//----- nvinfo : EIATTR_PARAM_CBANK
	.align		4
        /*00f0*/ 	.byte	0x04, 0x0a
        /*00f2*/ 	.short	(.L_1984 - .L_1983)
	.align		4
.L_1983:
        /*00f4*/ 	.word	index@(.nv.constant0._Z17sssp_kernel_childP27vertex_dictionary_structuremmPjPmS2_S2_S2_S2_S2_S2_S2_)
        /*00f8*/ 	.short	0x0380
        /*00fa*/ 	.short	0x0060


	//----- nvinfo : EIATTR_SW_WAR
	.align		4
.L_1984:
        /*00fc*/ 	.byte	0x04, 0x36
        /*00fe*/ 	.short	(.L_1986 - .L_1985)
.L_1985:
        /*0100*/ 	.word	0x00000008
.L_1986:


//--------------------- .nv.info._Z11sssp_kernelP27vertex_dictionary_structuremmPjPmS2_S2_S2_S2_S2_S2_ --------------------------
	.section	.nv.info._Z11sssp_kernelP27vertex_dictionary_structuremmPjPmS2_S2_S2_S2_S2_S2_,"",@"SHT_CUDA_INFO"
	.sectionflags	@""
	.align	4


	//----- nvinfo : EIATTR_CUDA_API_VERSION
	.align		4
        /*0000*/ 	.byte	0x04, 0x37
        /*0002*/ 	.short	(.L_1988 - .L_1987)
.L_1987:
        /*0004*/ 	.word	0x00000082


	//----- nvinfo : EIATTR_KPARAM_INFO
	.align		4
.L_1988:
        /*0008*/ 	.byte	0x04, 0x17
        /*000a*/ 	.short	(.L_1990 - .L_1989)
.L_1989:
        /*000c*/ 	.word	0x00000000
        /*0010*/ 	.short	0x000a
        /*0012*/ 	.short	0x0050
        /*0014*/ 	.byte	0x00, 0xf5, 0x21, 0x00


	//----- nvinfo : EIATTR_KPARAM_INFO
	.align		4
.L_1990:
        /*0018*/ 	.byte	0x04, 0x17
        /*001a*/ 	.short	(.L_1992 - .L_1991)
.L_1991:
        /*001c*/ 	.word	0x00000000
        /*0020*/ 	.short	0x0009
        /*0022*/ 	.short	0x0048
        /*0024*/ 	.byte	0x00, 0xf5, 0x21, 0x00


	//----- nvinfo : EIATTR_KPARAM_INFO
	.align		4
.L_1992:
        /*0028*/ 	.byte	0x04, 0x17
        /*002a*/ 	.short	(.L_1994 - .L_1993)
.L_1993:
        /*002c*/ 	.word	0x00000000
        /*0030*/ 	.short	0x0008
        /*0032*/ 	.short	0x0040
        /*0034*/ 	.byte	0x00, 0xf5, 0x21, 0x00


	//----- nvinfo : EIATTR_KPARAM_INFO
	.align		4
.L_1994:
        /*0038*/ 	.byte	0x04, 0x17
        /*003a*/ 	.short	(.L_1996 - .L_1995)
.L_1995:
        /*003c*/ 	.word	0x00000000
        /*0040*/ 	.short	0x0007
        /*0042*/ 	.short	0x0038
        /*0044*/ 	.byte	0x00, 0xf5, 0x21, 0x00


	//----- nvinfo : EIATTR_KPARAM_INFO
	.align		4
.L_1996:
        /*0048*/ 	.byte	0x04, 0x17
        /*004a*/ 	.short	(.L_1998 - .L_1997)
.L_1997:
        /*004c*/ 	.word	0x00000000
        /*0050*/ 	.short	0x0006
        /*0052*/ 	.short	0x0030
        /*0054*/ 	.byte	0x00, 0xf5, 0x21, 0x00


	//----- nvinfo : EIATTR_KPARAM_INFO
	.align		4
.L_1998:
        /*0058*/ 	.byte	0x04, 0x17
        /*005a*/ 	.short	(.L_2000 - .L_1999)
.L_1999:
        /*005c*/ 	.word	0x00000000
        /*0060*/ 	.short	0x0005
        /*0062*/ 	.short	0x0028
        /*0064*/ 	.byte	0x00, 0xf5, 0x21, 0x00


	//----- nvinfo : EIATTR_KPARAM_INFO
	.align		4
.L_2000:
        /*0068*/ 	.byte	0x04, 0x17
        /*006a*/ 	.short	(.L_2002 - .L_2001)
.L_2001:
        /*006c*/ 	.word	0x00000000
        /*0070*/ 	.short	0x0004
        /*0072*/ 	.short	0x0020
        /*0074*/ 	.byte	0x00, 0xf5, 0x21, 0x00


	//----- nvinfo : EIATTR_KPARAM_INFO
	.align		4
.L_2002:
        /*0078*/ 	.byte	0x04, 0x17
        /*007a*/ 	.short	(.L_2004 - .L_2003)
.L_2003:
        /*007c*/ 	.word	0x00000000
        /*0080*/ 	.short	0x0003
        /*0082*/ 	.short	0x0018
        /*0084*/ 	.byte	0x00, 0xf5, 0x21, 0x00


	//----- nvinfo : EIATTR_KPARAM_INFO
	.align		4
.L_2004:
        /*0088*/ 	.byte	0x04, 0x17
        /*008a*/ 	.short	(.L_2006 - .L_2005)
.L_2005:
        /*008c*/ 	.word	0x00000000
        /*0090*/ 	.short	0x0002
        /*0092*/ 	.short	0x0010
        /*0094*/ 	.byte	0x00, 0xf0, 0x21, 0x00


	//----- nvinfo : EIATTR_KPARAM_INFO
	.align		4
.L_2006:
        /*0098*/ 	.byte	0x04, 0x17
        /*009a*/ 	.short	(.L_2008 - .L_2007)
.L_2007:
        /*009c*/ 	.word	0x00000000
        /*00a0*/ 	.short	0x0001
        /*00a2*/ 	.short	0x0008
        /*00a4*/ 	.byte	0x00, 0xf0, 0x21, 0x00


	//----- nvinfo : EIATTR_KPARAM_INFO
	.align		4
.L_2008:
        /*00a8*/ 	.byte	0x04, 0x17
        /*00aa*/ 	.short	(.L_2010 - .L_2009)
.L_2009:
        /*00ac*/ 	.word	0x00000000
        /*00b0*/ 	.short	0x0000
        /*00b2*/ 	.short	0x0000
        /*00b4*/ 	.byte	0x00, 0xf5, 0x21, 0x00


	//----- nvinfo : EIATTR_SPARSE_MMA_MASK
	.align		4
.L_2010:
        /*00b8*/ 	.byte	0x03, 0x50
        /*00ba*/ 	.short	0x0000


	//----- nvinfo : EIATTR_MAXREG_COUNT
	.align		4
        /*00bc*/ 	.byte	0x03, 0x1b
        /*00be*/ 	.short	0x00ff


	//----- nvinfo : EIATTR_MERCURY_ISA_VERSION
	.align		4
        /*00c0*/ 	.byte	0x03, 0x5f
        /*00c2*/ 	.short	0x0101


	//----- nvinfo : EIATTR_VRC_CTA_INIT_COUNT
	.align		4
        /*00c4*/ 	.byte	0x02, 0x4a
	.zero		1
	.zero		1


	//----- nvinfo : EIATTR_EXIT_INSTR_OFFSETS
	.align		4
        /*00c8*/ 	.byte	0x04, 0x1c
        /*00ca*/ 	.short	(.L_2012 - .L_2011)


	//   ....[0]....
.L_2011:
        /*00cc*/ 	.word	0x000000f0


	//   ....[1]....
        /*00d0*/ 	.word	0x00000190


	//   ....[2]....
        /*00d4*/ 	.word	0x00000230


	//   ....[3]....
        /*00d8*/ 	.word	0x00000660


	//   ....[4]....
        /*00dc*/ 	.word	0x00000760


	//   ....[5]....
        /*00e0*/ 	.word	0x00000860


	//   ....[6]....
        /*00e4*/ 	.word	0x00000960


	//   ....[7]....
        /*00e8*/ 	.word	0x00000a60


	//   ....[8]....
        /*00ec*/ 	.word	0x00000b60


	//   ....[9]....
        /*00f0*/ 	.word	0x00000c60


	//   ....[10]....
        /*00f4*/ 	.word	0x00000d60


	//   ....[11]....
        /*00f8*/ 	.word	0x00000e80


	//----- nvinfo : EIATTR_CRS_STACK_SIZE
	.align		4
.L_2012:
        /*00fc*/ 	.byte	0x04, 0x1e
        /*00fe*/ 	.short	(.L_2014 - .L_2013)
.L_2013:
        /*0100*/ 	.word	0x00000000


	//----- nvinfo : EIATTR_CBANK_PARAM_SIZE
	.align		4
.L_2014:
        /*0104*/ 	.byte	0x03, 0x19
        /*0106*/ 	.short	0x0058


	//----- nvinfo : EIATTR_PARAM_CBANK
	.align		4
        /*0108*/ 	.byte	0x04, 0x0a
        /*010a*/ 	.short	(.L_2016 - .L_2015)
	.align		4
.L_2015:
        /*010c*/ 	.word	index@(.nv.constant0._Z11sssp_kernelP27vertex_dictionary_structuremmPjPmS2_S2_S2_S2_S2_S2_)
        /*0110*/ 	.short	0x0380
        /*0112*/ 	.short	0x0058


	//----- nvinfo : EIATTR_SW_WAR
	.align		4
.L_2016:
        /*0114*/ 	.byte	0x04, 0x36
        /*0116*/ 	.short	(.L_2018 - .L_2017)
.L_2017:
        /*0118*/ 	.word	0x00000008
.L_2018:


//--------------------- .nv.info._Z25sssp_kernel_preprocessingPjPmS0_Py --------------------------
	.section	.nv.info._Z25sssp_kernel_preprocessingPjPmS0_Py,"",@"SHT_CUDA_INFO"
	.sectionflags	@""
	.align	4


	//----- nvinfo : EIATTR_CUDA_API_VERSION
	.align		4
        /*0000*/ 	.byte	0x04, 0x37
        /*0002*/ 	.short	(.L_2020 - .L_2019)
.L_2019:
        /*0004*/ 	.word	0x00000082


	//----- nvinfo : EIATTR_KPARAM_INFO
	.align		4
.L_2020:
        /*0008*/ 	.byte	0x04, 0x17
        /*000a*/ 	.short	(.L_2022 - .L_2021)
.L_2021:
        /*000c*/ 	.word	0x00000000
        /*0010*/ 	.short	0x0003
        /*0012*/ 	.short	0x0018
        /*0014*/ 	.byte	0x00, 0xf5, 0x21, 0x00


	//----- nvinfo : EIATTR_KPARAM_INFO
	.align		4
.L_2022:
        /*0018*/ 	.byte	0x04, 0x17
        /*001a*/ 	.short	(.L_2024 - .L_2023)
.L_2023:
        /*001c*/ 	.word	0x00000000
        /*0020*/ 	.short	0x0002
        /*0022*/ 	.short	0x0010
        /*0024*/ 	.byte	0x00, 0xf5, 0x21, 0x00


	//----- nvinfo : EIATTR_KPARAM_INFO
	.align		4
.L_2024:
        /*0028*/ 	.byte	0x04, 0x17
        /*002a*/ 	.short	(.L_2026 - .L_2025)
.L_2025:
        /*002c*/ 	.word	0x00000000
        /*0030*/ 	.short	0x0001
        /*0032*/ 	.short	0x0008
        /*0034*/ 	.byte	0x00, 0xf5, 0x21, 0x00


	//----- nvinfo : EIATTR_KPARAM_INFO
	.align		4
.L_2026:
        /*0038*/ 	.byte	0x04, 0x17
        /*003a*/ 	.short	(.L_2028 - .L_2027)
.L_2027:
        /*003c*/ 	.word	0x00000000
        /*0040*/ 	.short	0x0000
        /*0042*/ 	.short	0x0000
        /*0044*/ 	.byte	0x00, 0xf5, 0x21, 0x00


	//----- nvinfo : EIATTR_SPARSE_MMA_MASK
	.align		4
.L_2028:
        /*0048*/ 	.byte	0x03, 0x50
        /*004a*/ 	.short	0x0000


	//----- nvinfo : EIATTR_MAXREG_COUNT
	.align		4
        /*004c*/ 	.byte	0x03, 0x1b
        /*004e*/ 	.short	0x00ff


	//----- nvinfo : EIATTR_MERCURY_ISA_VERSION
	.align		4
        /*0050*/ 	.byte	0x03, 0x5f
        /*0052*/ 	.short	0x0101


	//----- nvinfo : EIATTR_VRC_CTA_INIT_COUNT
	.align		4
        /*0054*/ 	.byte	0x02, 0x4a
	.zero		1
	.zero		1


	//----- nvinfo : EIATTR_EXIT_INSTR_OFFSETS
	.align		4
        /*0058*/ 	.byte	0x04, 0x1c
        /*005a*/ 	.short	(.L_2030 - .L_2029)


	//   ....[0]....
.L_2029:
        /*005c*/ 	.word	0x000000a0


	//----- nvinfo : EIATTR_CBANK_PARAM_SIZE
	.align		4
.L_2030:
        /*0060*/ 	.byte	0x03, 0x19
        /*0062*/ 	.short	0x0020


	//----- nvinfo : EIATTR_PARAM_CBANK
	.align		4
        /*0064*/ 	.byte	0x04, 0x0a
        /*0066*/ 	.short	(.L_2032 - .L_2031)
	.align		4
.L_2031:
        /*0068*/ 	.word	index@(.nv.constant0._Z25sssp_kernel_preprocessingPjPmS0_Py)
        /*006c*/ 	.short	0x0380
        /*006e*/ 	.short	0x0020


	//----- nvinfo : EIATTR_SW_WAR
	.align		4
.L_2032:
        /*0070*/ 	.byte	0x04, 0x36
        /*0072*/ 	.short	(.L_2034 - .L_2033)
.L_2033:
        /*0074*/ 	.word	0x00000008
.L_2034:


//--------------------- .nv.info._Z35tc_second_vertex_offset_calculationPmS_mS_S_ --------------------------
	.section	.nv.info._Z35tc_second_vertex_offset_calculationPmS_mS_S_,"",@"SHT_CUDA_INFO"
	.sectionflags	@""
	.align	4


	//----- nvinfo : EIATTR_CUDA_API_VERSION
	.align		4
        /*0000*/ 	.byte	0x04, 0x37
        /*0002*/ 	.short	(.L_2036 - .L_2035)
.L_2035:
        /*0004*/ 	.word	0x00000082


	//----- nvinfo : EIATTR_KPARAM_INFO
	.align		4
.L_2036:
        /*0008*/ 	.byte	0x04, 0x17
        /*000a*/ 	.short	(.L_2038 - .L_2037)
.L_2037:
        /*000c*/ 	.word	0x00000000
        /*0010*/ 	.short	0x0004
        /*0012*/ 	.short	0x0020
        /*0014*/ 	.byte	0x00, 0xf5, 0x21, 0x00


	//----- nvinfo : EIATTR_KPARAM_INFO
	.align		4
.L_2038:
        /*0018*/ 	.byte	0x04, 0x17
        /*001a*/ 	.short	(.L_2040 - .L_2039)
.L_2039:
        /*001c*/ 	.word	0x00000000
        /*0020*/ 	.short	0x0003
        /*0022*/ 	.short	0x0018
        /*0024*/ 	.byte	0x00, 0xf5, 0x21, 0x00


	//----- nvinfo : EIATTR_KPARAM_INFO
	.align		4
.L_2040:
        /*0028*/ 	.byte	0x04, 0x17
        /*002a*/ 	.short	(.L_2042 - .L_2041)
.L_2041:
        /*002c*/ 	.word	0x00000000
        /*0030*/ 	.short	0x0002
        /*0032*/ 	.short	0x0010
        /*0034*/ 	.byte	0x00, 0xf0, 0x21, 0x00


	//----- nvinfo : EIATTR_KPARAM_INFO
	.align		4
.L_2042:
        /*0038*/ 	.byte	0x04, 0x17
        /*003a*/ 	.short	(.L_2044 - .L_2043)
.L_2043:
        /*003c*/ 	.word	0x00000000
        /*0040*/ 	.short	0x0001
        /*0042*/ 	.short	0x0008
        /*0044*/ 	.byte	0x00, 0xf5, 0x21, 0x00


	//----- nvinfo : EIATTR_KPARAM_INFO
	.align		4
.L_2044:
        /*0048*/ 	.byte	0x04, 0x17
        /*004a*/ 	.short	(.L_2046 - .L_2045)
.L_2045:
        /*004c*/ 	.word	0x00000000
        /*0050*/ 	.short	0x0000
        /*0052*/ 	.short	0x0000
        /*0054*/ 	.byte	0x00, 0xf5, 0x21, 0x00


	//----- nvinfo : EIATTR_SPARSE_MMA_MASK
	.align		4
.L_2046:
        /*0058*/ 	.byte	0x03, 0x50
        /*005a*/ 	.short	0x0000


	//----- nvinfo : EIATTR_MAXREG_COUNT
	.align		4
        /*005c*/ 	.byte	0x03, 0x1b
        /*005e*/ 	.short	0x00ff


	//----- nvinfo : EIATTR_MERCURY_ISA_VERSION
	.align		4
        /*0060*/ 	.byte	0x03, 0x5f
        /*0062*/ 	.short	0x0101


	//----- nvinfo : EIATTR_VRC_CTA_INIT_COUNT
	.align		4
        /*0064*/ 	.byte	0x02, 0x4a
	.zero		1
	.zero		1


	//----- nvinfo : EIATTR_EXIT_INSTR_OFFSETS
	.align		4
        /*0068*/ 	.byte	0x04, 0x1c
        /*006a*/ 	.short	(.L_2048 - .L_2047)


	//   ....[0]....
.L_2047:
        /*006c*/ 	.word	0x000000a0


	//----- nvinfo : EIATTR_CBANK_PARAM_SIZE
	.align		4
.L_2048:
        /*0070*/ 	.byte	0x03, 0x19
        /*0072*/ 	.short	0x0028


	//----- nvinfo : EIATTR_PARAM_CBANK
	.align		4
        /*0074*/ 	.byte	0x04, 0x0a
        /*0076*/ 	.short	(.L_2050 - .L_2049)
	.align		4
.L_2049:
        /*0078*/ 	.word	index@(.nv.constant0._Z35tc_second_vertex_offset_calculationPmS_mS_S_)
        /*007c*/ 	.short	0x0380
        /*007e*/ 	.short	0x0028


	//----- nvinfo : EIATTR_SW_WAR
	.align		4
.L_2050:
        /*0080*/ 	.byte	0x04, 0x36
        /*0082*/ 	.short	(.L_2052 - .L_2051)
.L_2051:
        /*0084*/ 	.word	0x00000008
.L_2052:


//--------------------- .nv.info._Z29triangle_counting_kernel_EC_2P27vertex_dictionary_structuremPfPmS2_S2_S2_ --------------------------
	.section	.nv.info._Z29triangle_counting_kernel_EC_2P27vertex_dictionary_structuremPfPmS2_S2_S2_,"",@"SHT_CUDA_INFO"
	.sectionflags	@""
	.align	4


	//----- nvinfo : EIATTR_CUDA_API_VERSION
	.align		4
        /*0000*/ 	.byte	0x04, 0x37
        /*0002*/ 	.short	(.L_2054 - .L_2053)
.L_2053:
        /*0004*/ 	.word	0x00000082


	//----- nvinfo : EIATTR_KPARAM_INFO
	.align		4
.L_2054:
        /*0008*/ 	.byte	0x04, 0x17
        /*000a*/ 	.short	(.L_2056 - .L_2055)
.L_2055:
        /*000c*/ 	.word	0x00000000
        /*0010*/ 	.short	0x0006
        /*0012*/ 	.short	0x0030
        /*0014*/ 	.byte	0x00, 0xf5, 0x21, 0x00


	//----- nvinfo : EIATTR_KPARAM_INFO
	.align		4
.L_2056:
        /*0018*/ 	.byte	0x04, 0x17
        /*001a*/ 	.short	(.L_2058 - .L_2057)
.L_2057:
        /*001c*/ 	.word	0x00000000
        /*0020*/ 	.short	0x0005
        /*0022*/ 	.short	0x0028
        /*0024*/ 	.byte	0x00, 0xf5, 0x21, 0x00


	//----- nvinfo : EIATTR_KPARAM_INFO
	.align		4
.L_2058:
        /*0028*/ 	.byte	0x04, 0x17
        /*002a*/ 	.short	(.L_2060 - .L_2059)
.L_2059:
        /*002c*/ 	.word	0x00000000
        /*0030*/ 	.short	0x0004
        /*0032*/ 	.short	0x0020
        /*0034*/ 	.byte	0x00, 0xf5, 0x21, 0x00


	//----- nvinfo : EIATTR_KPARAM_INFO
	.align		4
.L_2060:
        /*0038*/ 	.byte	0x04, 0x17
        /*003a*/ 	.short	(.L_2062 - .L_2061)
.L_2061:
        /*003c*/ 	.word	0x00000000
        /*0040*/ 	.short	0x0003
        /*0042*/ 	.short	0x0018
        /*0044*/ 	.byte	0x00, 0xf5, 0x21, 0x00


	//----- nvinfo : EIATTR_KPARAM_INFO
	.align		4
.L_2062:
        /*0048*/ 	.byte	0x04, 0x17
        /*004a*/ 	.short	(.L_2064 - .L_2063)
.L_2063:
        /*004c*/ 	.word	0x00000000
        /*0050*/ 	.short	0x0002
        /*0052*/ 	.short	0x0010
        /*0054*/ 	.byte	0x00, 0xf5, 0x21, 0x00


	//----- nvinfo : EIATTR_KPARAM_INFO
	.align		4
.L_2064:
        /*0058*/ 	.byte	0x04, 0x17
        /*005a*/ 	.short	(.L_2066 - .L_2065)
.L_2065:
        /*005c*/ 	.word	0x00000000
        /*0060*/ 	.short	0x0001
        /*0062*/ 	.short	0x0008
        /*0064*/ 	.byte	0x00, 0xf0, 0x21, 0x00


	//----- nvinfo : EIATTR_KPARAM_INFO
	.align		4
.L_2066:
        /*0068*/ 	.byte	0x04, 0x17
        /*006a*/ 	.short	(.L_2068 - .L_2067)
.L_2067:
        /*006c*/ 	.word	0x00000000
        /*0070*/ 	.short	0x0000
        /*0072*/ 	.short	0x0000
        /*0074*/ 	.byte	0x00, 0xf5, 0x21, 0x00


	//----- nvinfo : EIATTR_SPARSE_MMA_MASK
	.align		4
.L_2068:
        /*0078*/ 	.byte	0x03, 0x50
        /*007a*/ 	.short	0x0000


	//----- nvinfo : EIATTR_MAXREG_COUNT
	.align		4
        /*007c*/ 	.byte	0x03, 0x1b
        /*007e*/ 	.short	0x00ff


	//----- nvinfo : EIATTR_EXTERNS
	.align		4
        /*0080*/ 	.byte	0x04, 0x0f
        /*0082*/ 	.short	(.L_2070 - .L_2069)


	//   ....[0]....
	.align		4
.L_2069:
        /*0084*/ 	.word	index@(vprintf)


	//----- nvinfo : EIATTR_MERCURY_ISA_VERSION
	.align		4
.L_2070:
        /*0088*/ 	.byte	0x03, 0x5f
        /*008a*/ 	.short	0x0101


	//----- nvinfo : EIATTR_VRC_CTA_INIT_COUNT
	.align		4
        /*008c*/ 	.byte	0x02, 0x4a
	.zero		1
	.zero		1


	//----- nvinfo : EIATTR_SYSCALL_OFFSETS
	.align		4
        /*0090*/ 	.byte	0x04, 0x46
        /*0092*/ 	.short	(.L_2072 - .L_2071)


	//   ....[0]....
.L_2071:
        /*0094*/ 	.word	0x00000580


	//----- nvinfo : EIATTR_EXIT_INSTR_OFFSETS
	.align		4
.L_2072:
        /*0098*/ 	.byte	0x04, 0x1c
        /*009a*/ 	.short	(.L_2074 - .L_2073)


	//   ....[0]....
.L_2073:
        /*009c*/ 	.word	0x00000140


	//   ....[1]....
        /*00a0*/ 	.word	0x000008e0


	//   ....[2]....
        /*00a4*/ 	.word	0x00000d80


	//   ....[3]....
        /*00a8*/ 	.word	0x00001010


	//   ....[4]....
        /*00ac*/ 	.word	0x00001470


	//----- nvinfo : EIATTR_CRS_STACK_SIZE
	.align		4
.L_2074:
        /*00b0*/ 	.byte	0x04, 0x1e
        /*00b2*/ 	.short	(.L_2076 - .L_2075)
.L_2075:
        /*00b4*/ 	.word	0x00000000


	//----- nvinfo : EIATTR_CBANK_PARAM_SIZE
	.align		4
.L_2076:
        /*00b8*/ 	.byte	0x03, 0x19
        /*00ba*/ 	.short	0x0038


	//----- nvinfo : EIATTR_PARAM_CBANK
	.align		4
        /*00bc*/ 	.byte	0x04, 0x0a
        /*00be*/ 	.short	(.L_2078 - .L_2077)
	.align		4
.L_2077:
        /*00c0*/ 	.word	index@(.nv.constant0._Z29triangle_counting_kernel_EC_2P27vertex_dictionary_structuremPfPmS2_S2_S2_)
        /*00c4*/ 	.short	0x0380
        /*00c6*/ 	.short	0x0038


	//----- nvinfo : EIATTR_SW_WAR
	.align		4
.L_2078:
        /*00c8*/ 	.byte	0x04, 0x36
        /*00ca*/ 	.short	(.L_2080 - .L_2079)
.L_2079:
        /*00cc*/ 	.word	0x00000008
.L_2080:


//--------------------- .nv.info._Z29triangle_counting_kernel_EC_1P27vertex_dictionary_structuremPfPmS2_S2_S2_ --------------------------
	.section	.nv.info._Z29triangle_counting_kernel_EC_1P27vertex_dictionary_structuremPfPmS2_S2_S2_,"",@"SHT_CUDA_INFO"
	.sectionflags	@""
	.align	4


	//----- nvinfo : EIATTR_CUDA_API_VERSION
	.align		4
        /*0000*/ 	.byte	0x04, 0x37
        /*0002*/ 	.short	(.L_2082 - .L_2081)
.L_2081:
        /*0004*/ 	.word	0x00000082


	//----- nvinfo : EIATTR_KPARAM_INFO
	.align		4
.L_2082:
        /*0008*/ 	.byte	0x04, 0x17
        /*000a*/ 	.short	(.L_2084 - .L_2083)
.L_2083:
        /*000c*/ 	.word	0x00000000
        /*0010*/ 	.short	0x0006
        /*0012*/ 	.short	0x0030
        /*0014*/ 	.byte	0x00, 0xf5, 0x21, 0x00


	//----- nvinfo : EIATTR_KPARAM_INFO
	.align		4
.L_2084:
        /*0018*/ 	.byte	0x04, 0x17
        /*001a*/ 	.short	(.L_2086 - .L_2085)
.L_2085:
        /*001c*/ 	.word	0x00000000
        /*0020*/ 	.short	0x0005
        /*0022*/ 	.short	0x0028
        /*0024*/ 	.byte	0x00, 0xf5, 0x21, 0x00


	//----- nvinfo : EIATTR_KPARAM_INFO
	.align		4
.L_2086:
        /*0028*/ 	.byte	0x04, 0x17
        /*002a*/ 	.short	(.L_2088 - .L_2087)
.L_2087:
        /*002c*/ 	.word	0x00000000
        /*0030*/ 	.short	0x0004
        /*0032*/ 	.short	0x0020
        /*0034*/ 	.byte	0x00, 0xf5, 0x21, 0x00


	//----- nvinfo : EIATTR_KPARAM_INFO
	.align		4
.L_2088:
        /*0038*/ 	.byte	0x04, 0x17
        /*003a*/ 	.short	(.L_2090 - .L_2089)
.L_2089:
        /*003c*/ 	.word	0x00000000
        /*0040*/ 	.short	0x0003
        /*0042*/ 	.short	0x0018
        /*0044*/ 	.byte	0x00, 0xf5, 0x21, 0x00


	//----- nvinfo : EIATTR_KPARAM_INFO
	.align		4
.L_2090:
        /*0048*/ 	.byte	0x04, 0x17
        /*004a*/ 	.short	(.L_2092 - .L_2091)
.L_2091:
        /*004c*/ 	.word	0x00000000
        /*0050*/ 	.short	0x0002
        /*0052*/ 	.short	0x0010
        /*0054*/ 	.byte	0x00, 0xf5, 0x21, 0x00


	//----- nvinfo : EIATTR_KPARAM_INFO
	.align		4
.L_2092:
        /*0058*/ 	.byte	0x04, 0x17
        /*005a*/ 	.short	(.L_2094 - .L_2093)
.L_2093:
        /*005c*/ 	.word	0x00000000
        /*0060*/ 	.short	0x0001
        /*0062*/ 	.short	0x0008
        /*0064*/ 	.byte	0x00, 0xf0, 0x21, 0x00


	//----- nvinfo : EIATTR_KPARAM_INFO
	.align		4
.L_2094:
        /*0068*/ 	.byte	0x04, 0x17
        /*006a*/ 	.short	(.L_2096 - .L_2095)
.L_2095:
        /*006c*/ 	.word	0x00000000
        /*0070*/ 	.short	0x0000
        /*0072*/ 	.short	0x0000
        /*0074*/ 	.byte	0x00, 0xf5, 0x21, 0x00


	//----- nvinfo : EIATTR_SPARSE_MMA_MASK
	.align		4
.L_2096:
        /*0078*/ 	.byte	0x03, 0x50
        /*007a*/ 	.short	0x0000


	//----- nvinfo : EIATTR_MAXREG_COUNT
	.align		4
        /*007c*/ 	.byte	0x03, 0x1b
        /*007e*/ 	.short	0x00ff


	//----- nvinfo : EIATTR_MERCURY_ISA_VERSION
	.align		4
        /*0080*/ 	.byte	0x03, 0x5f
        /*0082*/ 	.short	0x0101


	//----- nvinfo : EIATTR_VRC_CTA_INIT_COUNT
	.align		4
        /*0084*/ 	.byte	0x02, 0x4a
	.zero		1
	.zero		1


	//----- nvinfo : EIATTR_EXIT_INSTR_OFFSETS
	.align		4
        /*0088*/ 	.byte	0x04, 0x1c
        /*008a*/ 	.short	(.L_2098 - .L_2097)


	//   ....[0]....
.L_2097:
        /*008c*/ 	.word	0x00000080


	//   ....[1]....
        /*0090*/ 	.word	0x000003e0


	//   ....[2]....
        /*0094*/ 	.word	0x000005b0


	//   ....[3]....
        /*0098*/ 	.word	0x00000750


	//----- nvinfo : EIATTR_CRS_STACK_SIZE
	.align		4
.L_2098:
        /*009c*/ 	.byte	0x04, 0x1e
        /*009e*/ 	.short	(.L_2100 - .L_2099)
.L_2099:
        /*00a0*/ 	.word	0x00000000


	//----- nvinfo : EIATTR_CBANK_PARAM_SIZE
	.align		4
.L_2100:
        /*00a4*/ 	.byte	0x03, 0x19
        /*00a6*/ 	.short	0x0038


	//----- nvinfo : EIATTR_PARAM_CBANK
	.align		4
        /*00a8*/ 	.byte	0x04, 0x0a
        /*00aa*/ 	.short	(.L_2102 - .L_2101)
	.align		4
.L_2101:
        /*00ac*/ 	.word	index@(.nv.constant0._Z29triangle_counting_kernel_EC_1P27vertex_dictionary_structuremPfPmS2_S2_S2_)
        /*00b0*/ 	.short	0x0380
        /*00b2*/ 	.short	0x0038


	//----- nvinfo : EIATTR_SW_WAR
	.align		4
.L_2102:
        /*00b4*/ 	.byte	0x04, 0x36
        /*00b6*/ 	.short	(.L_2104 - .L_2103)
.L_2103:
        /*00b8*/ 	.word	0x00000008
.L_2104:


//--------------------- .nv.info._Z27triangle_counting_kernel_VCP27vertex_dictionary_structuremPfPmS2_S2_ --------------------------
	.section	.nv.info._Z27triangle_counting_kernel_VCP27vertex_dictionary_structuremPfPmS2_S2_,"",@"SHT_CUDA_INFO"
	.sectionflags	@""
	.align	4


	//----- nvinfo : EIATTR_CUDA_API_VERSION
	.align		4
        /*0000*/ 	.byte	0x04, 0x37
        /*0002*/ 	.short	(.L_2106 - .L_2105)
.L_2105:
        /*0004*/ 	.word	0x00000082


	//----- nvinfo : EIATTR_KPARAM_INFO
	.align		4
.L_2106:
        /*0008*/ 	.byte	0x04, 0x17
        /*000a*/ 	.short	(.L_2108 - .L_2107)
.L_2107:
        /*000c*/ 	.word	0x00000000
        /*0010*/ 	.short	0x0005
        /*0012*/ 	.short	0x0028
        /*0014*/ 	.byte	0x00, 0xf5, 0x21, 0x00


	//----- nvinfo : EIATTR_KPARAM_INFO
	.align		4
.L_2108:
        /*0018*/ 	.byte	0x04, 0x17
        /*001a*/ 	.short	(.L_2110 - .L_2109)
.L_2109:
        /*001c*/ 	.word	0x00000000
        /*0020*/ 	.short	0x0004
        /*0022*/ 	.short	0x0020
        /*0024*/ 	.byte	0x00, 0xf5, 0x21, 0x00


	//----- nvinfo : EIATTR_KPARAM_INFO
	.align		4
.L_2110:
        /*0028*/ 	.byte	0x04, 0x17
        /*002a*/ 	.short	(.L_2112 - .L_2111)
.L_2111:
        /*002c*/ 	.word	0x00000000
        /*0030*/ 	.short	0x0003
        /*0032*/ 	.short	0x0018
        /*0034*/ 	.byte	0x00, 0xf5, 0x21, 0x00


	//----- nvinfo : EIATTR_KPARAM_INFO
	.align		4
.L_2112:
        /*0038*/ 	.byte	0x04, 0x17
        /*003a*/ 	.short	(.L_2114 - .L_2113)
.L_2113:
        /*003c*/ 	.word	0x00000000
        /*0040*/ 	.short	0x0002
        /*0042*/ 	.short	0x0010
        /*0044*/ 	.byte	0x00, 0xf5, 0x21, 0x00


	//----- nvinfo : EIATTR_KPARAM_INFO
	.align		4
.L_2114:
        /*0048*/ 	.byte	0x04, 0x17
        /*004a*/ 	.short	(.L_2116 - .L_2115)
.L_2115:
        /*004c*/ 	.word	0x00000000
        /*0050*/ 	.short	0x0001
        /*0052*/ 	.short	0x0008
        /*0054*/ 	.byte	0x00, 0xf0, 0x21, 0x00


	//----- nvinfo : EIATTR_KPARAM_INFO
	.align		4
.L_2116:
        /*0058*/ 	.byte	0x04, 0x17
        /*005a*/ 	.short	(.L_2118 - .L_2117)
.L_2117:
        /*005c*/ 	.word	0x00000000
        /*0060*/ 	.short	0x0000
        /*0062*/ 	.short	0x0000
        /*0064*/ 	.byte	0x00, 0xf5, 0x21, 0x00


	//----- nvinfo : EIATTR_SPARSE_MMA_MASK
	.align		4
.L_2118:
        /*0068*/ 	.byte	0x03, 0x50
        /*006a*/ 	.short	0x0000


	//----- nvinfo : EIATTR_MAXREG_COUNT
	.align		4
        /*006c*/ 	.byte	0x03, 0x1b
        /*006e*/ 	.short	0x00ff


	//----- nvinfo : EIATTR_MERCURY_ISA_VERSION
	.align		4
        /*0070*/ 	.byte	0x03, 0x5f
        /*0072*/ 	.short	0x0101


	//----- nvinfo : EIATTR_VRC_CTA_INIT_COUNT
	.align		4
        /*0074*/ 	.byte	0x02, 0x4a
	.zero		1
	.zero		1


	//----- nvinfo : EIATTR_EXIT_INSTR_OFFSETS
	.align		4
        /*0078*/ 	.byte	0x04, 0x1c
        /*007a*/ 	.short	(.L_2120 - .L_2119)


	//   ....[0]....
.L_2119:
        /*007c*/ 	.word	0x00000080


	//   ....[1]....
        /*0080*/ 	.word	0x000003e0


	//   ....[2]....
        /*0084*/ 	.word	0x00001450


	//----- nvinfo : EIATTR_CRS_STACK_SIZE
	.align		4
.L_2120:
        /*0088*/ 	.byte	0x04, 0x1e
        /*008a*/ 	.short	(.L_2122 - .L_2121)
.L_2121:
        /*008c*/ 	.word	0x00000000


	//----- nvinfo : EIATTR_CBANK_PARAM_SIZE
	.align		4
.L_2122:
        /*0090*/ 	.byte	0x03, 0x19
        /*0092*/ 	.short	0x0030


	//----- nvinfo : EIATTR_PARAM_CBANK
	.align		4
        /*0094*/ 	.byte	0x04, 0x0a
        /*0096*/ 	.short	(.L_2124 - .L_2123)
	.align		4
.L_2123:
        /*0098*/ 	.word	index@(.nv.constant0._Z27triangle_counting_kernel_VCP27vertex_dictionary_structuremPfPmS2_S2_)
        /*009c*/ 	.short	0x0380
        /*009e*/ 	.short	0x0030


	//----- nvinfo : EIATTR_SW_WAR
	.align		4
.L_2124:
        /*00a0*/ 	.byte	0x04, 0x36
        /*00a2*/ 	.short	(.L_2126 - .L_2125)
.L_2125:
        /*00a4*/ 	.word	0x00000008
.L_2126:


//--------------------- .nv.info._Z26triangle_counting_kernel_2P27vertex_dictionary_structuremmPmS1_S1_S1_S1_S1_PfS1_ --------------------------
	.section	.nv.info._Z26triangle_counting_kernel_2P27vertex_dictionary_structuremmPmS1_S1_S1_S1_S1_PfS1_,"",@"SHT_CUDA_INFO"
	.sectionflags	@""
	.align	4


	//----- nvinfo : EIATTR_CUDA_API_VERSION
	.align		4
        /*0000*/ 	.byte	0x04, 0x37
        /*0002*/ 	.short	(.L_2128 - .L_2127)
.L_2127:
        /*0004*/ 	.word	0x00000082


	//----- nvinfo : EIATTR_KPARAM_INFO
	.align		4
.L_2128:
        /*0008*/ 	.byte	0x04, 0x17
        /*000a*/ 	.short	(.L_2130 - .L_2129)
.L_2129:
        /*000c*/ 	.word	0x00000000
        /*0010*/ 	.short	0x000a
        /*0012*/ 	.short	0x0050
        /*0014*/ 	.byte	0x00, 0xf5, 0x21, 0x00


	//----- nvinfo : EIATTR_KPARAM_INFO
	.align		4
.L_2130:
        /*0018*/ 	.byte	0x04, 0x17
        /*001a*/ 	.short	(.L_2132 - .L_2131)
.L_2131:
        /*001c*/ 	.word	0x00000000
        /*0020*/ 	.short	0x0009
        /*0022*/ 	.short	0x0048
        /*0024*/ 	.byte	0x00, 0xf5, 0x21, 0x00


	//----- nvinfo : EIATTR_KPARAM_INFO
	.align		4
.L_2132:
        /*0028*/ 	.byte	0x04, 0x17
        /*002a*/ 	.short	(.L_2134 - .L_2133)
.L_2133:
        /*002c*/ 	.word	0x00000000
        /*0030*/ 	.short	0x0008
        /*0032*/ 	.short	0x0040
        /*0034*/ 	.byte	0x00, 0xf5, 0x21, 0x00


	//----- nvinfo : EIATTR_KPARAM_INFO
	.align		4
.L_2134:
        /*0038*/ 	.byte	0x04, 0x17
        /*003a*/ 	.short	(.L_2136 - .L_2135)
.L_2135:
        /*003c*/ 	.word	0x00000000
        /*0040*/ 	.short	0x0007
        /*0042*/ 	.short	0x0038
        /*0044*/ 	.byte	0x00, 0xf5, 0x21, 0x00


	//----- nvinfo : EIATTR_KPARAM_INFO
	.align		4
.L_2136:
        /*0048*/ 	.byte	0x04, 0x17
        /*004a*/ 	.short	(.L_2138 - .L_2137)
.L_2137:
        /*004c*/ 	.word	0x00000000
        /*0050*/ 	.short	0x0006
        /*0052*/ 	.short	0x0030
        /*0054*/ 	.byte	0x00, 0xf5, 0x21, 0x00


	//----- nvinfo : EIATTR_KPARAM_INFO
	.align		4
.L_2138:
        /*0058*/ 	.byte	0x04, 0x17
        /*005a*/ 	.short	(.L_2140 - .L_2139)
.L_2139:
        /*005c*/ 	.word	0x00000000
        /*0060*/ 	.short	0x0005
        /*0062*/ 	.short	0x0028
        /*0064*/ 	.byte	0x00, 0xf5, 0x21, 0x00


	//----- nvinfo : EIATTR_KPARAM_INFO
	.align		4
.L_2140:
        /*0068*/ 	.byte	0x04, 0x17
        /*006a*/ 	.short	(.L_2142 - .L_2141)
.L_2141:
        /*006c*/ 	.word	0x00000000
        /*0070*/ 	.short	0x0004
        /*0072*/ 	.short	0x0020
        /*0074*/ 	.byte	0x00, 0xf5, 0x21, 0x00


	//----- nvinfo : EIATTR_KPARAM_INFO
	.align		4
.L_2142:
        /*0078*/ 	.byte	0x04, 0x17
        /*007a*/ 	.short	(.L_2144 - .L_2143)
.L_2143:
        /*007c*/ 	.word	0x00000000
        /*0080*/ 	.short	0x0003
        /*0082*/ 	.short	0x0018
        /*0084*/ 	.byte	0x00, 0xf5, 0x21, 0x00


	//----- nvinfo : EIATTR_KPARAM_INFO
	.align		4
.L_2144:
        /*0088*/ 	.byte	0x04, 0x17
        /*008a*/ 	.short	(.L_2146 - .L_2145)
.L_2145:
        /*008c*/ 	.word	0x00000000
        /*0090*/ 	.short	0x0002
        /*0092*/ 	.short	0x0010
        /*0094*/ 	.byte	0x00, 0xf0, 0x21, 0x00


	//----- nvinfo : EIATTR_KPARAM_INFO
	.align		4
.L_2146:
        /*0098*/ 	.byte	0x04, 0x17
        /*009a*/ 	.short	(.L_2148 - .L_2147)
.L_2147:
        /*009c*/ 	.word	0x00000000
        /*00a0*/ 	.short	0x0001
        /*00a2*/ 	.short	0x0008
        /*00a4*/ 	.byte	0x00, 0xf0, 0x21, 0x00


	//----- nvinfo : EIATTR_KPARAM_INFO
	.align		4
.L_2148:
        /*00a8*/ 	.byte	0x04, 0x17
        /*00aa*/ 	.short	(.L_2150 - .L_2149)
.L_2149:
        /*00ac*/ 	.word	0x00000000
        /*00b0*/ 	.short	0x0000
        /*00b2*/ 	.short	0x0000
        /*00b4*/ 	.byte	0x00, 0xf5, 0x21, 0x00


	//----- nvinfo : EIATTR_SPARSE_MMA_MASK
	.align		4
.L_2150:
        /*00b8*/ 	.byte	0x03, 0x50
        /*00ba*/ 	.short	0x0000


	//----- nvinfo : EIATTR_MAXREG_COUNT
	.align		4
        /*00bc*/ 	.byte	0x03, 0x1b
        /*00be*/ 	.short	0x00ff


	//----- nvinfo : EIATTR_MERCURY_ISA_VERSION
	.align		4
        /*00c0*/ 	.byte	0x03, 0x5f
        /*00c2*/ 	.short	0x0101


	//----- nvinfo : EIATTR_VRC_CTA_INIT_COUNT
	.align		4
        /*00c4*/ 	.byte	0x02, 0x4a
	.zero		1
	.zero		1


	//----- nvinfo : EIATTR_EXIT_INSTR_OFFSETS
	.align		4
        /*00c8*/ 	.byte	0x04, 0x1c
        /*00ca*/ 	.short	(.L_2152 - .L_2151)


	//   ....[0]....
.L_2151:
        /*00cc*/ 	.word	0x00000080


	//   ....[1]....
        /*00d0*/ 	.word	0x000001a0


	//   ....[2]....
        /*00d4*/ 	.word	0x000020b0


	//----- nvinfo : EIATTR_CRS_STACK_SIZE
	.align		4
.L_2152:
        /*00d8*/ 	.byte	0x04, 0x1e
        /*00da*/ 	.short	(.L_2154 - .L_2153)
.L_2153:
        /*00dc*/ 	.word	0x00000000


	//----- nvinfo : EIATTR_CBANK_PARAM_SIZE
	.align		4
.L_2154:
        /*00e0*/ 	.byte	0x03, 0x19
        /*00e2*/ 	.short	0x0058


	//----- nvinfo : EIATTR_PARAM_CBANK
	.align		4
        /*00e4*/ 	.byte	0x04, 0x0a
        /*00e6*/ 	.short	(.L_2156 - .L_2155)
	.align		4
.L_2155:
        /*00e8*/ 	.word	index@(.nv.constant0._Z26triangle_counting_kernel_2P27vertex_dictionary_structuremmPmS1_S1_S1_S1_S1_PfS1_)
        /*00ec*/ 	.short	0x0380
        /*00ee*/ 	.short	0x0058


	//----- nvinfo : EIATTR_SW_WAR
	.align		4
.L_2156:
        /*00f0*/ 	.byte	0x04, 0x36
        /*00f2*/ 	.short	(.L_2158 - .L_2157)
.L_2157:
        /*00f4*/ 	.word	0x00000008
.L_2158:


//--------------------- .nv.info._Z26triangle_counting_kernel_1P27vertex_dictionary_structuremmPmS1_S1_S1_S1_S1_S1_ --------------------------
	.section	.nv.info._Z26triangle_counting_kernel_1P27vertex_dictionary_structuremmPmS1_S1_S1_S1_S1_S1_,"",@"SHT_CUDA_INFO"
	.sectionflags	@""
	.align	4


	//----- nvinfo : EIATTR_CUDA_API_VERSION
	.align		4
        /*0000*/ 	.byte	0x04, 0x37
        /*0002*/ 	.short	(.L_2160 - .L_2159)
.L_2159:
        /*0004*/ 	.word	0x00000082


	//----- nvinfo : EIATTR_KPARAM_INFO
	.align		4
.L_2160:
        /*0008*/ 	.byte	0x04, 0x17
        /*000a*/ 	.short	(.L_2162 - .L_2161)
.L_2161:
        /*000c*/ 	.word	0x00000000
        /*0010*/ 	.short	0x0009
        /*0012*/ 	.short	0x0048
        /*0014*/ 	.byte	0x00, 0xf5, 0x21, 0x00


	//----- nvinfo : EIATTR_KPARAM_INFO
	.align		4
.L_2162:
        /*0018*/ 	.byte	0x04, 0x17
        /*001a*/ 	.short	(.L_2164 - .L_2163)
.L_2163:
        /*001c*/ 	.word	0x00000000
        /*0020*/ 	.short	0x0008
        /*0022*/ 	.short	0x0040
        /*0024*/ 	.byte	0x00, 0xf5, 0x21, 0x00


	//----- nvinfo : EIATTR_KPARAM_INFO
	.align		4
.L_2164:
        /*0028*/ 	.byte	0x04, 0x17
        /*002a*/ 	.short	(.L_2166 - .L_2165)
.L_2165:
        /*002c*/ 	.word	0x00000000
        /*0030*/ 	.short	0x0007
        /*0032*/ 	.short	0x0038
        /*0034*/ 	.byte	0x00, 0xf5, 0x21, 0x00


	//----- nvinfo : EIATTR_KPARAM_INFO
	.align		4
.L_2166:
        /*0038*/ 	.byte	0x04, 0x17
        /*003a*/ 	.short	(.L_2168 - .L_2167)
.L_2167:
        /*003c*/ 	.word	0x00000000
        /*0040*/ 	.short	0x0006
        /*0042*/ 	.short	0x0030
        /*0044*/ 	.byte	0x00, 0xf5, 0x21, 0x00


	//----- nvinfo : EIATTR_KPARAM_INFO
	.align		4
.L_2168:
        /*0048*/ 	.byte	0x04, 0x17
        /*004a*/ 	.short	(.L_2170 - .L_2169)
.L_2169:
        /*004c*/ 	.word	0x00000000
        /*0050*/ 	.short	0x0005
        /*0052*/ 	.short	0x0028
        /*0054*/ 	.byte	0x00, 0xf5, 0x21, 0x00


	//----- nvinfo : EIATTR_KPARAM_INFO
	.align		4
.L_2170:
        /*0058*/ 	.byte	0x04, 0x17
        /*005a*/ 	.short	(.L_2172 - .L_2171)
.L_2171:
        /*005c*/ 	.word	0x00000000
        /*0060*/ 	.short	0x0004
        /*0062*/ 	.short	0x0020
        /*0064*/ 	.byte	0x00, 0xf5, 0x21, 0x00


	//----- nvinfo : EIATTR_KPARAM_INFO
	.align		4
.L_2172:
        /*0068*/ 	.byte	0x04, 0x17
        /*006a*/ 	.short	(.L_2174 - .L_2173)
.L_2173:
        /*006c*/ 	.word	0x00000000
        /*0070*/ 	.short	0x0003
        /*0072*/ 	.short	0x0018
        /*0074*/ 	.byte	0x00, 0xf5, 0x21, 0x00


	//----- nvinfo : EIATTR_KPARAM_INFO
	.align		4
.L_2174:
        /*0078*/ 	.byte	0x04, 0x17
        /*007a*/ 	.short	(.L_2176 - .L_2175)
.L_2175:
        /*007c*/ 	.word	0x00000000
        /*0080*/ 	.short	0x0002
        /*0082*/ 	.short	0x0010
        /*0084*/ 	.byte	0x00, 0xf0, 0x21, 0x00


	//----- nvinfo : EIATTR_KPARAM_INFO
	.align		4
.L_2176:
        /*0088*/ 	.byte	0x04, 0x17
        /*008a*/ 	.short	(.L_2178 - .L_2177)
.L_2177:
        /*008c*/ 	.word	0x00000000
        /*0090*/ 	.short	0x0001
        /*0092*/ 	.short	0x0008
        /*0094*/ 	.byte	0x00, 0xf0, 0x21, 0x00


	//----- nvinfo : EIATTR_KPARAM_INFO
	.align		4
.L_2178:
        /*0098*/ 	.byte	0x04, 0x17
        /*009a*/ 	.short	(.L_2180 - .L_2179)
.L_2179:
        /*009c*/ 	.word	0x00000000
        /*00a0*/ 	.short	0x0000
        /*00a2*/ 	.short	0x0000
        /*00a4*/ 	.byte	0x00, 0xf5, 0x21, 0x00


	//----- nvinfo : EIATTR_SPARSE_MMA_MASK
	.align		4
.L_2180:
        /*00a8*/ 	.byte	0x03, 0x50
        /*00aa*/ 	.short	0x0000


	//----- nvinfo : EIATTR_MAXREG_COUNT
	.align		4
        /*00ac*/ 	.byte	0x03, 0x1b
        /*00ae*/ 	.short	0x00ff


	//----- nvinfo : EIATTR_MERCURY_ISA_VERSION
	.align		4
        /*00b0*/ 	.byte	0x03, 0x5f
        /*00b2*/ 	.short	0x0101


	//----- nvinfo : EIATTR_VRC_CTA_INIT_COUNT
	.align		4
        /*00b4*/ 	.byte	0x02, 0x4a
	.zero		1
	.zero		1


	//----- nvinfo : EIATTR_EXIT_INSTR_OFFSETS
	.align		4
        /*00b8*/ 	.byte	0x04, 0x1c
        /*00ba*/ 	.short	(.L_2182 - .L_2181)


	//   ....[0]....
.L_2181:
        /*00bc*/ 	.word	0x000000f0


	//   ....[1]....
        /*00c0*/ 	.word	0x000002b0


	//   ....[2]....
        /*00c4*/ 	.word	0x00000350


	//   ....[3]....
        /*00c8*/ 	.word	0x00001430


	//   ....[4]....
        /*00cc*/ 	.word	0x00001650


	//----- nvinfo : EIATTR_CRS_STACK_SIZE
	.align		4
.L_2182:
        /*00d0*/ 	.byte	0x04, 0x1e
        /*00d2*/ 	.short	(.L_2184 - .L_2183)
.L_2183:
        /*00d4*/ 	.word	0x00000000


	//----- nvinfo : EIATTR_CBANK_PARAM_SIZE
	.align		4
.L_2184:
        /*00d8*/ 	.byte	0x03, 0x19
        /*00da*/ 	.short	0x0050


	//----- nvinfo : EIATTR_PARAM_CBANK
	.align		4
        /*00dc*/ 	.byte	0x04, 0x0a
        /*00de*/ 	.short	(.L_2186 - .L_2185)
	.align		4
.L_2185:
        /*00e0*/ 	.word	index@(.nv.constant0._Z26triangle_counting_kernel_1P27vertex_dictionary_structuremmPmS1_S1_S1_S1_S1_S1_)
        /*00e4*/ 	.short	0x0380
        /*00e6*/ 	.short	0x0050


	//----- nvinfo : EIATTR_SW_WAR
	.align		4
.L_2186:
        /*00e8*/ 	.byte	0x04, 0x36
        /*00ea*/ 	.short	(.L_2188 - .L_2187)
.L_2187:
        /*00ec*/ 	.word	0x00000008
.L_2188:


//--------------------- .nv.info._Z22triangleCountingKernelP27vertex_dictionary_structuremPfPmS2_S2_ --------------------------
	.section	.nv.info._Z22triangleCountingKernelP27vertex_dictionary_structuremPfPmS2_S2_,"",@"SHT_CUDA_INFO"
	.sectionflags	@""
	.align	4


	//----- nvinfo : EIATTR_CUDA_API_VERSION
	.align		4
        /*0000*/ 	.byte	0x04, 0x37
        /*0002*/ 	.short	(.L_2190 - .L_2189)
.L_2189:
        /*0004*/ 	.word	0x00000082


	//----- nvinfo : EIATTR_KPARAM_INFO
	.align		4
.L_2190:
        /*0008*/ 	.byte	0x04, 0x17
        /*000a*/ 	.short	(.L_2192 - .L_2191)
.L_2191:
        /*000c*/ 	.word	0x00000000
        /*0010*/ 	.short	0x0005
        /*0012*/ 	.short	0x0028
        /*0014*/ 	.byte	0x00, 0xf5, 0x21, 0x00


	//----- nvinfo : EIATTR_KPARAM_INFO
	.align		4
.L_2192:
        /*0018*/ 	.byte	0x04, 0x17
        /*001a*/ 	.short	(.L_2194 - .L_2193)
.L_2193:
        /*001c*/ 	.word	0x00000000
        /*0020*/ 	.short	0x0004
        /*0022*/ 	.short	0x0020
        /*0024*/ 	.byte	0x00, 0xf5, 0x21, 0x00


	//----- nvinfo : EIATTR_KPARAM_INFO
	.align		4
.L_2194:
        /*0028*/ 	.byte	0x04, 0x17
        /*002a*/ 	.short	(.L_2196 - .L_2195)
.L_2195:
        /*002c*/ 	.word	0x00000000
        /*0030*/ 	.short	0x0003
        /*0032*/ 	.short	0x0018
        /*0034*/ 	.byte	0x00, 0xf5, 0x21, 0x00


	//----- nvinfo : EIATTR_KPARAM_INFO
	.align		4
.L_2196:
        /*0038*/ 	.byte	0x04, 0x17
        /*003a*/ 	.short	(.L_2198 - .L_2197)
.L_2197:
        /*003c*/ 	.word	0x00000000
        /*0040*/ 	.short	0x0002
        /*0042*/ 	.short	0x0010
        /*0044*/ 	.byte	0x00, 0xf5, 0x21, 0x00


	//----- nvinfo : EIATTR_KPARAM_INFO
	.align		4
.L_2198:
        /*0048*/ 	.byte	0x04, 0x17
        /*004a*/ 	.short	(.L_2200 - .L_2199)
.L_2199:
        /*004c*/ 	.word	0x00000000
        /*0050*/ 	.short	0x0001
        /*0052*/ 	.short	0x0008
        /*0054*/ 	.byte	0x00, 0xf0, 0x21, 0x00


	//----- nvinfo : EIATTR_KPARAM_INFO
	.align		4
.L_2200:
        /*0058*/ 	.byte	0x04, 0x17
        /*005a*/ 	.short	(.L_2202 - .L_2201)
.L_2201:
        /*005c*/ 	.word	0x00000000
        /*0060*/ 	.short	0x0000
        /*0062*/ 	.short	0x0000
        /*0064*/ 	.byte	0x00, 0xf5, 0x21, 0x00


	//----- nvinfo : EIATTR_SPARSE_MMA_MASK
	.align		4
.L_2202:
        /*0068*/ 	.byte	0x03, 0x50
        /*006a*/ 	.short	0x0000


	//----- nvinfo : EIATTR_MAXREG_COUNT
	.align		4
        /*006c*/ 	.byte	0x03, 0x1b
        /*006e*/ 	.short	0x00ff


	//----- nvinfo : EIATTR_MERCURY_ISA_VERSION
	.align		4
        /*0070*/ 	.byte	0x03, 0x5f
        /*0072*/ 	.short	0x0101


	//----- nvinfo : EIATTR_VRC_CTA_INIT_COUNT
	.align		4
        /*0074*/ 	.byte	0x02, 0x4a
	.zero		1
	.zero		1


	//----- nvinfo : EIATTR_EXIT_INSTR_OFFSETS
	.align		4
        /*0078*/ 	.byte	0x04, 0x1c
        /*007a*/ 	.short	(.L_2204 - .L_2203)


	//   ....[0]....
.L_2203:
        /*007c*/ 	.word	0x00000080


	//   ....[1]....
        /*0080*/ 	.word	0x00000110


	//   ....[2]....
        /*0084*/ 	.word	0x000006a0


	//----- nvinfo : EIATTR_CRS_STACK_SIZE
	.align		4
.L_2204:
        /*0088*/ 	.byte	0x04, 0x1e
        /*008a*/ 	.short	(.L_2206 - .L_2205)
.L_2205:
        /*008c*/ 	.word	0x00000000


	//----- nvinfo : EIATTR_CBANK_PARAM_SIZE
	.align		4
.L_2206:
        /*0090*/ 	.byte	0x03, 0x19
        /*0092*/ 	.short	0x0030


	//----- nvinfo : EIATTR_PARAM_CBANK
	.align		4
        /*0094*/ 	.byte	0x04, 0x0a
        /*0096*/ 	.short	(.L_2208 - .L_2207)
	.align		4
.L_2207:
        /*0098*/ 	.word	index@(.nv.constant0._Z22triangleCountingKernelP27vertex_dictionary_structuremPfPmS2_S2_)
        /*009c*/ 	.short	0x0380
        /*009e*/ 	.short	0x0030


	//----- nvinfo : EIATTR_SW_WAR
	.align		4
.L_2208:
        /*00a0*/ 	.byte	0x04, 0x36
        /*00a2*/ 	.short	(.L_2210 - .L_2209)
.L_2209:
        /*00a4*/ 	.word	0x00000008
.L_2210:


//--------------------- .nv.info._Z15pageRank_kernelP27vertex_dictionary_structuremmPfS1_PmS2_S2_S2_S2_ --------------------------
	.section	.nv.info._Z15pageRank_kernelP27vertex_dictionary_structuremmPfS1_PmS2_S2_S2_S2_,"",@"SHT_CUDA_INFO"
	.sectionflags	@""
	.align	4


	//----- nvinfo : EIATTR_CUDA_API_VERSION
	.align		4
        /*0000*/ 	.byte	0x04, 0x37
        /*0002*/ 	.short	(.L_2212 - .L_2211)
.L_2211:
        /*0004*/ 	.word	0x00000082


	//----- nvinfo : EIATTR_KPARAM_INFO
	.align		4
.L_2212:
        /*0008*/ 	.byte	0x04, 0x17
        /*000a*/ 	.short	(.L_2214 - .L_2213)
.L_2213:
        /*000c*/ 	.word	0x00000000
        /*0010*/ 	.short	0x0009
        /*0012*/ 	.short	0x0048
        /*0014*/ 	.byte	0x00, 0xf5, 0x21, 0x00


	//----- nvinfo : EIATTR_KPARAM_INFO
	.align		4
.L_2214:
        /*0018*/ 	.byte	0x04, 0x17
        /*001a*/ 	.short	(.L_2216 - .L_2215)
.L_2215:
        /*001c*/ 	.word	0x00000000
        /*0020*/ 	.short	0x0008
        /*0022*/ 	.short	0x0040
        /*0024*/ 	.byte	0x00, 0xf5, 0x21, 0x00


	//----- nvinfo : EIATTR_KPARAM_INFO
	.align		4
.L_2216:
        /*0028*/ 	.byte	0x04, 0x17
        /*002a*/ 	.short	(.L_2218 - .L_2217)
.L_2217:
        /*002c*/ 	.word	0x00000000
        /*0030*/ 	.short	0x0007
        /*0032*/ 	.short	0x0038
        /*0034*/ 	.byte	0x00, 0xf5, 0x21, 0x00


	//----- nvinfo : EIATTR_KPARAM_INFO
	.align		4
.L_2218:
        /*0038*/ 	.byte	0x04, 0x17
        /*003a*/ 	.short	(.L_2220 - .L_2219)
.L_2219:
        /*003c*/ 	.word	0x00000000
        /*0040*/ 	.short	0x0006
        /*0042*/ 	.short	0x0030
        /*0044*/ 	.byte	0x00, 0xf5, 0x21, 0x00


	//----- nvinfo : EIATTR_KPARAM_INFO
	.align		4
.L_2220:
        /*0048*/ 	.byte	0x04, 0x17
        /*004a*/ 	.short	(.L_2222 - .L_2221)
.L_2221:
        /*004c*/ 	.word	0x00000000
        /*0050*/ 	.short	0x0005
        /*0052*/ 	.short	0x0028
        /*0054*/ 	.byte	0x00, 0xf5, 0x21, 0x00


	//----- nvinfo : EIATTR_KPARAM_INFO
	.align		4
.L_2222:
        /*0058*/ 	.byte	0x04, 0x17
        /*005a*/ 	.short	(.L_2224 - .L_2223)
.L_2223:
        /*005c*/ 	.word	0x00000000
        /*0060*/ 	.short	0x0004
        /*0062*/ 	.short	0x0020
        /*0064*/ 	.byte	0x00, 0xf5, 0x21, 0x00


	//----- nvinfo : EIATTR_KPARAM_INFO
	.align		4
.L_2224:
        /*0068*/ 	.byte	0x04, 0x17
        /*006a*/ 	.short	(.L_2226 - .L_2225)
.L_2225:
        /*006c*/ 	.word	0x00000000
        /*0070*/ 	.short	0x0003
        /*0072*/ 	.short	0x0018
        /*0074*/ 	.byte	0x00, 0xf5, 0x21, 0x00


	//----- nvinfo : EIATTR_KPARAM_INFO
	.align		4
.L_2226:
        /*0078*/ 	.byte	0x04, 0x17
        /*007a*/ 	.short	(.L_2228 - .L_2227)
.L_2227:
        /*007c*/ 	.word	0x00000000
        /*0080*/ 	.short	0x0002
        /*0082*/ 	.short	0x0010
        /*0084*/ 	.byte	0x00, 0xf0, 0x21, 0x00


	//----- nvinfo : EIATTR_KPARAM_INFO
	.align		4
.L_2228:
        /*0088*/ 	.byte	0x04, 0x17
        /*008a*/ 	.short	(.L_2230 - .L_2229)
.L_2229:
        /*008c*/ 	.word	0x00000000
        /*0090*/ 	.short	0x0001
        /*0092*/ 	.short	0x0008
        /*0094*/ 	.byte	0x00, 0xf0, 0x21, 0x00


	//----- nvinfo : EIATTR_KPARAM_INFO
	.align		4
.L_2230:
        /*0098*/ 	.byte	0x04, 0x17
        /*009a*/ 	.short	(.L_2232 - .L_2231)
.L_2231:
        /*009c*/ 	.word	0x00000000
        /*00a0*/ 	.short	0x0000
        /*00a2*/ 	.short	0x0000
        /*00a4*/ 	.byte	0x00, 0xf5, 0x21, 0x00


	//----- nvinfo : EIATTR_SPARSE_MMA_MASK
	.align		4
.L_2232:
        /*00a8*/ 	.byte	0x03, 0x50
        /*00aa*/ 	.short	0x0000


	//----- nvinfo : EIATTR_MAXREG_COUNT
	.align		4
        /*00ac*/ 	.byte	0x03, 0x1b
        /*00ae*/ 	.short	0x00ff


	//----- nvinfo : EIATTR_MERCURY_ISA_VERSION
	.align		4
        /*00b0*/ 	.byte	0x03, 0x5f
        /*00b2*/ 	.short	0x0101


	//----- nvinfo : EIATTR_VRC_CTA_INIT_COUNT
	.align		4
        /*00b4*/ 	.byte	0x02, 0x4a
	.zero		1
	.zero		1


	//----- nvinfo : EIATTR_EXIT_INSTR_OFFSETS
	.align		4
        /*00b8*/ 	.byte	0x04, 0x1c
        /*00ba*/ 	.short	(.L_2234 - .L_2233)


	//   ....[0]....
.L_2233:
        /*00bc*/ 	.word	0x000000f0


	//   ....[1]....
        /*00c0*/ 	.word	0x000001d0


	//   ....[2]....
        /*00c4*/ 	.word	0x00000610


	//   ....[3]....
        /*00c8*/ 	.word	0x00000690


	//   ....[4]....
        /*00cc*/ 	.word	0x00000700


	//   ....[5]....
        /*00d0*/ 	.word	0x00000770


	//   ....[6]....
        /*00d4*/ 	.word	0x000007e0


	//   ....[7]....
        /*00d8*/ 	.word	0x00000850


	//   ....[8]....
        /*00dc*/ 	.word	0x000008c0


	//   ....[9]....
        /*00e0*/ 	.word	0x00000930


	//   ....[10]....
        /*00e4*/ 	.word	0x000009a0


	//   ....[11]....
        /*00e8*/ 	.word	0x00000a10


	//   ....[12]....
        /*00ec*/ 	.word	0x00000a80


	//   ....[13]....
        /*00f0*/ 	.word	0x00000af0


	//   ....[14]....
        /*00f4*/ 	.word	0x00000b60


	//   ....[15]....
        /*00f8*/ 	.word	0x00000bd0


	//   ....[16]....
        /*00fc*/ 	.word	0x00000c40


	//   ....[17]....
        /*0100*/ 	.word	0x00000cb0


	//   ....[18]....
        /*0104*/ 	.word	0x00000d20


	//   ....[19]....
        /*0108*/ 	.word	0x00000d90


	//   ....[20]....
        /*010c*/ 	.word	0x00000e00


	//   ....[21]....
        /*0110*/ 	.word	0x00000e70


	//   ....[22]....
        /*0114*/ 	.word	0x00000ee0


	//   ....[23]....
        /*0118*/ 	.word	0x00000f50


	//   ....[24]....
        /*011c*/ 	.word	0x00000fc0


	//   ....[25]....
        /*0120*/ 	.word	0x00001030


	//   ....[26]....
        /*0124*/ 	.word	0x000010a0


	//   ....[27]....
        /*0128*/ 	.word	0x00001110


	//   ....[28]....
        /*012c*/ 	.word	0x00001180


	//   ....[29]....
        /*0130*/ 	.word	0x000011f0


	//   ....[30]....
        /*0134*/ 	.word	0x00001260


	//   ....[31]....
        /*0138*/ 	.word	0x000012d0


	//   ....[32]....
        /*013c*/ 	.word	0x00001340


	//   ....[33]....
        /*0140*/ 	.word	0x000013b0


	//   ....[34]....
        /*0144*/ 	.word	0x00001420


	//   ....[35]....
        /*0148*/ 	.word	0x00001490


	//   ....[36]....
        /*014c*/ 	.word	0x00001500


	//   ....[37]....
        /*0150*/ 	.word	0x00001570


	//   ....[38]....
        /*0154*/ 	.word	0x000015e0


	//   ....[39]....
        /*0158*/ 	.word	0x00001650


	//   ....[40]....
        /*015c*/ 	.word	0x000016c0


	//   ....[41]....
        /*0160*/ 	.word	0x00001730


	//   ....[42]....
        /*0164*/ 	.word	0x000017a0


	//   ....[43]....
        /*0168*/ 	.word	0x00001810


	//   ....[44]....
        /*016c*/ 	.word	0x00001880


	//   ....[45]....
        /*0170*/ 	.word	0x000018f0


	//   ....[46]....
        /*0174*/ 	.word	0x00001960


	//   ....[47]....
        /*0178*/ 	.word	0x000019d0


	//   ....[48]....
        /*017c*/ 	.word	0x00001a40


	//   ....[49]....
        /*0180*/ 	.word	0x00001ab0


	//   ....[50]....
        /*0184*/ 	.word	0x00001b20


	//   ....[51]....
        /*0188*/ 	.word	0x00001b90


	//   ....[52]....
        /*018c*/ 	.word	0x00001c00


	//   ....[53]....
        /*0190*/ 	.word	0x00001c70


	//   ....[54]....
        /*0194*/ 	.word	0x00001ce0


	//   ....[55]....
        /*0198*/ 	.word	0x00001d50


	//   ....[56]....
        /*019c*/ 	.word	0x00001dc0


	//   ....[57]....
        /*01a0*/ 	.word	0x00001e30


	//   ....[58]....
        /*01a4*/ 	.word	0x00001e70


	//----- nvinfo : EIATTR_CRS_STACK_SIZE
	.align		4
.L_2234:
        /*01a8*/ 	.byte	0x04, 0x1e
        /*01aa*/ 	.short	(.L_2236 - .L_2235)
.L_2235:
        /*01ac*/ 	.word	0x00000000


	//----- nvinfo : EIATTR_CBANK_PARAM_SIZE
	.align		4
.L_2236:
        /*01b0*/ 	.byte	0x03, 0x19
        /*01b2*/ 	.short	0x0050


	//----- nvinfo : EIATTR_PARAM_CBANK
	.align		4
        /*01b4*/ 	.byte	0x04, 0x0a
        /*01b6*/ 	.short	(.L_2238 - .L_2237)
	.align		4
.L_2237:
        /*01b8*/ 	.word	index@(.nv.constant0._Z15pageRank_kernelP27vertex_dictionary_structuremmPfS1_PmS2_S2_S2_S2_)
        /*01bc*/ 	.short	0x0380
        /*01be*/ 	.short	0x0050


	//----- nvinfo : EIATTR_SW_WAR
	.align		4
.L_2238:
        /*01c0*/ 	.byte	0x04, 0x36
        /*01c2*/ 	.short	(.L_2240 - .L_2239)
.L_2239:
        /*01c4*/ 	.word	0x00000008
.L_2240:


//--------------------- .nv.info._Z29pageRank_kernel_preprocessingP27vertex_dictionary_structuremPmS1_S1_S1_ --------------------------
	.section	.nv.info._Z29pageRank_kernel_preprocessingP27vertex_dictionary_structuremPmS1_S1_S1_,"",@"SHT_CUDA_INFO"
	.sectionflags	@""
	.align	4


	//----- nvinfo : EIATTR_CUDA_API_VERSION
	.align		4
        /*0000*/ 	.byte	0x04, 0x37
        /*0002*/ 	.short	(.L_2242 - .L_2241)
.L_2241:
        /*0004*/ 	.word	0x00000082


	//----- nvinfo : EIATTR_KPARAM_INFO
	.align		4
.L_2242:
        /*0008*/ 	.byte	0x04, 0x17
        /*000a*/ 	.short	(.L_2244 - .L_2243)
.L_2243:
        /*000c*/ 	.word	0x00000000
        /*0010*/ 	.short	0x0005
        /*0012*/ 	.short	0x0028
        /*0014*/ 	.byte	0x00, 0xf5, 0x21, 0x00


	//----- nvinfo : EIATTR_KPARAM_INFO
	.align		4
.L_2244:
        /*0018*/ 	.byte	0x04, 0x17
        /*001a*/ 	.short	(.L_2246 - .L_2245)
.L_2245:
        /*001c*/ 	.word	0x00000000
        /*0020*/ 	.short	0x0004
        /*0022*/ 	.short	0x0020
        /*0024*/ 	.byte	0x00, 0xf5, 0x21, 0x00


	//----- nvinfo : EIATTR_KPARAM_INFO
	.align		4
.L_2246:
        /*0028*/ 	.byte	0x04, 0x17
        /*002a*/ 	.short	(.L_2248 - .L_2247)
.L_2247:
        /*002c*/ 	.word	0x00000000
        /*0030*/ 	.short	0x0003
        /*0032*/ 	.short	0x0018
        /*0034*/ 	.byte	0x00, 0xf5, 0x21, 0x00


	//----- nvinfo : EIATTR_KPARAM_INFO
	.align		4
.L_2248:
        /*0038*/ 	.byte	0x04, 0x17
        /*003a*/ 	.short	(.L_2250 - .L_2249)
.L_2249:
        /*003c*/ 	.word	0x00000000
        /*0040*/ 	.short	0x0002
        /*0042*/ 	.short	0x0010
        /*0044*/ 	.byte	0x00, 0xf5, 0x21, 0x00


	//----- nvinfo : EIATTR_KPARAM_INFO
	.align		4
.L_2250:
        /*0048*/ 	.byte	0x04, 0x17
        /*004a*/ 	.short	(.L_2252 - .L_2251)
.L_2251:
        /*004c*/ 	.word	0x00000000
        /*0050*/ 	.short	0x0001
        /*0052*/ 	.short	0x0008
        /*0054*/ 	.byte	0x00, 0xf0, 0x21, 0x00


	//----- nvinfo : EIATTR_KPARAM_INFO
	.align		4
.L_2252:
        /*0058*/ 	.byte	0x04, 0x17
        /*005a*/ 	.short	(.L_2254 - .L_2253)
.L_2253:
        /*005c*/ 	.word	0x00000000
        /*0060*/ 	.short	0x0000
        /*0062*/ 	.short	0x0000
        /*0064*/ 	.byte	0x00, 0xf5, 0x21, 0x00


	//----- nvinfo : EIATTR_SPARSE_MMA_MASK
	.align		4
.L_2254:
        /*0068*/ 	.byte	0x03, 0x50
        /*006a*/ 	.short	0x0000


	//----- nvinfo : EIATTR_MAXREG_COUNT
	.align		4
        /*006c*/ 	.byte	0x03, 0x1b
        /*006e*/ 	.short	0x00ff


	//----- nvinfo : EIATTR_MERCURY_ISA_VERSION
	.align		4
        /*0070*/ 	.byte	0x03, 0x5f
        /*0072*/ 	.short	0x0101


	//----- nvinfo : EIATTR_VRC_CTA_INIT_COUNT
	.align		4
        /*0074*/ 	.byte	0x02, 0x4a
	.zero		1
	.zero		1


	//----- nvinfo : EIATTR_EXIT_INSTR_OFFSETS
	.align		4
        /*0078*/ 	.byte	0x04, 0x1c
        /*007a*/ 	.short	(.L_2256 - .L_2255)


	//   ....[0]....
.L_2255:
        /*007c*/ 	.word	0x00000080


	//   ....[1]....
        /*0080*/ 	.word	0x00000110


	//   ....[2]....
        /*0084*/ 	.word	0x00000420


	//   ....[3]....
        /*0088*/ 	.word	0x00000580


	//   ....[4]....
        /*008c*/ 	.word	0x000006b0


	//   ....[5]....
        /*0090*/ 	.word	0x00000790


	//----- nvinfo : EIATTR_CRS_STACK_SIZE
	.align		4
.L_2256:
        /*0094*/ 	.byte	0x04, 0x1e
        /*0096*/ 	.short	(.L_2258 - .L_2257)
.L_2257:
        /*0098*/ 	.word	0x00000000


	//----- nvinfo : EIATTR_CBANK_PARAM_SIZE
	.align		4
.L_2258:
        /*009c*/ 	.byte	0x03, 0x19
        /*009e*/ 	.short	0x0030


	//----- nvinfo : EIATTR_PARAM_CBANK
	.align		4
        /*00a0*/ 	.byte	0x04, 0x0a
        /*00a2*/ 	.short	(.L_2260 - .L_2259)
	.align		4
.L_2259:
        /*00a4*/ 	.word	index@(.nv.constant0._Z29pageRank_kernel_preprocessingP27vertex_dictionary_structuremPmS1_S1_S1_)
        /*00a8*/ 	.short	0x0380
        /*00aa*/ 	.short	0x0030


	//----- nvinfo : EIATTR_SW_WAR
	.align		4
.L_2260:
        /*00ac*/ 	.byte	0x04, 0x36
        /*00ae*/ 	.short	(.L_2262 - .L_2261)
.L_2261:
        /*00b0*/ 	.word	0x00000008
.L_2262:


//--------------------- .nv.info._Z14pageRankKernelP27vertex_dictionary_structuremPfS1_PmS2_S2_ --------------------------
	.section	.nv.info._Z14pageRankKernelP27vertex_dictionary_structuremPfS1_PmS2_S2_,"",@"SHT_CUDA_INFO"
	.sectionflags	@""
	.align	4


	//----- nvinfo : EIATTR_CUDA_API_VERSION
	.align		4
        /*0000*/ 	.byte	0x04, 0x37
        /*0002*/ 	.short	(.L_2264 - .L_2263)
.L_2263:
        /*0004*/ 	.word	0x00000082


	//----- nvinfo : EIATTR_KPARAM_INFO
	.align		4
.L_2264:
        /*0008*/ 	.byte	0x04, 0x17
        /*000a*/ 	.short	(.L_2266 - .L_2265)
.L_2265:
        /*000c*/ 	.word	0x00000000
        /*0010*/ 	.short	0x0006
        /*0012*/ 	.short	0x0030
        /*0014*/ 	.byte	0x00, 0xf5, 0x21, 0x00


	//----- nvinfo : EIATTR_KPARAM_INFO
	.align		4
.L_2266:
        /*0018*/ 	.byte	0x04, 0x17
        /*001a*/ 	.short	(.L_2268 - .L_2267)
.L_2267:
        /*001c*/ 	.word	0x00000000
        /*0020*/ 	.short	0x0005
        /*0022*/ 	.short	0x0028
        /*0024*/ 	.byte	0x00, 0xf5, 0x21, 0x00


	//----- nvinfo : EIATTR_KPARAM_INFO
	.align		4
.L_2268:
        /*0028*/ 	.byte	0x04, 0x17
        /*002a*/ 	.short	(.L_2270 - .L_2269)
.L_2269:
        /*002c*/ 	.word	0x00000000
        /*0030*/ 	.short	0x0004
        /*0032*/ 	.short	0x0020
        /*0034*/ 	.byte	0x00, 0xf5, 0x21, 0x00


	//----- nvinfo : EIATTR_KPARAM_INFO
	.align		4
.L_2270:
        /*0038*/ 	.byte	0x04, 0x17
        /*003a*/ 	.short	(.L_2272 - .L_2271)
.L_2271:
        /*003c*/ 	.word	0x00000000
        /*0040*/ 	.short	0x0003
        /*0042*/ 	.short	0x0018
        /*0044*/ 	.byte	0x00, 0xf5, 0x21, 0x00


	//----- nvinfo : EIATTR_KPARAM_INFO
	.align		4
.L_2272:
        /*0048*/ 	.byte	0x04, 0x17
        /*004a*/ 	.short	(.L_2274 - .L_2273)
.L_2273:
        /*004c*/ 	.word	0x00000000
        /*0050*/ 	.short	0x0002
        /*0052*/ 	.short	0x0010
        /*0054*/ 	.byte	0x00, 0xf5, 0x21, 0x00


	//----- nvinfo : EIATTR_KPARAM_INFO
	.align		4
.L_2274:
        /*0058*/ 	.byte	0x04, 0x17
        /*005a*/ 	.short	(.L_2276 - .L_2275)
.L_2275:
        /*005c*/ 	.word	0x00000000
        /*0060*/ 	.short	0x0001
        /*0062*/ 	.short	0x0008
        /*0064*/ 	.byte	0x00, 0xf0, 0x21, 0x00


	//----- nvinfo : EIATTR_KPARAM_INFO
	.align		4
.L_2276:
        /*0068*/ 	.byte	0x04, 0x17
        /*006a*/ 	.short	(.L_2278 - .L_2277)
.L_2277:
        /*006c*/ 	.word	0x00000000
        /*0070*/ 	.short	0x0000
        /*0072*/ 	.short	0x0000
        /*0074*/ 	.byte	0x00, 0xf5, 0x21, 0x00


	//----- nvinfo : EIATTR_SPARSE_MMA_MASK
	.align		4
.L_2278:
        /*0078*/ 	.byte	0x03, 0x50
        /*007a*/ 	.short	0x0000


	//----- nvinfo : EIATTR_MAXREG_COUNT
	.align		4
        /*007c*/ 	.byte	0x03, 0x1b
        /*007e*/ 	.short	0x00ff


	//----- nvinfo : EIATTR_MERCURY_ISA_VERSION
	.align		4
        /*0080*/ 	.byte	0x03, 0x5f
        /*0082*/ 	.short	0x0101


	//----- nvinfo : EIATTR_VRC_CTA_INIT_COUNT
	.align		4
        /*0084*/ 	.byte	0x02, 0x4a
	.zero		1
	.zero		1


	//----- nvinfo : EIATTR_EXIT_INSTR_OFFSETS
	.align		4
        /*0088*/ 	.byte	0x04, 0x1c
        /*008a*/ 	.short	(.L_2280 - .L_2279)


	//   ....[0]....
.L_2279:
        /*008c*/ 	.word	0x00000080


	//   ....[1]....
        /*0090*/ 	.word	0x000002f0


	//----- nvinfo : EIATTR_CRS_STACK_SIZE
	.align		4
.L_2280:
        /*0094*/ 	.byte	0x04, 0x1e
        /*0096*/ 	.short	(.L_2282 - .L_2281)
.L_2281:
        /*0098*/ 	.word	0x00000000


	//----- nvinfo : EIATTR_CBANK_PARAM_SIZE
	.align		4
.L_2282:
        /*009c*/ 	.byte	0x03, 0x19
        /*009e*/ 	.short	0x0038


	//----- nvinfo : EIATTR_PARAM_CBANK
	.align		4
        /*00a0*/ 	.byte	0x04, 0x0a
        /*00a2*/ 	.short	(.L_2284 - .L_2283)
	.align		4
.L_2283:
        /*00a4*/ 	.word	index@(.nv.constant0._Z14pageRankKernelP27vertex_dictionary_structuremPfS1_PmS2_S2_)
        /*00a8*/ 	.short	0x0380
        /*00aa*/ 	.short	0x0038


	//----- nvinfo : EIATTR_SW_WAR
	.align		4
.L_2284:
        /*00ac*/ 	.byte	0x04, 0x36
        /*00ae*/ 	.short	(.L_2286 - .L_2285)
.L_2285:
        /*00b0*/ 	.word	0x00000008
.L_2286:


//--------------------- .nv.info._Z22pageRankInitializationPfm --------------------------
	.section	.nv.info._Z22pageRankInitializationPfm,"",@"SHT_CUDA_INFO"
	.sectionflags	@""
	.align	4


	//----- nvinfo : EIATTR_CUDA_API_VERSION
	.align		4
        /*0000*/ 	.byte	0x04, 0x37
        /*0002*/ 	.short	(.L_2288 - .L_2287)
.L_2287:
        /*0004*/ 	.word	0x00000082


	//----- nvinfo : EIATTR_KPARAM_INFO
	.align		4
.L_2288:
        /*0008*/ 	.byte	0x04, 0x17
        /*000a*/ 	.short	(.L_2290 - .L_2289)
.L_2289:
        /*000c*/ 	.word	0x00000000
        /*0010*/ 	.short	0x0001
        /*0012*/ 	.short	0x0008
        /*0014*/ 	.byte	0x00, 0xf0, 0x21, 0x00


	//----- nvinfo : EIATTR_KPARAM_INFO
	.align		4
.L_2290:
        /*0018*/ 	.byte	0x04, 0x17
        /*001a*/ 	.short	(.L_2292 - .L_2291)
.L_2291:
        /*001c*/ 	.word	0x00000000
        /*0020*/ 	.short	0x0000
        /*0022*/ 	.short	0x0000
        /*0024*/ 	.byte	0x00, 0xf5, 0x21, 0x00


	//----- nvinfo : EIATTR_SPARSE_MMA_MASK
	.align		4
.L_2292:
        /*0028*/ 	.byte	0x03, 0x50
        /*002a*/ 	.short	0x0000


	//----- nvinfo : EIATTR_MAXREG_COUNT
	.align		4
        /*002c*/ 	.byte	0x03, 0x1b
        /*002e*/ 	.short	0x00ff


	//----- nvinfo : EIATTR_MERCURY_ISA_VERSION
	.align		4
        /*0030*/ 	.byte	0x03, 0x5f
        /*0032*/ 	.short	0x0101


	//----- nvinfo : EIATTR_VRC_CTA_INIT_COUNT
	.align		4
        /*0034*/ 	.byte	0x02, 0x4a
	.zero		1
	.zero		1


	//----- nvinfo : EIATTR_EXIT_INSTR_OFFSETS
	.align		4
        /*0038*/ 	.byte	0x04, 0x1c
        /*003a*/ 	.short	(.L_2294 - .L_2293)


	//   ....[0]....
.L_2293:
        /*003c*/ 	.word	0x00000040


	//   ....[1]....
        /*0040*/ 	.word	0x00000310


	//   ....[2]....
        /*0044*/ 	.word	0x00000480


	//   ....[3]....
        /*0048*/ 	.word	0x000005c0


	//   ....[4]....
        /*004c*/ 	.word	0x000006b0


	//----- nvinfo : EIATTR_CBANK_PARAM_SIZE
	.align		4
.L_2294:
        /*0050*/ 	.byte	0x03, 0x19
        /*0052*/ 	.short	0x0010


	//----- nvinfo : EIATTR_PARAM_CBANK
	.align		4
        /*0054*/ 	.byte	0x04, 0x0a
        /*0056*/ 	.short	(.L_2296 - .L_2295)
	.align		4
.L_2295:
        /*0058*/ 	.word	index@(.nv.constant0._Z22pageRankInitializationPfm)
        /*005c*/ 	.short	0x0380
        /*005e*/ 	.short	0x0010


	//----- nvinfo : EIATTR_SW_WAR
	.align		4
.L_2296:
        /*0060*/ 	.byte	0x04, 0x36
        /*0062*/ 	.short	(.L_2298 - .L_2297)
.L_2297:
        /*0064*/ 	.word	0x00000008
.L_2298:


//--------------------- .nv.info._Z9cbt_statsP27vertex_dictionary_structurem --------------------------
	.section	.nv.info._Z9cbt_statsP27vertex_dictionary_structurem,"",@"SHT_CUDA_INFO"
	.sectionflags	@""
	.align	4


	//----- nvinfo : EIATTR_CUDA_API_VERSION
	.align		4
        /*0000*/ 	.byte	0x04, 0x37
        /*0002*/ 	.short	(.L_2300 - .L_2299)
.L_2299:
        /*0004*/ 	.word	0x00000082


	//----- nvinfo : EIATTR_KPARAM_INFO
	.align		4
.L_2300:
        /*0008*/ 	.byte	0x04, 0x17
        /*000a*/ 	.short	(.L_2302 - .L_2301)
.L_2301:
        /*000c*/ 	.word	0x00000000
        /*0010*/ 	.short	0x0001
        /*0012*/ 	.short	0x0008
        /*0014*/ 	.byte	0x00, 0xf0, 0x21, 0x00


	//----- nvinfo : EIATTR_KPARAM_INFO
	.align		4
.L_2302:
        /*0018*/ 	.byte	0x04, 0x17
        /*001a*/ 	.short	(.L_2304 - .L_2303)
.L_2303:
        /*001c*/ 	.word	0x00000000
        /*0020*/ 	.short	0x0000
        /*0022*/ 	.short	0x0000
        /*0024*/ 	.byte	0x00, 0xf5, 0x21, 0x00


	//----- nvinfo : EIATTR_SPARSE_MMA_MASK
	.align		4
.L_2304:
        /*0028*/ 	.byte	0x03, 0x50
        /*002a*/ 	.short	0x0000


	//----- nvinfo : EIATTR_MAXREG_COUNT
	.align		4
        /*002c*/ 	.byte	0x03, 0x1b
        /*002e*/ 	.short	0x00ff


	//----- nvinfo : EIATTR_EXTERNS
	.align		4
        /*0030*/ 	.byte	0x04, 0x0f
        /*0032*/ 	.short	(.L_2306 - .L_2305)


	//   ....[0]....
	.align		4
.L_2305:
        /*0034*/ 	.word	index@(vprintf)


	//----- nvinfo : EIATTR_MERCURY_ISA_VERSION
	.align		4
.L_2306:
        /*0038*/ 	.byte	0x03, 0x5f
        /*003a*/ 	.short	0x0101


	//----- nvinfo : EIATTR_VRC_CTA_INIT_COUNT
	.align		4
        /*003c*/ 	.byte	0x02, 0x4a
	.zero		1
	.zero		1


	//----- nvinfo : EIATTR_SYSCALL_OFFSETS
	.align		4
        /*0040*/ 	.byte	0x04, 0x46
        /*0042*/ 	.short	(.L_2308 - .L_2307)


	//   ....[0]....
.L_2307:
        /*0044*/ 	.word	0x000000e0


	//   ....[1]....
        /*0048*/ 	.word	0x00001f00


	//   ....[2]....
        /*004c*/ 	.word	0x00001fd0


	//   ....[3]....
        /*0050*/ 	.word	0x000020a0


	//   ....[4]....
        /*0054*/ 	.word	0x00002170


	//   ....[5]....
        /*0058*/ 	.word	0x00002350


	//----- nvinfo : EIATTR_EXIT_INSTR_OFFSETS
	.align		4
.L_2308:
        /*005c*/ 	.byte	0x04, 0x1c
        /*005e*/ 	.short	(.L_2310 - .L_2309)


	//   ....[0]....
.L_2309:
        /*0060*/ 	.word	0x00002220


	//   ....[1]....
        /*0064*/ 	.word	0x000023c0


	//----- nvinfo : EIATTR_CRS_STACK_SIZE
	.align		4
.L_2310:
        /*0068*/ 	.byte	0x04, 0x1e
        /*006a*/ 	.short	(.L_2312 - .L_2311)
.L_2311:
        /*006c*/ 	.word	0x00000000


	//----- nvinfo : EIATTR_CBANK_PARAM_SIZE
	.align		4
.L_2312:
        /*0070*/ 	.byte	0x03, 0x19
        /*0072*/ 	.short	0x0010


	//----- nvinfo : EIATTR_PARAM_CBANK
	.align		4
        /*0074*/ 	.byte	0x04, 0x0a
        /*0076*/ 	.short	(.L_2314 - .L_2313)
	.align		4
.L_2313:
        /*0078*/ 	.word	index@(.nv.constant0._Z9cbt_statsP27vertex_dictionary_structurem)
        /*007c*/ 	.short	0x0380
        /*007e*/ 	.short	0x0010


	//----- nvinfo : EIATTR_SW_WAR
	.align		4
.L_2314:
        /*0080*/ 	.byte	0x04, 0x36
        /*0082*/ 	.short	(.L_2316 - .L_2315)
.L_2315:
        /*0084*/ 	.word	0x00000008
.L_2316:


//--------------------- .nv.info._Z20printKernelmodded_v2P27vertex_dictionary_structurem --------------------------
	.section	.nv.info._Z20printKernelmodded_v2P27vertex_dictionary_structurem,"",@"SHT_CUDA_INFO"
	.sectionflags	@""
	.align	4


	//----- nvinfo : EIATTR_CUDA_API_VERSION
	.align		4
        /*0000*/ 	.byte	0x04, 0x37
        /*0002*/ 	.short	(.L_2318 - .L_2317)
.L_2317:
        /*0004*/ 	.word	0x00000082


	//----- nvinfo : EIATTR_KPARAM_INFO
	.align		4
.L_2318:
        /*0008*/ 	.byte	0x04, 0x17
        /*000a*/ 	.short	(.L_2320 - .L_2319)
.L_2319:
        /*000c*/ 	.word	0x00000000
        /*0010*/ 	.short	0x0001
        /*0012*/ 	.short	0x0008
        /*0014*/ 	.byte	0x00, 0xf0, 0x21, 0x00


	//----- nvinfo : EIATTR_KPARAM_INFO
	.align		4
.L_2320:
        /*0018*/ 	.byte	0x04, 0x17
        /*001a*/ 	.short	(.L_2322 - .L_2321)
.L_2321:
        /*001c*/ 	.word	0x00000000
        /*0020*/ 	.short	0x0000
        /*0022*/ 	.short	0x0000
        /*0024*/ 	.byte	0x00, 0xf5, 0x21, 0x00


	//----- nvinfo : EIATTR_SPARSE_MMA_MASK
	.align		4
.L_2322:
        /*0028*/ 	.byte	0x03, 0x50
        /*002a*/ 	.short	0x0000


	//----- nvinfo : EIATTR_MAXREG_COUNT
	.align		4
        /*002c*/ 	.byte	0x03, 0x1b
        /*002e*/ 	.short	0x00ff


	//----- nvinfo : EIATTR_EXTERNS
	.align		4
        /*0030*/ 	.byte	0x04, 0x0f
        /*0032*/ 	.short	(.L_2324 - .L_2323)


	//   ....[0]....
	.align		4
.L_2323:
        /*0034*/ 	.word	index@(vprintf)


	//----- nvinfo : EIATTR_MERCURY_ISA_VERSION
	.align		4
.L_2324:
        /*0038*/ 	.byte	0x03, 0x5f
        /*003a*/ 	.short	0x0101


	//----- nvinfo : EIATTR_VRC_CTA_INIT_COUNT
	.align		4
        /*003c*/ 	.byte	0x02, 0x4a
	.zero		1
	.zero		1


	//----- nvinfo : EIATTR_SYSCALL_OFFSETS
	.align		4
        /*0040*/ 	.byte	0x04, 0x46
        /*0042*/ 	.short	(.L_2326 - .L_2325)


	//   ....[0]....
.L_2325:
        /*0044*/ 	.word	0x000000e0


	//   ....[1]....
        /*0048*/ 	.word	0x000001d0


	//   ....[2]....
        /*004c*/ 	.word	0x000004b0


	//   ....[3]....
        /*0050*/ 	.word	0x00000560


	//   ....[4]....
        /*0054*/ 	.word	0x000006f0


	//   ....[5]....
        /*0058*/ 	.word	0x000007a0


	//   ....[6]....
        /*005c*/ 	.word	0x00000a70


	//   ....[7]....
        /*0060*/ 	.word	0x00000bf0


	//----- nvinfo : EIATTR_EXIT_INSTR_OFFSETS
	.align		4
.L_2326:
        /*0064*/ 	.byte	0x04, 0x1c
        /*0066*/ 	.short	(.L_2328 - .L_2327)


	//   ....[0]....
.L_2327:
        /*0068*/ 	.word	0x000007b0


	//----- nvinfo : EIATTR_CRS_STACK_SIZE
	.align		4
.L_2328:
        /*006c*/ 	.byte	0x04, 0x1e
        /*006e*/ 	.short	(.L_2330 - .L_2329)
.L_2329:
        /*0070*/ 	.word	0x00000000


	//----- nvinfo : EIATTR_CBANK_PARAM_SIZE
	.align		4
.L_2330:
        /*0074*/ 	.byte	0x03, 0x19
        /*0076*/ 	.short	0x0010


	//----- nvinfo : EIATTR_PARAM_CBANK
	.align		4
        /*0078*/ 	.byte	0x04, 0x0a
        /*007a*/ 	.short	(.L_2332 - .L_2331)
	.align		4
.L_2331:
        /*007c*/ 	.word	index@(.nv.constant0._Z20printKernelmodded_v2P27vertex_dictionary_structurem)
        /*0080*/ 	.short	0x0380
        /*0082*/ 	.short	0x0010


	//----- nvinfo : EIATTR_SW_WAR
	.align		4
.L_2332:
        /*0084*/ 	.byte	0x04, 0x36
        /*0086*/ 	.short	(.L_2334 - .L_2333)
.L_2333:
        /*0088*/ 	.word	0x00000008
.L_2334:


//--------------------- .nv.info._Z20printKernelmodded_v1P27vertex_dictionary_structurem --------------------------
	.section	.nv.info._Z20printKernelmodded_v1P27vertex_dictionary_structurem,"",@"SHT_CUDA_INFO"
	.sectionflags	@""
	.align	4


	//----- nvinfo : EIATTR_CUDA_API_VERSION
	.align		4
        /*0000*/ 	.byte	0x04, 0x37
        /*0002*/ 	.short	(.L_2336 - .L_2335)
.L_2335:
        /*0004*/ 	.word	0x00000082


	//----- nvinfo : EIATTR_KPARAM_INFO
	.align		4
.L_2336:
        /*0008*/ 	.byte	0x04, 0x17
        /*000a*/ 	.short	(.L_2338 - .L_2337)
.L_2337:
        /*000c*/ 	.word	0x00000000
        /*0010*/ 	.short	0x0001
        /*0012*/ 	.short	0x0008
        /*0014*/ 	.byte	0x00, 0xf0, 0x21, 0x00


	//----- nvinfo : EIATTR_KPARAM_INFO
	.align		4
.L_2338:
        /*0018*/ 	.byte	0x04, 0x17
        /*001a*/ 	.short	(.L_2340 - .L_2339)
.L_2339:
        /*001c*/ 	.word	0x00000000
        /*0020*/ 	.short	0x0000
        /*0022*/ 	.short	0x0000
        /*0024*/ 	.byte	0x00, 0xf5, 0x21, 0x00


	//----- nvinfo : EIATTR_SPARSE_MMA_MASK
	.align		4
.L_2340:
        /*0028*/ 	.byte	0x03, 0x50
        /*002a*/ 	.short	0x0000


	//----- nvinfo : EIATTR_MAXREG_COUNT
	.align		4
        /*002c*/ 	.byte	0x03, 0x1b
        /*002e*/ 	.short	0x00ff


	//----- nvinfo : EIATTR_EXTERNS
	.align		4
        /*0030*/ 	.byte	0x04, 0x0f
        /*0032*/ 	.short	(.L_2342 - .L_2341)


	//   ....[0]....
	.align		4
.L_2341:
        /*0034*/ 	.word	index@(vprintf)


	//----- nvinfo : EIATTR_MERCURY_ISA_VERSION
	.align		4
.L_2342:
        /*0038*/ 	.byte	0x03, 0x5f
        /*003a*/ 	.short	0x0101


	//----- nvinfo : EIATTR_VRC_CTA_INIT_COUNT
	.align		4
        /*003c*/ 	.byte	0x02, 0x4a
	.zero		1
	.zero		1


	//----- nvinfo : EIATTR_SYSCALL_OFFSETS
	.align		4
        /*0040*/ 	.byte	0x04, 0x46
        /*0042*/ 	.short	(.L_2344 - .L_2343)


	//   ....[0]....
.L_2343:
        /*0044*/ 	.word	0x000000e0


	//   ....[1]....
        /*0048*/ 	.word	0x00000370


	//   ....[2]....
        /*004c*/ 	.word	0x00000500


	//   ....[3]....
        /*0050*/ 	.word	0x000006b0


	//   ....[4]....
        /*0054*/ 	.word	0x00000840


	//   ....[5]....
        /*0058*/ 	.word	0x000008f0


	//----- nvinfo : EIATTR_EXIT_INSTR_OFFSETS
	.align		4
.L_2344:
        /*005c*/ 	.byte	0x04, 0x1c
        /*005e*/ 	.short	(.L_2346 - .L_2345)


	//   ....[0]....
.L_2345:
        /*0060*/ 	.word	0x00000900


	//----- nvinfo : EIATTR_CRS_STACK_SIZE
	.align		4
.L_2346:
        /*0064*/ 	.byte	0x04, 0x1e
        /*0066*/ 	.short	(.L_2348 - .L_2347)
.L_2347:
        /*0068*/ 	.word	0x00000000


	//----- nvinfo : EIATTR_CBANK_PARAM_SIZE
	.align		4
.L_2348:
        /*006c*/ 	.byte	0x03, 0x19
        /*006e*/ 	.short	0x0010


	//----- nvinfo : EIATTR_PARAM_CBANK
	.align		4
        /*0070*/ 	.byte	0x04, 0x0a
        /*0072*/ 	.short	(.L_2350 - .L_2349)
	.align		4
.L_2349:
        /*0074*/ 	.word	index@(.nv.constant0._Z20printKernelmodded_v1P27vertex_dictionary_structurem)
        /*0078*/ 	.short	0x0380
        /*007a*/ 	.short	0x0010


	//----- nvinfo : EIATTR_SW_WAR
	.align		4
.L_2350:
        /*007c*/ 	.byte	0x04, 0x36
        /*007e*/ 	.short	(.L_2352 - .L_2351)
.L_2351:
        /*0080*/ 	.word	0x00000008
.L_2352:


//--------------------- .nv.info._Z27correctness_check_kernel_v1P27vertex_dictionary_structuremmPmS1_S1_ --------------------------
	.section	.nv.info._Z27correctness_check_kernel_v1P27vertex_dictionary_structuremmPmS1_S1_,"",@"SHT_CUDA_INFO"
	.sectionflags	@""
	.align	4


	//----- nvinfo : EIATTR_CUDA_API_VERSION
	.align		4
        /*0000*/ 	.byte	0x04, 0x37
        /*0002*/ 	.short	(.L_2354 - .L_2353)
.L_2353:
        /*0004*/ 	.word	0x00000082


	//----- nvinfo : EIATTR_KPARAM_INFO
	.align		4
.L_2354:
        /*0008*/ 	.byte	0x04, 0x17
        /*000a*/ 	.short	(.L_2356 - .L_2355)
.L_2355:
        /*000c*/ 	.word	0x00000000
        /*0010*/ 	.short	0x0005
        /*0012*/ 	.short	0x0028
        /*0014*/ 	.byte	0x00, 0xf5, 0x21, 0x00


	//----- nvinfo : EIATTR_KPARAM_INFO
	.align		4
.L_2356:
        /*0018*/ 	.byte	0x04, 0x17
        /*001a*/ 	.short	(.L_2358 - .L_2357)
.L_2357:
        /*001c*/ 	.word	0x00000000
        /*0020*/ 	.short	0x0004
        /*0022*/ 	.short	0x0020
        /*0024*/ 	.byte	0x00, 0xf5, 0x21, 0x00


	//----- nvinfo : EIATTR_KPARAM_INFO
	.align		4
.L_2358:
        /*0028*/ 	.byte	0x04, 0x17
        /*002a*/ 	.short	(.L_2360 - .L_2359)
.L_2359:
        /*002c*/ 	.word	0x00000000
        /*0030*/ 	.short	0x0003
        /*0032*/ 	.short	0x0018
        /*0034*/ 	.byte	0x00, 0xf5, 0x21, 0x00


	//----- nvinfo : EIATTR_KPARAM_INFO
	.align		4
.L_2360:
        /*0038*/ 	.byte	0x04, 0x17
        /*003a*/ 	.short	(.L_2362 - .L_2361)
.L_2361:
        /*003c*/ 	.word	0x00000000
        /*0040*/ 	.short	0x0002
        /*0042*/ 	.short	0x0010
        /*0044*/ 	.byte	0x00, 0xf0, 0x21, 0x00


	//----- nvinfo : EIATTR_KPARAM_INFO
	.align		4
.L_2362:
        /*0048*/ 	.byte	0x04, 0x17
        /*004a*/ 	.short	(.L_2364 - .L_2363)
.L_2363:
        /*004c*/ 	.word	0x00000000
        /*0050*/ 	.short	0x0001
        /*0052*/ 	.short	0x0008
        /*0054*/ 	.byte	0x00, 0xf0, 0x21, 0x00


	//----- nvinfo : EIATTR_KPARAM_INFO
	.align		4
.L_2364:
        /*0058*/ 	.byte	0x04, 0x17
        /*005a*/ 	.short	(.L_2366 - .L_2365)
.L_2365:
        /*005c*/ 	.word	0x00000000
        /*0060*/ 	.short	0x0000
        /*0062*/ 	.short	0x0000
        /*0064*/ 	.byte	0x00, 0xf5, 0x21, 0x00


	//----- nvinfo : EIATTR_SPARSE_MMA_MASK
	.align		4
.L_2366:
        /*0068*/ 	.byte	0x03, 0x50
        /*006a*/ 	.short	0x0000


	//----- nvinfo : EIATTR_MAXREG_COUNT
	.align		4
        /*006c*/ 	.byte	0x03, 0x1b
        /*006e*/ 	.short	0x00ff


	//----- nvinfo : EIATTR_EXTERNS
	.align		4
        /*0070*/ 	.byte	0x04, 0x0f
        /*0072*/ 	.short	(.L_2368 - .L_2367)


	//   ....[0]....
	.align		4
.L_2367:
        /*0074*/ 	.word	index@(vprintf)


	//----- nvinfo : EIATTR_MERCURY_ISA_VERSION
	.align		4
.L_2368:
        /*0078*/ 	.byte	0x03, 0x5f
        /*007a*/ 	.short	0x0101


	//----- nvinfo : EIATTR_VRC_CTA_INIT_COUNT
	.align		4
        /*007c*/ 	.byte	0x02, 0x4a
	.zero		1
	.zero		1


	//----- nvinfo : EIATTR_SYSCALL_OFFSETS
	.align		4
        /*0080*/ 	.byte	0x04, 0x46
        /*0082*/ 	.short	(.L_2370 - .L_2369)


	//   ....[0]....
.L_2369:
        /*0084*/ 	.word	0x00000500


	//----- nvinfo : EIATTR_EXIT_INSTR_OFFSETS
	.align		4
.L_2370:
        /*0088*/ 	.byte	0x04, 0x1c
        /*008a*/ 	.short	(.L_2372 - .L_2371)


	//   ....[0]....
.L_2371:
        /*008c*/ 	.word	0x000000d0


	//   ....[1]....
        /*0090*/ 	.word	0x00000590


	//   ....[2]....
        /*0094*/ 	.word	0x000005c0


	//----- nvinfo : EIATTR_CRS_STACK_SIZE
	.align		4
.L_2372:
        /*0098*/ 	.byte	0x04, 0x1e
        /*009a*/ 	.short	(.L_2374 - .L_2373)
.L_2373:
        /*009c*/ 	.word	0x00000000


	//----- nvinfo : EIATTR_CBANK_PARAM_SIZE
	.align		4
.L_2374:
        /*00a0*/ 	.byte	0x03, 0x19
        /*00a2*/ 	.short	0x0030


	//----- nvinfo : EIATTR_PARAM_CBANK
	.align		4
        /*00a4*/ 	.byte	0x04, 0x0a
        /*00a6*/ 	.short	(.L_2376 - .L_2375)
	.align		4
.L_2375:
        /*00a8*/ 	.word	index@(.nv.constant0._Z27correctness_check_kernel_v1P27vertex_dictionary_structuremmPmS1_S1_)
        /*00ac*/ 	.short	0x0380
        /*00ae*/ 	.short	0x0030


	//----- nvinfo : EIATTR_SW_WAR
	.align		4
.L_2376:
        /*00b0*/ 	.byte	0x04, 0x36
        /*00b2*/ 	.short	(.L_2378 - .L_2377)
.L_2377:
        /*00b4*/ 	.word	0x00000008
.L_2378:


//--------------------- .nv.info._Z24correctness_check_kernelP27vertex_dictionary_structuremmPmS1_S1_ --------------------------
	.section	.nv.info._Z24correctness_check_kernelP27vertex_dictionary_structuremmPmS1_S1_,"",@"SHT_CUDA_INFO"
	.sectionflags	@""
	.align	4


	//----- nvinfo : EIATTR_CUDA_API_VERSION
	.align		4
        /*0000*/ 	.byte	0x04, 0x37
        /*0002*/ 	.short	(.L_2380 - .L_2379)
.L_2379:
        /*0004*/ 	.word	0x00000082


	//----- nvinfo : EIATTR_KPARAM_INFO
	.align		4
.L_2380:
        /*0008*/ 	.byte	0x04, 0x17
        /*000a*/ 	.short	(.L_2382 - .L_2381)
.L_2381:
        /*000c*/ 	.word	0x00000000
        /*0010*/ 	.short	0x0005
        /*0012*/ 	.short	0x0028
        /*0014*/ 	.byte	0x00, 0xf5, 0x21, 0x00


	//----- nvinfo : EIATTR_KPARAM_INFO
	.align		4
.L_2382:
        /*0018*/ 	.byte	0x04, 0x17
        /*001a*/ 	.short	(.L_2384 - .L_2383)
.L_2383:
        /*001c*/ 	.word	0x00000000
        /*0020*/ 	.short	0x0004
        /*0022*/ 	.short	0x0020
        /*0024*/ 	.byte	0x00, 0xf5, 0x21, 0x00


	//----- nvinfo : EIATTR_KPARAM_INFO
	.align		4
.L_2384:
        /*0028*/ 	.byte	0x04, 0x17
        /*002a*/ 	.short	(.L_2386 - .L_2385)
.L_2385:
        /*002c*/ 	.word	0x00000000
        /*0030*/ 	.short	0x0003
        /*0032*/ 	.short	0x0018
        /*0034*/ 	.byte	0x00, 0xf5, 0x21, 0x00


	//----- nvinfo : EIATTR_KPARAM_INFO
	.align		4
.L_2386:
        /*0038*/ 	.byte	0x04, 0x17
        /*003a*/ 	.short	(.L_2388 - .L_2387)
.L_2387:
        /*003c*/ 	.word	0x00000000
        /*0040*/ 	.short	0x0002
        /*0042*/ 	.short	0x0010
        /*0044*/ 	.byte	0x00, 0xf0, 0x21, 0x00


	//----- nvinfo : EIATTR_KPARAM_INFO
	.align		4
.L_2388:
        /*0048*/ 	.byte	0x04, 0x17
        /*004a*/ 	.short	(.L_2390 - .L_2389)
.L_2389:
        /*004c*/ 	.word	0x00000000
        /*0050*/ 	.short	0x0001
        /*0052*/ 	.short	0x0008
        /*0054*/ 	.byte	0x00, 0xf0, 0x21, 0x00


	//----- nvinfo : EIATTR_KPARAM_INFO
	.align		4
.L_2390:
        /*0058*/ 	.byte	0x04, 0x17
        /*005a*/ 	.short	(.L_2392 - .L_2391)
.L_2391:
        /*005c*/ 	.word	0x00000000
        /*0060*/ 	.short	0x0000
        /*0062*/ 	.short	0x0000
        /*0064*/ 	.byte	0x00, 0xf5, 0x21, 0x00


	//----- nvinfo : EIATTR_SPARSE_MMA_MASK
	.align		4
.L_2392:
        /*0068*/ 	.byte	0x03, 0x50
        /*006a*/ 	.short	0x0000


	//----- nvinfo : EIATTR_MAXREG_COUNT
	.align		4
        /*006c*/ 	.byte	0x03, 0x1b
        /*006e*/ 	.short	0x00ff


	//----- nvinfo : EIATTR_MERCURY_ISA_VERSION
	.align		4
        /*0070*/ 	.byte	0x03, 0x5f
        /*0072*/ 	.short	0x0101


	//----- nvinfo : EIATTR_VRC_CTA_INIT_COUNT
	.align		4
        /*0074*/ 	.byte	0x02, 0x4a
	.zero		1
	.zero		1


	//----- nvinfo : EIATTR_EXIT_INSTR_OFFSETS
	.align		4
        /*0078*/ 	.byte	0x04, 0x1c
        /*007a*/ 	.short	(.L_2394 - .L_2393)


	//   ....[0]....
.L_2393:
        /*007c*/ 	.word	0x00000080


	//   ....[1]....
        /*0080*/ 	.word	0x00000600


	//   ....[2]....
        /*0084*/ 	.word	0x00000630


	//----- nvinfo : EIATTR_CRS_STACK_SIZE
	.align		4
.L_2394:
        /*0088*/ 	.byte	0x04, 0x1e
        /*008a*/ 	.short	(.L_2396 - .L_2395)
.L_2395:
        /*008c*/ 	.word	0x00000000


	//----- nvinfo : EIATTR_CBANK_PARAM_SIZE
	.align		4
.L_2396:
        /*0090*/ 	.byte	0x03, 0x19
        /*0092*/ 	.short	0x0030


	//----- nvinfo : EIATTR_PARAM_CBANK
	.align		4
        /*0094*/ 	.byte	0x04, 0x0a
        /*0096*/ 	.short	(.L_2398 - .L_2397)
	.align		4
.L_2397:
        /*0098*/ 	.word	index@(.nv.constant0._Z24correctness_check_kernelP27vertex_dictionary_structuremmPmS1_S1_)
        /*009c*/ 	.short	0x0380
        /*009e*/ 	.short	0x0030


	//----- nvinfo : EIATTR_SW_WAR
	.align		4
.L_2398:
        /*00a0*/ 	.byte	0x04, 0x36
        /*00a2*/ 	.short	(.L_2400 - .L_2399)
.L_2399:
        /*00a4*/ 	.word	0x00000008
.L_2400:


//--------------------- .nv.info._Z43batched_delete_kernel_edge_block_centric_v3P27vertex_dictionary_structuremmPmS1_S1_S1_S1_ --------------------------
	.section	.nv.info._Z43batched_delete_kernel_edge_block_centric_v3P27vertex_dictionary_structuremmPmS1_S1_S1_S1_,"",@"SHT_CUDA_INFO"
	.sectionflags	@""
	.align	4


	//----- nvinfo : EIATTR_CUDA_API_VERSION
	.align		4
        /*0000*/ 	.byte	0x04, 0x37
        /*0002*/ 	.short	(.L_2402 - .L_2401)
.L_2401:
        /*0004*/ 	.word	0x00000082


	//----- nvinfo : EIATTR_KPARAM_INFO
	.align		4
.L_2402:
        /*0008*/ 	.byte	0x04, 0x17
        /*000a*/ 	.short	(.L_2404 - .L_2403)
.L_2403:
        /*000c*/ 	.word	0x00000000
        /*0010*/ 	.short	0x0007
        /*0012*/ 	.short	0x0038
        /*0014*/ 	.byte	0x00, 0xf5, 0x21, 0x00


	//----- nvinfo : EIATTR_KPARAM_INFO
	.align		4
.L_2404:
        /*0018*/ 	.byte	0x04, 0x17
        /*001a*/ 	.short	(.L_2406 - .L_2405)
.L_2405:
        /*001c*/ 	.word	0x00000000
        /*0020*/ 	.short	0x0006
        /*0022*/ 	.short	0x0030
        /*0024*/ 	.byte	0x00, 0xf5, 0x21, 0x00


	//----- nvinfo : EIATTR_KPARAM_INFO
	.align		4
.L_2406:
        /*0028*/ 	.byte	0x04, 0x17
        /*002a*/ 	.short	(.L_2408 - .L_2407)
.L_2407:
        /*002c*/ 	.word	0x00000000
        /*0030*/ 	.short	0x0005
        /*0032*/ 	.short	0x0028
        /*0034*/ 	.byte	0x00, 0xf5, 0x21, 0x00


	//----- nvinfo : EIATTR_KPARAM_INFO
	.align		4
.L_2408:
        /*0038*/ 	.byte	0x04, 0x17
        /*003a*/ 	.short	(.L_2410 - .L_2409)
.L_2409:
        /*003c*/ 	.word	0x00000000
        /*0040*/ 	.short	0x0004
        /*0042*/ 	.short	0x0020
        /*0044*/ 	.byte	0x00, 0xf5, 0x21, 0x00


	//----- nvinfo : EIATTR_KPARAM_INFO
	.align		4
.L_2410:
        /*0048*/ 	.byte	0x04, 0x17
        /*004a*/ 	.short	(.L_2412 - .L_2411)
.L_2411:
        /*004c*/ 	.word	0x00000000
        /*0050*/ 	.short	0x0003
        /*0052*/ 	.short	0x0018
        /*0054*/ 	.byte	0x00, 0xf5, 0x21, 0x00


	//----- nvinfo : EIATTR_KPARAM_INFO
	.align		4
.L_2412:
        /*0058*/ 	.byte	0x04, 0x17
        /*005a*/ 	.short	(.L_2414 - .L_2413)
.L_2413:
        /*005c*/ 	.word	0x00000000
        /*0060*/ 	.short	0x0002
        /*0062*/ 	.short	0x0010
        /*0064*/ 	.byte	0x00, 0xf0, 0x21, 0x00


	//----- nvinfo : EIATTR_KPARAM_INFO
	.align		4
.L_2414:
        /*0068*/ 	.byte	0x04, 0x17
        /*006a*/ 	.short	(.L_2416 - .L_2415)
.L_2415:
        /*006c*/ 	.word	0x00000000
        /*0070*/ 	.short	0x0001
        /*0072*/ 	.short	0x0008
        /*0074*/ 	.byte	0x00, 0xf0, 0x21, 0x00


	//----- nvinfo : EIATTR_KPARAM_INFO
	.align		4
.L_2416:
        /*0078*/ 	.byte	0x04, 0x17
        /*007a*/ 	.short	(.L_2418 - .L_2417)
.L_2417:
        /*007c*/ 	.word	0x00000000
        /*0080*/ 	.short	0x0000
        /*0082*/ 	.short	0x0000
        /*0084*/ 	.byte	0x00, 0xf5, 0x21, 0x00


	//----- nvinfo : EIATTR_SPARSE_MMA_MASK
	.align		4
.L_2418:
        /*0088*/ 	.byte	0x03, 0x50
        /*008a*/ 	.short	0x0000


	//----- nvinfo : EIATTR_MAXREG_COUNT
	.align		4
        /*008c*/ 	.byte	0x03, 0x1b
        /*008e*/ 	.short	0x00ff


	//----- nvinfo : EIATTR_MERCURY_ISA_VERSION
	.align		4
        /*0090*/ 	.byte	0x03, 0x5f
        /*0092*/ 	.short	0x0101


	//----- nvinfo : EIATTR_VRC_CTA_INIT_COUNT
	.align		4
        /*0094*/ 	.byte	0x02, 0x4a
	.zero		1
	.zero		1


	//----- nvinfo : EIATTR_EXIT_INSTR_OFFSETS
	.align		4
        /*0098*/ 	.byte	0x04, 0x1c
        /*009a*/ 	.short	(.L_2420 - .L_2419)


	//   ....[0]....
.L_2419:
        /*009c*/ 	.word	0x000000f0


	//   ....[1]....
        /*00a0*/ 	.word	0x000001d0


	//   ....[2]....
        /*00a4*/ 	.word	0x000007b0


	//   ....[3]....
        /*00a8*/ 	.word	0x00000840


	//   ....[4]....
        /*00ac*/ 	.word	0x000008d0


	//   ....[5]....
        /*00b0*/ 	.word	0x00000960


	//   ....[6]....
        /*00b4*/ 	.word	0x000009f0


	//   ....[7]....
        /*00b8*/ 	.word	0x00000a80


	//   ....[8]....
        /*00bc*/ 	.word	0x00000b10


	//   ....[9]....
        /*00c0*/ 	.word	0x00000ba0


	//   ....[10]....
        /*00c4*/ 	.word	0x00000c30


	//   ....[11]....
        /*00c8*/ 	.word	0x00000cc0


	//   ....[12]....
        /*00cc*/ 	.word	0x00000d50


	//   ....[13]....
        /*00d0*/ 	.word	0x00000de0


	//   ....[14]....
        /*00d4*/ 	.word	0x00000e70


	//   ....[15]....
        /*00d8*/ 	.word	0x00000f00


	//   ....[16]....
        /*00dc*/ 	.word	0x00000f90


	//   ....[17]....
        /*00e0*/ 	.word	0x00001020


	//   ....[18]....
        /*00e4*/ 	.word	0x000010b0


	//   ....[19]....
        /*00e8*/ 	.word	0x00001140


	//   ....[20]....
        /*00ec*/ 	.word	0x000011d0


	//   ....[21]....
        /*00f0*/ 	.word	0x00001260


	//   ....[22]....
        /*00f4*/ 	.word	0x000012f0


	//   ....[23]....
        /*00f8*/ 	.word	0x00001380


	//   ....[24]....
        /*00fc*/ 	.word	0x00001410


	//   ....[25]....
        /*0100*/ 	.word	0x000014a0


	//   ....[26]....
        /*0104*/ 	.word	0x00001530


	//   ....[27]....
        /*0108*/ 	.word	0x000015c0


	//   ....[28]....
        /*010c*/ 	.word	0x00001650


	//   ....[29]....
        /*0110*/ 	.word	0x000016e0


	//   ....[30]....
        /*0114*/ 	.word	0x00001770


	//   ....[31]....
        /*0118*/ 	.word	0x00001800


	//   ....[32]....
        /*011c*/ 	.word	0x00001890


	//   ....[33]....
        /*0120*/ 	.word	0x00001920


	//   ....[34]....
        /*0124*/ 	.word	0x000019b0


	//   ....[35]....
        /*0128*/ 	.word	0x00001a40


	//   ....[36]....
        /*012c*/ 	.word	0x00001ad0


	//   ....[37]....
        /*0130*/ 	.word	0x00001b60


	//   ....[38]....
        /*0134*/ 	.word	0x00001bf0


	//   ....[39]....
        /*0138*/ 	.word	0x00001c80


	//   ....[40]....
        /*013c*/ 	.word	0x00001d10


	//   ....[41]....
        /*0140*/ 	.word	0x00001da0


	//   ....[42]....
        /*0144*/ 	.word	0x00001e30


	//   ....[43]....
        /*0148*/ 	.word	0x00001ec0


	//   ....[44]....
        /*014c*/ 	.word	0x00001f50


	//   ....[45]....
        /*0150*/ 	.word	0x00001fe0


	//   ....[46]....
        /*0154*/ 	.word	0x00002070


	//   ....[47]....
        /*0158*/ 	.word	0x00002100


	//   ....[48]....
        /*015c*/ 	.word	0x00002190


	//   ....[49]....
        /*0160*/ 	.word	0x00002220


	//   ....[50]....
        /*0164*/ 	.word	0x000022b0


	//   ....[51]....
        /*0168*/ 	.word	0x00002340


	//   ....[52]....
        /*016c*/ 	.word	0x000023d0


	//   ....[53]....
        /*0170*/ 	.word	0x00002460


	//   ....[54]....
        /*0174*/ 	.word	0x000024f0


	//   ....[55]....
        /*0178*/ 	.word	0x00002580


	//   ....[56]....
        /*017c*/ 	.word	0x00002610


	//   ....[57]....
        /*0180*/ 	.word	0x000026c0


	//   ....[58]....
        /*0184*/ 	.word	0x00002700


	//----- nvinfo : EIATTR_CRS_STACK_SIZE
	.align		4
.L_2420:
        /*0188*/ 	.byte	0x04, 0x1e
        /*018a*/ 	.short	(.L_2422 - .L_2421)
.L_2421:
        /*018c*/ 	.word	0x00000000


	//----- nvinfo : EIATTR_CBANK_PARAM_SIZE
	.align		4
.L_2422:
        /*0190*/ 	.byte	0x03, 0x19
        /*0192*/ 	.short	0x0040


	//----- nvinfo : EIATTR_PARAM_CBANK
	.align		4
        /*0194*/ 	.byte	0x04, 0x0a
        /*0196*/ 	.short	(.L_2424 - .L_2423)
	.align		4
.L_2423:
        /*0198*/ 	.word	index@(.nv.constant0._Z43batched_delete_kernel_edge_block_centric_v3P27vertex_dictionary_structuremmPmS1_S1_S1_S1_)
        /*019c*/ 	.short	0x0380
        /*019e*/ 	.short	0x0040


	//----- nvinfo : EIATTR_SW_WAR
	.align		4
.L_2424:
        /*01a0*/ 	.byte	0x04, 0x36
        /*01a2*/ 	.short	(.L_2426 - .L_2425)
.L_2425:
        /*01a4*/ 	.word	0x00000008
.L_2426:


//--------------------- .nv.info._Z33batched_delete_preprocessing_v3_2P27vertex_dictionary_structuremPmS1_S1_S1_S1_ --------------------------
	.section	.nv.info._Z33batched_delete_preprocessing_v3_2P27vertex_dictionary_structuremPmS1_S1_S1_S1_,"",@"SHT_CUDA_INFO"
	.sectionflags	@""
	.align	4


	//----- nvinfo : EIATTR_CUDA_API_VERSION
	.align		4
        /*0000*/ 	.byte	0x04, 0x37
        /*0002*/ 	.short	(.L_2428 - .L_2427)
.L_2427:
        /*0004*/ 	.word	0x00000082


	//----- nvinfo : EIATTR_KPARAM_INFO
	.align		4
.L_2428:
        /*0008*/ 	.byte	0x04, 0x17
        /*000a*/ 	.short	(.L_2430 - .L_2429)
.L_2429:
        /*000c*/ 	.word	0x00000000
        /*0010*/ 	.short	0x0006
        /*0012*/ 	.short	0x0030
        /*0014*/ 	.byte	0x00, 0xf5, 0x21, 0x00


	//----- nvinfo : EIATTR_KPARAM_INFO
	.align		4
.L_2430:
        /*0018*/ 	.byte	0x04, 0x17
        /*001a*/ 	.short	(.L_2432 - .L_2431)
.L_2431:
        /*001c*/ 	.word	0x00000000
        /*0020*/ 	.short	0x0005
        /*0022*/ 	.short	0x0028
        /*0024*/ 	.byte	0x00, 0xf5, 0x21, 0x00


	//----- nvinfo : EIATTR_KPARAM_INFO
	.align		4
.L_2432:
        /*0028*/ 	.byte	0x04, 0x17
        /*002a*/ 	.short	(.L_2434 - .L_2433)
.L_2433:
        /*002c*/ 	.word	0x00000000
        /*0030*/ 	.short	0x0004
        /*0032*/ 	.short	0x0020
        /*0034*/ 	.byte	0x00, 0xf5, 0x21, 0x00


	//----- nvinfo : EIATTR_KPARAM_INFO
	.align		4
.L_2434:
        /*0038*/ 	.byte	0x04, 0x17
        /*003a*/ 	.short	(.L_2436 - .L_2435)
.L_2435:
        /*003c*/ 	.word	0x00000000
        /*0040*/ 	.short	0x0003
        /*0042*/ 	.short	0x0018
        /*0044*/ 	.byte	0x00, 0xf5, 0x21, 0x00


	//----- nvinfo : EIATTR_KPARAM_INFO
	.align		4
.L_2436:
        /*0048*/ 	.byte	0x04, 0x17
        /*004a*/ 	.short	(.L_2438 - .L_2437)
.L_2437:
        /*004c*/ 	.word	0x00000000
        /*0050*/ 	.short	0x0002
        /*0052*/ 	.short	0x0010
        /*0054*/ 	.byte	0x00, 0xf5, 0x21, 0x00


	//----- nvinfo : EIATTR_KPARAM_INFO
	.align		4
.L_2438:
        /*0058*/ 	.byte	0x04, 0x17
        /*005a*/ 	.short	(.L_2440 - .L_2439)
.L_2439:
        /*005c*/ 	.word	0x00000000
        /*0060*/ 	.short	0x0001
        /*0062*/ 	.short	0x0008
        /*0064*/ 	.byte	0x00, 0xf0, 0x21, 0x00


	//----- nvinfo : EIATTR_KPARAM_INFO
	.align		4
.L_2440:
        /*0068*/ 	.byte	0x04, 0x17
        /*006a*/ 	.short	(.L_2442 - .L_2441)
.L_2441:
        /*006c*/ 	.word	0x00000000
        /*0070*/ 	.short	0x0000
        /*0072*/ 	.short	0x0000
        /*0074*/ 	.byte	0x00, 0xf5, 0x21, 0x00


	//----- nvinfo : EIATTR_SPARSE_MMA_MASK
	.align		4
.L_2442:
        /*0078*/ 	.byte	0x03, 0x50
        /*007a*/ 	.short	0x0000


	//----- nvinfo : EIATTR_MAXREG_COUNT
	.align		4
        /*007c*/ 	.byte	0x03, 0x1b
        /*007e*/ 	.short	0x00ff


	//----- nvinfo : EIATTR_MERCURY_ISA_VERSION
	.align		4
        /*0080*/ 	.byte	0x03, 0x5f
        /*0082*/ 	.short	0x0101


	//----- nvinfo : EIATTR_VRC_CTA_INIT_COUNT
	.align		4
        /*0084*/ 	.byte	0x02, 0x4a
	.zero		1
	.zero		1


	//----- nvinfo : EIATTR_EXIT_INSTR_OFFSETS
	.align		4
        /*0088*/ 	.byte	0x04, 0x1c
        /*008a*/ 	.short	(.L_2444 - .L_2443)


	//   ....[0]....
.L_2443:
        /*008c*/ 	.word	0x00000080


	//   ....[1]....
        /*0090*/ 	.word	0x00000110


	//   ....[2]....
        /*0094*/ 	.word	0x00000420


	//   ....[3]....
        /*0098*/ 	.word	0x00000580


	//   ....[4]....
        /*009c*/ 	.word	0x000006b0


	//   ....[5]....
        /*00a0*/ 	.word	0x00000790


	//----- nvinfo : EIATTR_CRS_STACK_SIZE
	.align		4
.L_2444:
        /*00a4*/ 	.byte	0x04, 0x1e
        /*00a6*/ 	.short	(.L_2446 - .L_2445)
.L_2445:
        /*00a8*/ 	.word	0x00000000


	//----- nvinfo : EIATTR_CBANK_PARAM_SIZE
	.align		4
.L_2446:
        /*00ac*/ 	.byte	0x03, 0x19
        /*00ae*/ 	.short	0x0038


	//----- nvinfo : EIATTR_PARAM_CBANK
	.align		4
        /*00b0*/ 	.byte	0x04, 0x0a
        /*00b2*/ 	.short	(.L_2448 - .L_2447)
	.align		4
.L_2447:
        /*00b4*/ 	.word	index@(.nv.constant0._Z33batched_delete_preprocessing_v3_2P27vertex_dictionary_structuremPmS1_S1_S1_S1_)
        /*00b8*/ 	.short	0x0380
        /*00ba*/ 	.short	0x0038


	//----- nvinfo : EIATTR_SW_WAR
	.align		4
.L_2448:
        /*00bc*/ 	.byte	0x04, 0x36
        /*00be*/ 	.short	(.L_2450 - .L_2449)
.L_2449:
        /*00c0*/ 	.word	0x00000008
.L_2450:


//--------------------- .nv.info._Z42batched_delete_preprocessing_v3_prefix_sumPmm --------------------------
	.section	.nv.info._Z42batched_delete_preprocessing_v3_prefix_sumPmm,"",@"SHT_CUDA_INFO"
	.sectionflags	@""
	.align	4


	//----- nvinfo : EIATTR_CUDA_API_VERSION
	.align		4
        /*0000*/ 	.byte	0x04, 0x37
        /*0002*/ 	.short	(.L_2452 - .L_2451)
.L_2451:
        /*0004*/ 	.word	0x00000082


	//----- nvinfo : EIATTR_KPARAM_INFO
	.align		4
.L_2452:
        /*0008*/ 	.byte	0x04, 0x17
        /*000a*/ 	.short	(.L_2454 - .L_2453)
.L_2453:
        /*000c*/ 	.word	0x00000000
        /*0010*/ 	.short	0x0001
        /*0012*/ 	.short	0x0008
        /*0014*/ 	.byte	0x00, 0xf0, 0x21, 0x00


	//----- nvinfo : EIATTR_KPARAM_INFO
	.align		4
.L_2454:
        /*0018*/ 	.byte	0x04, 0x17
        /*001a*/ 	.short	(.L_2456 - .L_2455)
.L_2455:
        /*001c*/ 	.word	0x00000000
        /*0020*/ 	.short	0x0000
        /*0022*/ 	.short	0x0000
        /*0024*/ 	.byte	0x00, 0xf5, 0x21, 0x00


	//----- nvinfo : EIATTR_SPARSE_MMA_MASK
	.align		4
.L_2456:
        /*0028*/ 	.byte	0x03, 0x50
        /*002a*/ 	.short	0x0000


	//----- nvinfo : EIATTR_MAXREG_COUNT
	.align		4
        /*002c*/ 	.byte	0x03, 0x1b
        /*002e*/ 	.short	0x00ff


	//----- nvinfo : EIATTR_MERCURY_ISA_VERSION
	.align		4
        /*0030*/ 	.byte	0x03, 0x5f
        /*0032*/ 	.short	0x0101


	//----- nvinfo : EIATTR_VRC_CTA_INIT_COUNT
	.align		4
        /*0034*/ 	.byte	0x02, 0x4a
	.zero		1
	.zero		1


	//----- nvinfo : EIATTR_EXIT_INSTR_OFFSETS
	.align		4
        /*0038*/ 	.byte	0x04, 0x1c
        /*003a*/ 	.short	(.L_2458 - .L_2457)


	//   ....[0]....
.L_2457:
        /*003c*/ 	.word	0x00000060


	//   ....[1]....
        /*0040*/ 	.word	0x00000680


	//   ....[2]....
        /*0044*/ 	.word	0x00000970


	//   ....[3]....
        /*0048*/ 	.word	0x00000b70


	//   ....[4]....
        /*004c*/ 	.word	0x00000cb0


	//----- nvinfo : EIATTR_CBANK_PARAM_SIZE
	.align		4
.L_2458:
        /*0050*/ 	.byte	0x03, 0x19
        /*0052*/ 	.short	0x0010


	//----- nvinfo : EIATTR_PARAM_CBANK
	.align		4
        /*0054*/ 	.byte	0x04, 0x0a
        /*0056*/ 	.short	(.L_2460 - .L_2459)
	.align		4
.L_2459:
        /*0058*/ 	.word	index@(.nv.constant0._Z42batched_delete_preprocessing_v3_prefix_sumPmm)
        /*005c*/ 	.short	0x0380
        /*005e*/ 	.short	0x0010


	//----- nvinfo : EIATTR_SW_WAR
	.align		4
.L_2460:
        /*0060*/ 	.byte	0x04, 0x36
        /*0062*/ 	.short	(.L_2462 - .L_2461)
.L_2461:
        /*0064*/ 	.word	0x00000008
.L_2462:


//--------------------- .nv.info._Z33batched_delete_preprocessing_v3_1P27vertex_dictionary_structuremPmS1_ --------------------------
	.section	.nv.info._Z33batched_delete_preprocessing_v3_1P27vertex_dictionary_structuremPmS1_,"",@"SHT_CUDA_INFO"
	.sectionflags	@""
	.align	4


	//----- nvinfo : EIATTR_CUDA_API_VERSION
	.align		4
        /*0000*/ 	.byte	0x04, 0x37
        /*0002*/ 	.short	(.L_2464 - .L_2463)
.L_2463:
        /*0004*/ 	.word	0x00000082


	//----- nvinfo : EIATTR_KPARAM_INFO
	.align		4
.L_2464:
        /*0008*/ 	.byte	0x04, 0x17
        /*000a*/ 	.short	(.L_2466 - .L_2465)
.L_2465:
        /*000c*/ 	.word	0x00000000
        /*0010*/ 	.short	0x0003
        /*0012*/ 	.short	0x0018
        /*0014*/ 	.byte	0x00, 0xf5, 0x21, 0x00


	//----- nvinfo : EIATTR_KPARAM_INFO
	.align		4
.L_2466:
        /*0018*/ 	.byte	0x04, 0x17
        /*001a*/ 	.short	(.L_2468 - .L_2467)
.L_2467:
        /*001c*/ 	.word	0x00000000
        /*0020*/ 	.short	0x0002
        /*0022*/ 	.short	0x0010
        /*0024*/ 	.byte	0x00, 0xf5, 0x21, 0x00


	//----- nvinfo : EIATTR_KPARAM_INFO
	.align		4
.L_2468:
        /*0028*/ 	.byte	0x04, 0x17
        /*002a*/ 	.short	(.L_2470 - .L_2469)
.L_2469:
        /*002c*/ 	.word	0x00000000
        /*0030*/ 	.short	0x0001
        /*0032*/ 	.short	0x0008
        /*0034*/ 	.byte	0x00, 0xf0, 0x21, 0x00


	//----- nvinfo : EIATTR_KPARAM_INFO
	.align		4
.L_2470:
        /*0038*/ 	.byte	0x04, 0x17
        /*003a*/ 	.short	(.L_2472 - .L_2471)
.L_2471:
        /*003c*/ 	.word	0x00000000
        /*0040*/ 	.short	0x0000
        /*0042*/ 	.short	0x0000
        /*0044*/ 	.byte	0x00, 0xf5, 0x21, 0x00


	//----- nvinfo : EIATTR_SPARSE_MMA_MASK
	.align		4
.L_2472:
        /*0048*/ 	.byte	0x03, 0x50
        /*004a*/ 	.short	0x0000


	//----- nvinfo : EIATTR_MAXREG_COUNT
	.align		4
        /*004c*/ 	.byte	0x03, 0x1b
        /*004e*/ 	.short	0x00ff


	//----- nvinfo : EIATTR_MERCURY_ISA_VERSION
	.align		4
        /*0050*/ 	.byte	0x03, 0x5f
        /*0052*/ 	.short	0x0101


	//----- nvinfo : EIATTR_VRC_CTA_INIT_COUNT
	.align		4
        /*0054*/ 	.byte	0x02, 0x4a
	.zero		1
	.zero		1


	//----- nvinfo : EIATTR_EXIT_INSTR_OFFSETS
	.align		4
        /*0058*/ 	.byte	0x04, 0x1c
        /*005a*/ 	.short	(.L_2474 - .L_2473)


	//   ....[0]....
.L_2473:
        /*005c*/ 	.word	0x00000080


	//   ....[1]....
        /*0060*/ 	.word	0x00000210


	//----- nvinfo : EIATTR_CBANK_PARAM_SIZE
	.align		4
.L_2474:
        /*0064*/ 	.byte	0x03, 0x19
        /*0066*/ 	.short	0x0020


	//----- nvinfo : EIATTR_PARAM_CBANK
	.align		4
        /*0068*/ 	.byte	0x04, 0x0a
        /*006a*/ 	.short	(.L_2476 - .L_2475)
	.align		4
.L_2475:
        /*006c*/ 	.word	index@(.nv.constant0._Z33batched_delete_preprocessing_v3_1P27vertex_dictionary_structuremPmS1_)
        /*0070*/ 	.short	0x0380
        /*0072*/ 	.short	0x0020


	//----- nvinfo : EIATTR_SW_WAR
	.align		4
.L_2476:
        /*0074*/ 	.byte	0x04, 0x36
        /*0076*/ 	.short	(.L_2478 - .L_2477)
.L_2477:
        /*0078*/ 	.word	0x00000008
.L_2478:


//--------------------- .nv.info._Z50batched_delete_preprocessing_edge_block_centric_v2P27vertex_dictionary_structuremPmS1_S1_S1_S1_S1_m --------------------------
	.section	.nv.info._Z50batched_delete_preprocessing_edge_block_centric_v2P27vertex_dictionary_structuremPmS1_S1_S1_S1_S1_m,"",@"SHT_CUDA_INFO"
	.sectionflags	@""
	.align	4


	//----- nvinfo : EIATTR_CUDA_API_VERSION
	.align		4
        /*0000*/ 	.byte	0x04, 0x37
        /*0002*/ 	.short	(.L_2480 - .L_2479)
.L_2479:
        /*0004*/ 	.word	0x00000082


	//----- nvinfo : EIATTR_KPARAM_INFO
	.align		4
.L_2480:
        /*0008*/ 	.byte	0x04, 0x17
        /*000a*/ 	.short	(.L_2482 - .L_2481)
.L_2481:
        /*000c*/ 	.word	0x00000000
        /*0010*/ 	.short	0x0008
        /*0012*/ 	.short	0x0040
        /*0014*/ 	.byte	0x00, 0xf0, 0x21, 0x00


	//----- nvinfo : EIATTR_KPARAM_INFO
	.align		4
.L_2482:
        /*0018*/ 	.byte	0x04, 0x17
        /*001a*/ 	.short	(.L_2484 - .L_2483)
.L_2483:
        /*001c*/ 	.word	0x00000000
        /*0020*/ 	.short	0x0007
        /*0022*/ 	.short	0x0038
        /*0024*/ 	.byte	0x00, 0xf5, 0x21, 0x00


	//----- nvinfo : EIATTR_KPARAM_INFO
	.align		4
.L_2484:
        /*0028*/ 	.byte	0x04, 0x17
        /*002a*/ 	.short	(.L_2486 - .L_2485)
.L_2485:
        /*002c*/ 	.word	0x00000000
        /*0030*/ 	.short	0x0006
        /*0032*/ 	.short	0x0030
        /*0034*/ 	.byte	0x00, 0xf5, 0x21, 0x00


	//----- nvinfo : EIATTR_KPARAM_INFO
	.align		4
.L_2486:
        /*0038*/ 	.byte	0x04, 0x17
        /*003a*/ 	.short	(.L_2488 - .L_2487)
.L_2487:
        /*003c*/ 	.word	0x00000000
        /*0040*/ 	.short	0x0005
        /*0042*/ 	.short	0x0028
        /*0044*/ 	.byte	0x00, 0xf5, 0x21, 0x00


	//----- nvinfo : EIATTR_KPARAM_INFO
	.align		4
.L_2488:
        /*0048*/ 	.byte	0x04, 0x17
        /*004a*/ 	.short	(.L_2490 - .L_2489)
.L_2489:
        /*004c*/ 	.word	0x00000000
        /*0050*/ 	.short	0x0004
        /*0052*/ 	.short	0x0020
        /*0054*/ 	.byte	0x00, 0xf5, 0x21, 0x00


	//----- nvinfo : EIATTR_KPARAM_INFO
	.align		4
.L_2490:
        /*0058*/ 	.byte	0x04, 0x17
        /*005a*/ 	.short	(.L_2492 - .L_2491)
.L_2491:
        /*005c*/ 	.word	0x00000000
        /*0060*/ 	.short	0x0003
        /*0062*/ 	.short	0x0018
        /*0064*/ 	.byte	0x00, 0xf5, 0x21, 0x00


	//----- nvinfo : EIATTR_KPARAM_INFO
	.align		4
.L_2492:
        /*0068*/ 	.byte	0x04, 0x17
        /*006a*/ 	.short	(.L_2494 - .L_2493)
.L_2493:
        /*006c*/ 	.word	0x00000000
        /*0070*/ 	.short	0x0002
        /*0072*/ 	.short	0x0010
        /*0074*/ 	.byte	0x00, 0xf5, 0x21, 0x00


	//----- nvinfo : EIATTR_KPARAM_INFO
	.align		4
.L_2494:
        /*0078*/ 	.byte	0x04, 0x17
        /*007a*/ 	.short	(.L_2496 - .L_2495)
.L_2495:
        /*007c*/ 	.word	0x00000000
        /*0080*/ 	.short	0x0001
        /*0082*/ 	.short	0x0008
        /*0084*/ 	.byte	0x00, 0xf0, 0x21, 0x00


	//----- nvinfo : EIATTR_KPARAM_INFO
	.align		4
.L_2496:
        /*0088*/ 	.byte	0x04, 0x17
        /*008a*/ 	.short	(.L_2498 - .L_2497)
.L_2497:
        /*008c*/ 	.word	0x00000000
        /*0090*/ 	.short	0x0000
        /*0092*/ 	.short	0x0000
        /*0094*/ 	.byte	0x00, 0xf5, 0x21, 0x00


	//----- nvinfo : EIATTR_SPARSE_MMA_MASK
	.align		4
.L_2498:
        /*0098*/ 	.byte	0x03, 0x50
        /*009a*/ 	.short	0x0000


	//----- nvinfo : EIATTR_MAXREG_COUNT
	.align		4
        /*009c*/ 	.byte	0x03, 0x1b
        /*009e*/ 	.short	0x00ff


	//----- nvinfo : EIATTR_MERCURY_ISA_VERSION
	.align		4
        /*00a0*/ 	.byte	0x03, 0x5f
        /*00a2*/ 	.short	0x0101


	//----- nvinfo : EIATTR_VRC_CTA_INIT_COUNT
	.align		4
        /*00a4*/ 	.byte	0x02, 0x4a
	.zero		1
	.zero		1


	//----- nvinfo : EIATTR_EXIT_INSTR_OFFSETS
	.align		4
        /*00a8*/ 	.byte	0x04, 0x1c
        /*00aa*/ 	.short	(.L_2500 - .L_2499)


	//   ....[0]....
.L_2499:
        /*00ac*/ 	.word	0x00000080


	//   ....[1]....
        /*00b0*/ 	.word	0x00000160


	//   ....[2]....
        /*00b4*/ 	.word	0x00000620


	//   ....[3]....
        /*00b8*/ 	.word	0x00000870


	//   ....[4]....
        /*00bc*/ 	.word	0x00000a40


	//   ....[5]....
        /*00c0*/ 	.word	0x00000af0


	//----- nvinfo : EIATTR_CRS_STACK_SIZE
	.align		4
.L_2500:
        /*00c4*/ 	.byte	0x04, 0x1e
        /*00c6*/ 	.short	(.L_2502 - .L_2501)
.L_2501:
        /*00c8*/ 	.word	0x00000000


	//----- nvinfo : EIATTR_CBANK_PARAM_SIZE
	.align		4
.L_2502:
        /*00cc*/ 	.byte	0x03, 0x19
        /*00ce*/ 	.short	0x0048


	//----- nvinfo : EIATTR_PARAM_CBANK
	.align		4
        /*00d0*/ 	.byte	0x04, 0x0a
        /*00d2*/ 	.short	(.L_2504 - .L_2503)
	.align		4
.L_2503:
        /*00d4*/ 	.word	index@(.nv.constant0._Z50batched_delete_preprocessing_edge_block_centric_v2P27vertex_dictionary_structuremPmS1_S1_S1_S1_S1_m)
        /*00d8*/ 	.short	0x0380
        /*00da*/ 	.short	0x0048


	//----- nvinfo : EIATTR_SW_WAR
	.align		4
.L_2504:
        /*00dc*/ 	.byte	0x04, 0x36
        /*00de*/ 	.short	(.L_2506 - .L_2505)
.L_2505:
        /*00e0*/ 	.word	0x00000008
.L_2506:


//--------------------- .nv.info._Z40batched_delete_kernel_edge_block_centricP27vertex_dictionary_structuremmPmS1_S1_S1_ --------------------------
	.section	.nv.info._Z40batched_delete_kernel_edge_block_centricP27vertex_dictionary_structuremmPmS1_S1_S1_,"",@"SHT_CUDA_INFO"
	.sectionflags	@""
	.align	4


	//----- nvinfo : EIATTR_CUDA_API_VERSION
	.align		4
        /*0000*/ 	.byte	0x04, 0x37
        /*0002*/ 	.short	(.L_2508 - .L_2507)
.L_2507:
        /*0004*/ 	.word	0x00000082


	//----- nvinfo : EIATTR_KPARAM_INFO
	.align		4
.L_2508:
        /*0008*/ 	.byte	0x04, 0x17
        /*000a*/ 	.short	(.L_2510 - .L_2509)
.L_2509:
        /*000c*/ 	.word	0x00000000
        /*0010*/ 	.short	0x0006
        /*0012*/ 	.short	0x0030
        /*0014*/ 	.byte	0x00, 0xf5, 0x21, 0x00


	//----- nvinfo : EIATTR_KPARAM_INFO
	.align		4
.L_2510:
        /*0018*/ 	.byte	0x04, 0x17
        /*001a*/ 	.short	(.L_2512 - .L_2511)
.L_2511:
        /*001c*/ 	.word	0x00000000
        /*0020*/ 	.short	0x0005
        /*0022*/ 	.short	0x0028
        /*0024*/ 	.byte	0x00, 0xf5, 0x21, 0x00


	//----- nvinfo : EIATTR_KPARAM_INFO
	.align		4
.L_2512:
        /*0028*/ 	.byte	0x04, 0x17
        /*002a*/ 	.short	(.L_2514 - .L_2513)
.L_2513:
        /*002c*/ 	.word	0x00000000
        /*0030*/ 	.short	0x0004
        /*0032*/ 	.short	0x0020
        /*0034*/ 	.byte	0x00, 0xf5, 0x21, 0x00


	//----- nvinfo : EIATTR_KPARAM_INFO
	.align		4
.L_2514:
        /*0038*/ 	.byte	0x04, 0x17
        /*003a*/ 	.short	(.L_2516 - .L_2515)
.L_2515:
        /*003c*/ 	.word	0x00000000
        /*0040*/ 	.short	0x0003
        /*0042*/ 	.short	0x0018
        /*0044*/ 	.byte	0x00, 0xf5, 0x21, 0x00


	//----- nvinfo : EIATTR_KPARAM_INFO
	.align		4
.L_2516:
        /*0048*/ 	.byte	0x04, 0x17
        /*004a*/ 	.short	(.L_2518 - .L_2517)
.L_2517:
        /*004c*/ 	.word	0x00000000
        /*0050*/ 	.short	0x0002
        /*0052*/ 	.short	0x0010
        /*0054*/ 	.byte	0x00, 0xf0, 0x21, 0x00


	//----- nvinfo : EIATTR_KPARAM_INFO
	.align		4
.L_2518:
        /*0058*/ 	.byte	0x04, 0x17
        /*005a*/ 	.short	(.L_2520 - .L_2519)
.L_2519:
        /*005c*/ 	.word	0x00000000
        /*0060*/ 	.short	0x0001
        /*0062*/ 	.short	0x0008
        /*0064*/ 	.byte	0x00, 0xf0, 0x21, 0x00


	//----- nvinfo : EIATTR_KPARAM_INFO
	.align		4
.L_2520:
        /*0068*/ 	.byte	0x04, 0x17
        /*006a*/ 	.short	(.L_2522 - .L_2521)
.L_2521:
        /*006c*/ 	.word	0x00000000
        /*0070*/ 	.short	0x0000
        /*0072*/ 	.short	0x0000
        /*0074*/ 	.byte	0x00, 0xf5, 0x21, 0x00


	//----- nvinfo : EIATTR_SPARSE_MMA_MASK
	.align		4
.L_2522:
        /*0078*/ 	.byte	0x03, 0x50
        /*007a*/ 	.short	0x0000


	//----- nvinfo : EIATTR_MAXREG_COUNT
	.align		4
        /*007c*/ 	.byte	0x03, 0x1b
        /*007e*/ 	.short	0x00ff


	//----- nvinfo : EIATTR_MERCURY_ISA_VERSION
	.align		4
        /*0080*/ 	.byte	0x03, 0x5f
        /*0082*/ 	.short	0x0101


	//----- nvinfo : EIATTR_VRC_CTA_INIT_COUNT
	.align		4
        /*0084*/ 	.byte	0x02, 0x4a
	.zero		1
	.zero		1


	//----- nvinfo : EIATTR_EXIT_INSTR_OFFSETS
	.align		4
        /*0088*/ 	.byte	0x04, 0x1c
        /*008a*/ 	.short	(.L_2524 - .L_2523)


	//   ....[0]....
.L_2523:
        /*008c*/ 	.word	0x000000f0


	//   ....[1]....
        /*0090*/ 	.word	0x000001d0


	//   ....[2]....
        /*0094*/ 	.word	0x000004f0


	//   ....[3]....
        /*0098*/ 	.word	0x00000700


	//----- nvinfo : EIATTR_CRS_STACK_SIZE
	.align		4
.L_2524:
        /*009c*/ 	.byte	0x04, 0x1e
        /*009e*/ 	.short	(.L_2526 - .L_2525)
.L_2525:
        /*00a0*/ 	.word	0x00000000


	//----- nvinfo : EIATTR_CBANK_PARAM_SIZE
	.align		4
.L_2526:
        /*00a4*/ 	.byte	0x03, 0x19
        /*00a6*/ 	.short	0x0038


	//----- nvinfo : EIATTR_PARAM_CBANK
	.align		4
        /*00a8*/ 	.byte	0x04, 0x0a
        /*00aa*/ 	.short	(.L_2528 - .L_2527)
	.align		4
.L_2527:
        /*00ac*/ 	.word	index@(.nv.constant0._Z40batched_delete_kernel_edge_block_centricP27vertex_dictionary_structuremmPmS1_S1_S1_)
        /*00b0*/ 	.short	0x0380
        /*00b2*/ 	.short	0x0038


	//----- nvinfo : EIATTR_SW_WAR
	.align		4
.L_2528:
        /*00b4*/ 	.byte	0x04, 0x36
        /*00b6*/ 	.short	(.L_2530 - .L_2529)
.L_2529:
        /*00b8*/ 	.word	0x00000008
.L_2530:


//--------------------- .nv.info._Z47batched_delete_preprocessing_edge_block_centricP27vertex_dictionary_structuremPmS1_S1_S1_ --------------------------
	.section	.nv.info._Z47batched_delete_preprocessing_edge_block_centricP27vertex_dictionary_structuremPmS1_S1_S1_,"",@"SHT_CUDA_INFO"
	.sectionflags	@""
	.align	4


	//----- nvinfo : EIATTR_CUDA_API_VERSION
	.align		4
        /*0000*/ 	.byte	0x04, 0x37
        /*0002*/ 	.short	(.L_2532 - .L_2531)
.L_2531:
        /*0004*/ 	.word	0x00000082


	//----- nvinfo : EIATTR_KPARAM_INFO
	.align		4
.L_2532:
        /*0008*/ 	.byte	0x04, 0x17
        /*000a*/ 	.short	(.L_2534 - .L_2533)
.L_2533:
        /*000c*/ 	.word	0x00000000
        /*0010*/ 	.short	0x0005
        /*0012*/ 	.short	0x0028
        /*0014*/ 	.byte	0x00, 0xf5, 0x21, 0x00


	//----- nvinfo : EIATTR_KPARAM_INFO
	.align		4
.L_2534:
        /*0018*/ 	.byte	0x04, 0x17
        /*001a*/ 	.short	(.L_2536 - .L_2535)
.L_2535:
        /*001c*/ 	.word	0x00000000
        /*0020*/ 	.short	0x0004
        /*0022*/ 	.short	0x0020
        /*0024*/ 	.byte	0x00, 0xf5, 0x21, 0x00


	//----- nvinfo : EIATTR_KPARAM_INFO
	.align		4
.L_2536:
        /*0028*/ 	.byte	0x04, 0x17
        /*002a*/ 	.short	(.L_2538 - .L_2537)
.L_2537:
        /*002c*/ 	.word	0x00000000
        /*0030*/ 	.short	0x0003
        /*0032*/ 	.short	0x0018
        /*0034*/ 	.byte	0x00, 0xf5, 0x21, 0x00


	//----- nvinfo : EIATTR_KPARAM_INFO
	.align		4
.L_2538:
        /*0038*/ 	.byte	0x04, 0x17
        /*003a*/ 	.short	(.L_2540 - .L_2539)
.L_2539:
        /*003c*/ 	.word	0x00000000
        /*0040*/ 	.short	0x0002
        /*0042*/ 	.short	0x0010
        /*0044*/ 	.byte	0x00, 0xf5, 0x21, 0x00


	//----- nvinfo : EIATTR_KPARAM_INFO
	.align		4
.L_2540:
        /*0048*/ 	.byte	0x04, 0x17
        /*004a*/ 	.short	(.L_2542 - .L_2541)
.L_2541:
        /*004c*/ 	.word	0x00000000
        /*0050*/ 	.short	0x0001
        /*0052*/ 	.short	0x0008
        /*0054*/ 	.byte	0x00, 0xf0, 0x21, 0x00


	//----- nvinfo : EIATTR_KPARAM_INFO
	.align		4
.L_2542:
        /*0058*/ 	.byte	0x04, 0x17
        /*005a*/ 	.short	(.L_2544 - .L_2543)
.L_2543:
        /*005c*/ 	.word	0x00000000
        /*0060*/ 	.short	0x0000
        /*0062*/ 	.short	0x0000
        /*0064*/ 	.byte	0x00, 0xf5, 0x21, 0x00


	//----- nvinfo : EIATTR_SPARSE_MMA_MASK
	.align		4
.L_2544:
        /*0068*/ 	.byte	0x03, 0x50
        /*006a*/ 	.short	0x0000


	//----- nvinfo : EIATTR_MAXREG_COUNT
	.align		4
        /*006c*/ 	.byte	0x03, 0x1b
        /*006e*/ 	.short	0x00ff


	//----- nvinfo : EIATTR_MERCURY_ISA_VERSION
	.align		4
        /*0070*/ 	.byte	0x03, 0x5f
        /*0072*/ 	.short	0x0101


	//----- nvinfo : EIATTR_VRC_CTA_INIT_COUNT
	.align		4
        /*0074*/ 	.byte	0x02, 0x4a
	.zero		1
	.zero		1


	//----- nvinfo : EIATTR_EXIT_INSTR_OFFSETS
	.align		4
        /*0078*/ 	.byte	0x04, 0x1c
        /*007a*/ 	.short	(.L_2546 - .L_2545)


	//   ....[0]....
.L_2545:
        /*007c*/ 	.word	0x00000080


	//   ....[1]....
        /*0080*/ 	.word	0x00000110


	//   ....[2]....
        /*0084*/ 	.word	0x00000420


	//   ....[3]....
        /*0088*/ 	.word	0x00000580


	//   ....[4]....
        /*008c*/ 	.word	0x000006b0


	//   ....[5]....
        /*0090*/ 	.word	0x00000790


	//----- nvinfo : EIATTR_CRS_STACK_SIZE
	.align		4
.L_2546:
        /*0094*/ 	.byte	0x04, 0x1e
        /*0096*/ 	.short	(.L_2548 - .L_2547)
.L_2547:
        /*0098*/ 	.word	0x00000000


	//----- nvinfo : EIATTR_CBANK_PARAM_SIZE
	.align		4
.L_2548:
        /*009c*/ 	.byte	0x03, 0x19
        /*009e*/ 	.short	0x0030


	//----- nvinfo : EIATTR_PARAM_CBANK
	.align		4
        /*00a0*/ 	.byte	0x04, 0x0a
        /*00a2*/ 	.short	(.L_2550 - .L_2549)
	.align		4
.L_2549:
        /*00a4*/ 	.word	index@(.nv.constant0._Z47batched_delete_preprocessing_edge_block_centricP27vertex_dictionary_structuremPmS1_S1_S1_)
        /*00a8*/ 	.short	0x0380
        /*00aa*/ 	.short	0x0030


	//----- nvinfo : EIATTR_SW_WAR
	.align		4
.L_2550:
        /*00ac*/ 	.byte	0x04, 0x36
        /*00ae*/ 	.short	(.L_2552 - .L_2551)
.L_2551:
        /*00b0*/ 	.word	0x00000008
.L_2552:


//--------------------- .nv.info._Z43device_prefix_sum_calculation_preprocessingP27vertex_dictionary_structuremPm --------------------------
	.section	.nv.info._Z43device_prefix_sum_calculation_preprocessingP27vertex_dictionary_structuremPm,"",@"SHT_CUDA_INFO"
	.sectionflags	@""
	.align	4


	//----- nvinfo : EIATTR_CUDA_API_VERSION
	.align		4
        /*0000*/ 	.byte	0x04, 0x37
        /*0002*/ 	.short	(.L_2554 - .L_2553)
.L_2553:
        /*0004*/ 	.word	0x00000082


	//----- nvinfo : EIATTR_KPARAM_INFO
	.align		4
.L_2554:
        /*0008*/ 	.byte	0x04, 0x17
        /*000a*/ 	.short	(.L_2556 - .L_2555)
.L_2555:
        /*000c*/ 	.word	0x00000000
        /*0010*/ 	.short	0x0002
        /*0012*/ 	.short	0x0010
        /*0014*/ 	.byte	0x00, 0xf5, 0x21, 0x00


	//----- nvinfo : EIATTR_KPARAM_INFO
	.align		4
.L_2556:
        /*0018*/ 	.byte	0x04, 0x17
        /*001a*/ 	.short	(.L_2558 - .L_2557)
.L_2557:
        /*001c*/ 	.word	0x00000000
        /*0020*/ 	.short	0x0001
        /*0022*/ 	.short	0x0008
        /*0024*/ 	.byte	0x00, 0xf0, 0x21, 0x00


	//----- nvinfo : EIATTR_KPARAM_INFO
	.align		4
.L_2558:
        /*0028*/ 	.byte	0x04, 0x17
        /*002a*/ 	.short	(.L_2560 - .L_2559)
.L_2559:
        /*002c*/ 	.word	0x00000000
        /*0030*/ 	.short	0x0000
        /*0032*/ 	.short	0x0000
        /*0034*/ 	.byte	0x00, 0xf5, 0x21, 0x00


	//----- nvinfo : EIATTR_SPARSE_MMA_MASK
	.align		4
.L_2560:
        /*0038*/ 	.byte	0x03, 0x50
        /*003a*/ 	.short	0x0000


	//----- nvinfo : EIATTR_MAXREG_COUNT
	.align		4
        /*003c*/ 	.byte	0x03, 0x1b
        /*003e*/ 	.short	0x00ff


	//----- nvinfo : EIATTR_MERCURY_ISA_VERSION
	.align		4
        /*0040*/ 	.byte	0x03, 0x5f
        /*0042*/ 	.short	0x0101


	//----- nvinfo : EIATTR_VRC_CTA_INIT_COUNT
	.align		4
        /*0044*/ 	.byte	0x02, 0x4a
	.zero		1
	.zero		1


	//----- nvinfo : EIATTR_EXIT_INSTR_OFFSETS
	.align		4
        /*0048*/ 	.byte	0x04, 0x1c
        /*004a*/ 	.short	(.L_2562 - .L_2561)


	//   ....[0]....
.L_2561:
        /*004c*/ 	.word	0x00000080


	//   ....[1]....
        /*0050*/ 	.word	0x00000160


	//----- nvinfo : EIATTR_CBANK_PARAM_SIZE
	.align		4
.L_2562:
        /*0054*/ 	.byte	0x03, 0x19
        /*0056*/ 	.short	0x0018


	//----- nvinfo : EIATTR_PARAM_CBANK
	.align		4
        /*0058*/ 	.byte	0x04, 0x0a
        /*005a*/ 	.short	(.L_2564 - .L_2563)
	.align		4
.L_2563:
        /*005c*/ 	.word	index@(.nv.constant0._Z43device_prefix_sum_calculation_preprocessingP27vertex_dictionary_structuremPm)
        /*0060*/ 	.short	0x0380
        /*0062*/ 	.short	0x0018


	//----- nvinfo : EIATTR_SW_WAR
	.align		4
.L_2564:
        /*0064*/ 	.byte	0x04, 0x36
        /*0066*/ 	.short	(.L_2566 - .L_2565)
.L_2565:
        /*0068*/ 	.word	0x00000008
.L_2566:


//--------------------- .nv.info._Z21batched_delete_kernelP27vertex_dictionary_structuremmPmS1_ --------------------------
	.section	.nv.info._Z21batched_delete_kernelP27vertex_dictionary_structuremmPmS1_,"",@"SHT_CUDA_INFO"
	.sectionflags	@""
	.align	4


	//----- nvinfo : EIATTR_CUDA_API_VERSION
	.align		4
        /*0000*/ 	.byte	0x04, 0x37
        /*0002*/ 	.short	(.L_2568 - .L_2567)
.L_2567:
        /*0004*/ 	.word	0x00000082


	//----- nvinfo : EIATTR_KPARAM_INFO
	.align		4
.L_2568:
        /*0008*/ 	.byte	0x04, 0x17
        /*000a*/ 	.short	(.L_2570 - .L_2569)
.L_2569:
        /*000c*/ 	.word	0x00000000
        /*0010*/ 	.short	0x0004
        /*0012*/ 	.short	0x0020
        /*0014*/ 	.byte	0x00, 0xf5, 0x21, 0x00


	//----- nvinfo : EIATTR_KPARAM_INFO
	.align		4
.L_2570:
        /*0018*/ 	.byte	0x04, 0x17
        /*001a*/ 	.short	(.L_2572 - .L_2571)
.L_2571:
        /*001c*/ 	.word	0x00000000
        /*0020*/ 	.short	0x0003
        /*0022*/ 	.short	0x0018
        /*0024*/ 	.byte	0x00, 0xf5, 0x21, 0x00


	//----- nvinfo : EIATTR_KPARAM_INFO
	.align		4
.L_2572:
        /*0028*/ 	.byte	0x04, 0x17
        /*002a*/ 	.short	(.L_2574 - .L_2573)
.L_2573:
        /*002c*/ 	.word	0x00000000
        /*0030*/ 	.short	0x0002
        /*0032*/ 	.short	0x0010
        /*0034*/ 	.byte	0x00, 0xf0, 0x21, 0x00


	//----- nvinfo : EIATTR_KPARAM_INFO
	.align		4
.L_2574:
        /*0038*/ 	.byte	0x04, 0x17
        /*003a*/ 	.short	(.L_2576 - .L_2575)
.L_2575:
        /*003c*/ 	.word	0x00000000
        /*0040*/ 	.short	0x0001
        /*0042*/ 	.short	0x0008
        /*0044*/ 	.byte	0x00, 0xf0, 0x21, 0x00


	//----- nvinfo : EIATTR_KPARAM_INFO
	.align		4
.L_2576:
        /*0048*/ 	.byte	0x04, 0x17
        /*004a*/ 	.short	(.L_2578 - .L_2577)
.L_2577:
        /*004c*/ 	.word	0x00000000
        /*0050*/ 	.short	0x0000
        /*0052*/ 	.short	0x0000
        /*0054*/ 	.byte	0x00, 0xf5, 0x21, 0x00


	//----- nvinfo : EIATTR_SPARSE_MMA_MASK
	.align		4
.L_2578:
        /*0058*/ 	.byte	0x03, 0x50
        /*005a*/ 	.short	0x0000


	//----- nvinfo : EIATTR_MAXREG_COUNT
	.align		4
        /*005c*/ 	.byte	0x03, 0x1b
        /*005e*/ 	.short	0x00ff


	//----- nvinfo : EIATTR_EXTERNS
	.align		4
        /*0060*/ 	.byte	0x04, 0x0f
        /*0062*/ 	.short	(.L_2580 - .L_2579)


	//   ....[0]....
	.align		4
.L_2579:
        /*0064*/ 	.word	index@(vprintf)


	//----- nvinfo : EIATTR_MERCURY_ISA_VERSION
	.align		4
.L_2580:
        /*0068*/ 	.byte	0x03, 0x5f
        /*006a*/ 	.short	0x0101


	//----- nvinfo : EIATTR_VRC_CTA_INIT_COUNT
	.align		4
        /*006c*/ 	.byte	0x02, 0x4a
	.zero		1
	.zero		1


	//----- nvinfo : EIATTR_SYSCALL_OFFSETS
	.align		4
        /*0070*/ 	.byte	0x04, 0x46
        /*0072*/ 	.short	(.L_2582 - .L_2581)


	//   ....[0]....
.L_2581:
        /*0074*/ 	.word	0x00000800


	//   ....[1]....
        /*0078*/ 	.word	0x00000900


	//   ....[2]....
        /*007c*/ 	.word	0x00000a00


	//   ....[3]....
        /*0080*/ 	.word	0x00000b00


	//   ....[4]....
        /*0084*/ 	.word	0x00000c00


	//   ....[5]....
        /*0088*/ 	.word	0x00000d00


	//   ....[6]....
        /*008c*/ 	.word	0x00000e00


	//   ....[7]....
        /*0090*/ 	.word	0x00000f00


	//   ....[8]....
        /*0094*/ 	.word	0x00001100


	//   ....[9]....
        /*0098*/ 	.word	0x00001200


	//   ....[10]....
        /*009c*/ 	.word	0x00001300


	//   ....[11]....
        /*00a0*/ 	.word	0x00001400


	//   ....[12]....
        /*00a4*/ 	.word	0x000015b0


	//   ....[13]....
        /*00a8*/ 	.word	0x000016b0


	//   ....[14]....
        /*00ac*/ 	.word	0x000017f0


	//----- nvinfo : EIATTR_EXIT_INSTR_OFFSETS
	.align		4
.L_2582:
        /*00b0*/ 	.byte	0x04, 0x1c
        /*00b2*/ 	.short	(.L_2584 - .L_2583)


	//   ....[0]....
.L_2583:
        /*00b4*/ 	.word	0x00000080


	//   ....[1]....
        /*00b8*/ 	.word	0x00000200


	//   ....[2]....
        /*00bc*/ 	.word	0x00000240


	//----- nvinfo : EIATTR_CRS_STACK_SIZE
	.align		4
.L_2584:
        /*00c0*/ 	.byte	0x04, 0x1e
        /*00c2*/ 	.short	(.L_2586 - .L_2585)
.L_2585:
        /*00c4*/ 	.word	0x00000000


	//----- nvinfo : EIATTR_CBANK_PARAM_SIZE
	.align		4
.L_2586:
        /*00c8*/ 	.byte	0x03, 0x19
        /*00ca*/ 	.short	0x0028


	//----- nvinfo : EIATTR_PARAM_CBANK
	.align		4
        /*00cc*/ 	.byte	0x04, 0x0a
        /*00ce*/ 	.short	(.L_2588 - .L_2587)
	.align		4
.L_2587:
        /*00d0*/ 	.word	index@(.nv.constant0._Z21batched_delete_kernelP27vertex_dictionary_structuremmPmS1_)
        /*00d4*/ 	.short	0x0380
        /*00d6*/ 	.short	0x0028


	//----- nvinfo : EIATTR_SW_WAR
	.align		4
.L_2588:
        /*00d8*/ 	.byte	0x04, 0x36
        /*00da*/ 	.short	(.L_2590 - .L_2589)
.L_2589:
        /*00dc*/ 	.word	0x00000008
.L_2590:


//--------------------- .nv.info._Z47batched_delete_kernel_edge_centric_parallelizedP27vertex_dictionary_structuremmmPmS1_S1_S1_S1_ --------------------------
	.section	.nv.info._Z47batched_delete_kernel_edge_centric_parallelizedP27vertex_dictionary_structuremmmPmS1_S1_S1_S1_,"",@"SHT_CUDA_INFO"
	.sectionflags	@""
	.align	4


	//----- nvinfo : EIATTR_CUDA_API_VERSION
	.align		4
        /*0000*/ 	.byte	0x04, 0x37
        /*0002*/ 	.short	(.L_2592 - .L_2591)
.L_2591:
        /*0004*/ 	.word	0x00000082


	//----- nvinfo : EIATTR_KPARAM_INFO
	.align		4
.L_2592:
        /*0008*/ 	.byte	0x04, 0x17
        /*000a*/ 	.short	(.L_2594 - .L_2593)
.L_2593:
        /*000c*/ 	.word	0x00000000
        /*0010*/ 	.short	0x0008
        /*0012*/ 	.short	0x0040
        /*0014*/ 	.byte	0x00, 0xf5, 0x21, 0x00


	//----- nvinfo : EIATTR_KPARAM_INFO
	.align		4
.L_2594:
        /*0018*/ 	.byte	0x04, 0x17
        /*001a*/ 	.short	(.L_2596 - .L_2595)
.L_2595:
        /*001c*/ 	.word	0x00000000
        /*0020*/ 	.short	0x0007
        /*0022*/ 	.short	0x0038
        /*0024*/ 	.byte	0x00, 0xf5, 0x21, 0x00


	//----- nvinfo : EIATTR_KPARAM_INFO
	.align		4
.L_2596:
        /*0028*/ 	.byte	0x04, 0x17
        /*002a*/ 	.short	(.L_2598 - .L_2597)
.L_2597:
        /*002c*/ 	.word	0x00000000
        /*0030*/ 	.short	0x0006
        /*0032*/ 	.short	0x0030
        /*0034*/ 	.byte	0x00, 0xf5, 0x21, 0x00


	//----- nvinfo : EIATTR_KPARAM_INFO
	.align		4
.L_2598:
        /*0038*/ 	.byte	0x04, 0x17
        /*003a*/ 	.short	(.L_2600 - .L_2599)
.L_2599:
        /*003c*/ 	.word	0x00000000
        /*0040*/ 	.short	0x0005
        /*0042*/ 	.short	0x0028
        /*0044*/ 	.byte	0x00, 0xf5, 0x21, 0x00


	//----- nvinfo : EIATTR_KPARAM_INFO
	.align		4
.L_2600:
        /*0048*/ 	.byte	0x04, 0x17
        /*004a*/ 	.short	(.L_2602 - .L_2601)
.L_2601:
        /*004c*/ 	.word	0x00000000
        /*0050*/ 	.short	0x0004
        /*0052*/ 	.short	0x0020
        /*0054*/ 	.byte	0x00, 0xf5, 0x21, 0x00


	//----- nvinfo : EIATTR_KPARAM_INFO
	.align		4
.L_2602:
        /*0058*/ 	.byte	0x04, 0x17
        /*005a*/ 	.short	(.L_2604 - .L_2603)
.L_2603:
        /*005c*/ 	.word	0x00000000
        /*0060*/ 	.short	0x0003
        /*0062*/ 	.short	0x0018
        /*0064*/ 	.byte	0x00, 0xf0, 0x21, 0x00


	//----- nvinfo : EIATTR_KPARAM_INFO
	.align		4
.L_2604:
        /*0068*/ 	.byte	0x04, 0x17
        /*006a*/ 	.short	(.L_2606 - .L_2605)
.L_2605:
        /*006c*/ 	.word	0x00000000
        /*0070*/ 	.short	0x0002
        /*0072*/ 	.short	0x0010
        /*0074*/ 	.byte	0x00, 0xf0, 0x21, 0x00


	//----- nvinfo : EIATTR_KPARAM_INFO
	.align		4
.L_2606:
        /*0078*/ 	.byte	0x04, 0x17
        /*007a*/ 	.short	(.L_2608 - .L_2607)
.L_2607:
        /*007c*/ 	.word	0x00000000
        /*0080*/ 	.short	0x0001
        /*0082*/ 	.short	0x0008
        /*0084*/ 	.byte	0x00, 0xf0, 0x21, 0x00


	//----- nvinfo : EIATTR_KPARAM_INFO
	.align		4
.L_2608:
        /*0088*/ 	.byte	0x04, 0x17
        /*008a*/ 	.short	(.L_2610 - .L_2609)
.L_2609:
        /*008c*/ 	.word	0x00000000
        /*0090*/ 	.short	0x0000
        /*0092*/ 	.short	0x0000
        /*0094*/ 	.byte	0x00, 0xf5, 0x21, 0x00


	//----- nvinfo : EIATTR_SPARSE_MMA_MASK
	.align		4
.L_2610:
        /*0098*/ 	.byte	0x03, 0x50
        /*009a*/ 	.short	0x0000


	//----- nvinfo : EIATTR_MAXREG_COUNT
	.align		4
        /*009c*/ 	.byte	0x03, 0x1b
        /*009e*/ 	.short	0x00ff


	//----- nvinfo : EIATTR_MERCURY_ISA_VERSION
	.align		4
        /*00a0*/ 	.byte	0x03, 0x5f
        /*00a2*/ 	.short	0x0101


	//----- nvinfo : EIATTR_VRC_CTA_INIT_COUNT
	.align		4
        /*00a4*/ 	.byte	0x02, 0x4a
	.zero		1
	.zero		1


	//----- nvinfo : EIATTR_EXIT_INSTR_OFFSETS
	.align		4
        /*00a8*/ 	.byte	0x04, 0x1c
        /*00aa*/ 	.short	(.L_2612 - .L_2611)


	//   ....[0]....
.L_2611:
        /*00ac*/ 	.word	0x00000080


	//   ....[1]....
        /*00b0*/ 	.word	0x00000210


	//   ....[2]....
        /*00b4*/ 	.word	0x00000790


	//   ....[3]....
        /*00b8*/ 	.word	0x00000960


	//----- nvinfo : EIATTR_CRS_STACK_SIZE
	.align		4
.L_2612:
        /*00bc*/ 	.byte	0x04, 0x1e
        /*00be*/ 	.short	(.L_2614 - .L_2613)
.L_2613:
        /*00c0*/ 	.word	0x00000000


	//----- nvinfo : EIATTR_CBANK_PARAM_SIZE
	.align		4
.L_2614:
        /*00c4*/ 	.byte	0x03, 0x19
        /*00c6*/ 	.short	0x0048


	//----- nvinfo : EIATTR_PARAM_CBANK
	.align		4
        /*00c8*/ 	.byte	0x04, 0x0a
        /*00ca*/ 	.short	(.L_2616 - .L_2615)
	.align		4
.L_2615:
        /*00cc*/ 	.word	index@(.nv.constant0._Z47batched_delete_kernel_edge_centric_parallelizedP27vertex_dictionary_structuremmmPmS1_S1_S1_S1_)
        /*00d0*/ 	.short	0x0380
        /*00d2*/ 	.short	0x0048


	//----- nvinfo : EIATTR_SW_WAR
	.align		4
.L_2616:
        /*00d4*/ 	.byte	0x04, 0x36
        /*00d6*/ 	.short	(.L_2618 - .L_2617)
.L_2617:
        /*00d8*/ 	.word	0x00000008
.L_2618:


//--------------------- .nv.info._Z34batched_delete_kernel_edge_centricP27vertex_dictionary_structuremmPmS1_S1_S1_S1_ --------------------------
	.section	.nv.info._Z34batched_delete_kernel_edge_centricP27vertex_dictionary_structuremmPmS1_S1_S1_S1_,"",@"SHT_CUDA_INFO"
	.sectionflags	@""
	.align	4


	//----- nvinfo : EIATTR_CUDA_API_VERSION
	.align		4
        /*0000*/ 	.byte	0x04, 0x37
        /*0002*/ 	.short	(.L_2620 - .L_2619)
.L_2619:
        /*0004*/ 	.word	0x00000082


	//----- nvinfo : EIATTR_KPARAM_INFO
	.align		4
.L_2620:
        /*0008*/ 	.byte	0x04, 0x17
        /*000a*/ 	.short	(.L_2622 - .L_2621)
.L_2621:
        /*000c*/ 	.word	0x00000000
        /*0010*/ 	.short	0x0007
        /*0012*/ 	.short	0x0038
        /*0014*/ 	.byte	0x00, 0xf5, 0x21, 0x00


	//----- nvinfo : EIATTR_KPARAM_INFO
	.align		4
.L_2622:
        /*0018*/ 	.byte	0x04, 0x17
        /*001a*/ 	.short	(.L_2624 - .L_2623)
.L_2623:
        /*001c*/ 	.word	0x00000000
        /*0020*/ 	.short	0x0006
        /*0022*/ 	.short	0x0030
        /*0024*/ 	.byte	0x00, 0xf5, 0x21, 0x00


	//----- nvinfo : EIATTR_KPARAM_INFO
	.align		4
.L_2624:
        /*0028*/ 	.byte	0x04, 0x17
        /*002a*/ 	.short	(.L_2626 - .L_2625)
.L_2625:
        /*002c*/ 	.word	0x00000000
        /*0030*/ 	.short	0x0005
        /*0032*/ 	.short	0x0028
        /*0034*/ 	.byte	0x00, 0xf5, 0x21, 0x00


	//----- nvinfo : EIATTR_KPARAM_INFO
	.align		4
.L_2626:
        /*0038*/ 	.byte	0x04, 0x17
        /*003a*/ 	.short	(.L_2628 - .L_2627)
.L_2627:
        /*003c*/ 	.word	0x00000000
        /*0040*/ 	.short	0x0004
        /*0042*/ 	.short	0x0020
        /*0044*/ 	.byte	0x00, 0xf5, 0x21, 0x00


	//----- nvinfo : EIATTR_KPARAM_INFO
	.align		4
.L_2628:
        /*0048*/ 	.byte	0x04, 0x17
        /*004a*/ 	.short	(.L_2630 - .L_2629)
.L_2629:
        /*004c*/ 	.word	0x00000000
        /*0050*/ 	.short	0x0003
        /*0052*/ 	.short	0x0018
        /*0054*/ 	.byte	0x00, 0xf5, 0x21, 0x00


	//----- nvinfo : EIATTR_KPARAM_INFO
	.align		4
.L_2630:
        /*0058*/ 	.byte	0x04, 0x17
        /*005a*/ 	.short	(.L_2632 - .L_2631)
.L_2631:
        /*005c*/ 	.word	0x00000000
        /*0060*/ 	.short	0x0002
        /*0062*/ 	.short	0x0010
        /*0064*/ 	.byte	0x00, 0xf0, 0x21, 0x00


	//----- nvinfo : EIATTR_KPARAM_INFO
	.align		4
.L_2632:
        /*0068*/ 	.byte	0x04, 0x17
        /*006a*/ 	.short	(.L_2634 - .L_2633)
.L_2633:
        /*006c*/ 	.word	0x00000000
        /*0070*/ 	.short	0x0001
        /*0072*/ 	.short	0x0008
        /*0074*/ 	.byte	0x00, 0xf0, 0x21, 0x00


	//----- nvinfo : EIATTR_KPARAM_INFO
	.align		4
.L_2634:
        /*0078*/ 	.byte	0x04, 0x17
        /*007a*/ 	.short	(.L_2636 - .L_2635)
.L_2635:
        /*007c*/ 	.word	0x00000000
        /*0080*/ 	.short	0x0000
        /*0082*/ 	.short	0x0000
        /*0084*/ 	.byte	0x00, 0xf5, 0x21, 0x00


	//----- nvinfo : EIATTR_SPARSE_MMA_MASK
	.align		4
.L_2636:
        /*0088*/ 	.byte	0x03, 0x50
        /*008a*/ 	.short	0x0000


	//----- nvinfo : EIATTR_MAXREG_COUNT
	.align		4
        /*008c*/ 	.byte	0x03, 0x1b
        /*008e*/ 	.short	0x00ff


	//----- nvinfo : EIATTR_MERCURY_ISA_VERSION
	.align		4
        /*0090*/ 	.byte	0x03, 0x5f
        /*0092*/ 	.short	0x0101


	//----- nvinfo : EIATTR_VRC_CTA_INIT_COUNT
	.align		4
        /*0094*/ 	.byte	0x02, 0x4a
	.zero		1
	.zero		1


	//----- nvinfo : EIATTR_EXIT_INSTR_OFFSETS
	.align		4
        /*0098*/ 	.byte	0x04, 0x1c
        /*009a*/ 	.short	(.L_2638 - .L_2637)


	//   ....[0]....
.L_2637:
        /*009c*/ 	.word	0x00000080


	//   ....[1]....
        /*00a0*/ 	.word	0x00000210


	//   ....[2]....
        /*00a4*/ 	.word	0x000004e0


	//   ....[3]....
        /*00a8*/ 	.word	0x00000590


	//   ....[4]....
        /*00ac*/ 	.word	0x000006a0


	//   ....[5]....
        /*00b0*/ 	.word	0x000007b0


	//   ....[6]....
        /*00b4*/ 	.word	0x000008c0


	//   ....[7]....
        /*00b8*/ 	.word	0x000009d0


	//   ....[8]....
        /*00bc*/ 	.word	0x00000ae0


	//   ....[9]....
        /*00c0*/ 	.word	0x00000bf0


	//   ....[10]....
        /*00c4*/ 	.word	0x00000c80


	//----- nvinfo : EIATTR_CRS_STACK_SIZE
	.align		4
.L_2638:
        /*00c8*/ 	.byte	0x04, 0x1e
        /*00ca*/ 	.short	(.L_2640 - .L_2639)
.L_2639:
        /*00cc*/ 	.word	0x00000000


	//----- nvinfo : EIATTR_CBANK_PARAM_SIZE
	.align		4
.L_2640:
        /*00d0*/ 	.byte	0x03, 0x19
        /*00d2*/ 	.short	0x0040


	//----- nvinfo : EIATTR_PARAM_CBANK
	.align		4
        /*00d4*/ 	.byte	0x04, 0x0a
        /*00d6*/ 	.short	(.L_2642 - .L_2641)
	.align		4
.L_2641:
        /*00d8*/ 	.word	index@(.nv.constant0._Z34batched_delete_kernel_edge_centricP27vertex_dictionary_structuremmPmS1_S1_S1_S1_)
        /*00dc*/ 	.short	0x0380
        /*00de*/ 	.short	0x0040


	//----- nvinfo : EIATTR_SW_WAR
	.align		4
.L_2642:
        /*00e0*/ 	.byte	0x04, 0x36
        /*00e2*/ 	.short	(.L_2644 - .L_2643)
.L_2643:
        /*00e4*/ 	.word	0x00000008
.L_2644:


//--------------------- .nv.info._Z41batched_delete_preprocessing_edge_centricP27vertex_dictionary_structuremPmS1_S1_ --------------------------
	.section	.nv.info._Z41batched_delete_preprocessing_edge_centricP27vertex_dictionary_structuremPmS1_S1_,"",@"SHT_CUDA_INFO"
	.sectionflags	@""
	.align	4


	//----- nvinfo : EIATTR_CUDA_API_VERSION
	.align		4
        /*0000*/ 	.byte	0x04, 0x37
        /*0002*/ 	.short	(.L_2646 - .L_2645)
.L_2645:
        /*0004*/ 	.word	0x00000082


	//----- nvinfo : EIATTR_KPARAM_INFO
	.align		4
.L_2646:
        /*0008*/ 	.byte	0x04, 0x17
        /*000a*/ 	.short	(.L_2648 - .L_2647)
.L_2647:
        /*000c*/ 	.word	0x00000000
        /*0010*/ 	.short	0x0004
        /*0012*/ 	.short	0x0020
        /*0014*/ 	.byte	0x00, 0xf5, 0x21, 0x00


	//----- nvinfo : EIATTR_KPARAM_INFO
	.align		4
.L_2648:
        /*0018*/ 	.byte	0x04, 0x17
        /*001a*/ 	.short	(.L_2650 - .L_2649)
.L_2649:
        /*001c*/ 	.word	0x00000000
        /*0020*/ 	.short	0x0003
        /*0022*/ 	.short	0x0018
        /*0024*/ 	.byte	0x00, 0xf5, 0x21, 0x00


	//----- nvinfo : EIATTR_KPARAM_INFO
	.align		4
.L_2650:
        /*0028*/ 	.byte	0x04, 0x17
        /*002a*/ 	.short	(.L_2652 - .L_2651)
.L_2651:
        /*002c*/ 	.word	0x00000000
        /*0030*/ 	.short	0x0002
        /*0032*/ 	.short	0x0010
        /*0034*/ 	.byte	0x00, 0xf5, 0x21, 0x00


	//----- nvinfo : EIATTR_KPARAM_INFO
	.align		4
.L_2652:
        /*0038*/ 	.byte	0x04, 0x17
        /*003a*/ 	.short	(.L_2654 - .L_2653)
.L_2653:
        /*003c*/ 	.word	0x00000000
        /*0040*/ 	.short	0x0001
        /*0042*/ 	.short	0x0008
        /*0044*/ 	.byte	0x00, 0xf0, 0x21, 0x00


	//----- nvinfo : EIATTR_KPARAM_INFO
	.align		4
.L_2654:
        /*0048*/ 	.byte	0x04, 0x17
        /*004a*/ 	.short	(.L_2656 - .L_2655)
.L_2655:
        /*004c*/ 	.word	0x00000000
        /*0050*/ 	.short	0x0000
        /*0052*/ 	.short	0x0000
        /*0054*/ 	.byte	0x00, 0xf5, 0x21, 0x00


	//----- nvinfo : EIATTR_SPARSE_MMA_MASK
	.align		4
.L_2656:
        /*0058*/ 	.byte	0x03, 0x50
        /*005a*/ 	.short	0x0000


	//----- nvinfo : EIATTR_MAXREG_COUNT
	.align		4
        /*005c*/ 	.byte	0x03, 0x1b
        /*005e*/ 	.short	0x00ff


	//----- nvinfo : EIATTR_EXTERNS
	.align		4
        /*0060*/ 	.byte	0x04, 0x0f
        /*0062*/ 	.short	(.L_2658 - .L_2657)


	//   ....[0]....
	.align		4
.L_2657:
        /*0064*/ 	.word	index@(vprintf)


	//----- nvinfo : EIATTR_MERCURY_ISA_VERSION
	.align		4
.L_2658:
        /*0068*/ 	.byte	0x03, 0x5f
        /*006a*/ 	.short	0x0101


	//----- nvinfo : EIATTR_VRC_CTA_INIT_COUNT
	.align		4
        /*006c*/ 	.byte	0x02, 0x4a
	.zero		1
	.zero		1


	//----- nvinfo : EIATTR_SYSCALL_OFFSETS
	.align		4
        /*0070*/ 	.byte	0x04, 0x46
        /*0072*/ 	.short	(.L_2660 - .L_2659)


	//   ....[0]....
.L_2659:
        /*0074*/ 	.word	0x00000360


	//----- nvinfo : EIATTR_EXIT_INSTR_OFFSETS
	.align		4
.L_2660:
        /*0078*/ 	.byte	0x04, 0x1c
        /*007a*/ 	.short	(.L_2662 - .L_2661)


	//   ....[0]....
.L_2661:
        /*007c*/ 	.word	0x000002e0


	//   ....[1]....
        /*0080*/ 	.word	0x00000370


	//----- nvinfo : EIATTR_CRS_STACK_SIZE
	.align		4
.L_2662:
        /*0084*/ 	.byte	0x04, 0x1e
        /*0086*/ 	.short	(.L_2664 - .L_2663)
.L_2663:
        /*0088*/ 	.word	0x00000000


	//----- nvinfo : EIATTR_CBANK_PARAM_SIZE
	.align		4
.L_2664:
        /*008c*/ 	.byte	0x03, 0x19
        /*008e*/ 	.short	0x0028


	//----- nvinfo : EIATTR_PARAM_CBANK
	.align		4
        /*0090*/ 	.byte	0x04, 0x0a
        /*0092*/ 	.short	(.L_2666 - .L_2665)
	.align		4
.L_2665:
        /*0094*/ 	.word	index@(.nv.constant0._Z41batched_delete_preprocessing_edge_centricP27vertex_dictionary_structuremPmS1_S1_)
        /*0098*/ 	.short	0x0380
        /*009a*/ 	.short	0x0028


	//----- nvinfo : EIATTR_SW_WAR
	.align		4
.L_2666:
        /*009c*/ 	.byte	0x04, 0x36
        /*009e*/ 	.short	(.L_2668 - .L_2667)
.L_2667:
        /*00a0*/ 	.word	0x00000008
.L_2668:


//--------------------- .nv.info._Z24batched_delete_kernel_v1P27vertex_dictionary_structuremmPmS1_S1_ --------------------------
	.section	.nv.info._Z24batched_delete_kernel_v1P27vertex_dictionary_structuremmPmS1_S1_,"",@"SHT_CUDA_INFO"
	.sectionflags	@""
	.align	4


	//----- nvinfo : EIATTR_CUDA_API_VERSION
	.align		4
        /*0000*/ 	.byte	0x04, 0x37
        /*0002*/ 	.short	(.L_2670 - .L_2669)
.L_2669:
        /*0004*/ 	.word	0x00000082


	//----- nvinfo : EIATTR_KPARAM_INFO
	.align		4
.L_2670:
        /*0008*/ 	.byte	0x04, 0x17
        /*000a*/ 	.short	(.L_2672 - .L_2671)
.L_2671:
        /*000c*/ 	.word	0x00000000
        /*0010*/ 	.short	0x0005
        /*0012*/ 	.short	0x0028
        /*0014*/ 	.byte	0x00, 0xf5, 0x21, 0x00


	//----- nvinfo : EIATTR_KPARAM_INFO
	.align		4
.L_2672:
        /*0018*/ 	.byte	0x04, 0x17
        /*001a*/ 	.short	(.L_2674 - .L_2673)
.L_2673:
        /*001c*/ 	.word	0x00000000
        /*0020*/ 	.short	0x0004
        /*0022*/ 	.short	0x0020
        /*0024*/ 	.byte	0x00, 0xf5, 0x21, 0x00


	//----- nvinfo : EIATTR_KPARAM_INFO
	.align		4
.L_2674:
        /*0028*/ 	.byte	0x04, 0x17
        /*002a*/ 	.short	(.L_2676 - .L_2675)
.L_2675:
        /*002c*/ 	.word	0x00000000
        /*0030*/ 	.short	0x0003
        /*0032*/ 	.short	0x0018
        /*0034*/ 	.byte	0x00, 0xf5, 0x21, 0x00


	//----- nvinfo : EIATTR_KPARAM_INFO
	.align		4
.L_2676:
        /*0038*/ 	.byte	0x04, 0x17
        /*003a*/ 	.short	(.L_2678 - .L_2677)
.L_2677:
        /*003c*/ 	.word	0x00000000
        /*0040*/ 	.short	0x0002
        /*0042*/ 	.short	0x0010
        /*0044*/ 	.byte	0x00, 0xf0, 0x21, 0x00


	//----- nvinfo : EIATTR_KPARAM_INFO
	.align		4
.L_2678:
        /*0048*/ 	.byte	0x04, 0x17
        /*004a*/ 	.short	(.L_2680 - .L_2679)
.L_2679:
        /*004c*/ 	.word	0x00000000
        /*0050*/ 	.short	0x0001
        /*0052*/ 	.short	0x0008
        /*0054*/ 	.byte	0x00, 0xf0, 0x21, 0x00


	//----- nvinfo : EIATTR_KPARAM_INFO
	.align		4
.L_2680:
        /*0058*/ 	.byte	0x04, 0x17
        /*005a*/ 	.short	(.L_2682 - .L_2681)
.L_2681:
        /*005c*/ 	.word	0x00000000
        /*0060*/ 	.short	0x0000
        /*0062*/ 	.short	0x0000
        /*0064*/ 	.byte	0x00, 0xf5, 0x21, 0x00


	//----- nvinfo : EIATTR_SPARSE_MMA_MASK
	.align		4
.L_2682:
        /*0068*/ 	.byte	0x03, 0x50
        /*006a*/ 	.short	0x0000


	//----- nvinfo : EIATTR_MAXREG_COUNT
	.align		4
        /*006c*/ 	.byte	0x03, 0x1b
        /*006e*/ 	.short	0x00ff


	//----- nvinfo : EIATTR_MERCURY_ISA_VERSION
	.align		4
        /*0070*/ 	.byte	0x03, 0x5f
        /*0072*/ 	.short	0x0101


	//----- nvinfo : EIATTR_VRC_CTA_INIT_COUNT
	.align		4
        /*0074*/ 	.byte	0x02, 0x4a
	.zero		1
	.zero		1


	//----- nvinfo : EIATTR_EXIT_INSTR_OFFSETS
	.align		4
        /*0078*/ 	.byte	0x04, 0x1c
        /*007a*/ 	.short	(.L_2684 - .L_2683)


	//   ....[0]....
.L_2683:
        /*007c*/ 	.word	0x00000080


	//   ....[1]....
        /*0080*/ 	.word	0x00000b90


	//----- nvinfo : EIATTR_CRS_STACK_SIZE
	.align		4
.L_2684:
        /*0084*/ 	.byte	0x04, 0x1e
        /*0086*/ 	.short	(.L_2686 - .L_2685)
.L_2685:
        /*0088*/ 	.word	0x00000000


	//----- nvinfo : EIATTR_CBANK_PARAM_SIZE
	.align		4
.L_2686:
        /*008c*/ 	.byte	0x03, 0x19
        /*008e*/ 	.short	0x0030


	//----- nvinfo : EIATTR_PARAM_CBANK
	.align		4
        /*0090*/ 	.byte	0x04, 0x0a
        /*0092*/ 	.short	(.L_2688 - .L_2687)
	.align		4
.L_2687:
        /*0094*/ 	.word	index@(.nv.constant0._Z24batched_delete_kernel_v1P27vertex_dictionary_structuremmPmS1_S1_)
        /*0098*/ 	.short	0x0380
        /*009a*/ 	.short	0x0030


	//----- nvinfo : EIATTR_SW_WAR
	.align		4
.L_2688:
        /*009c*/ 	.byte	0x04, 0x36
        /*009e*/ 	.short	(.L_2690 - .L_2689)
.L_2689:
        /*00a0*/ 	.word	0x00000008
.L_2690:


//--------------------- .nv.info._Z28batched_delete_preprocessingP27vertex_dictionary_structuremPmS1_S1_ --------------------------
	.section	.nv.info._Z28batched_delete_preprocessingP27vertex_dictionary_structuremPmS1_S1_,"",@"SHT_CUDA_INFO"
	.sectionflags	@""
	.align	4


	//----- nvinfo : EIATTR_CUDA_API_VERSION
	.align		4
        /*0000*/ 	.byte	0x04, 0x37
        /*0002*/ 	.short	(.L_2692 - .L_2691)
.L_2691:
        /*0004*/ 	.word	0x00000082


	//----- nvinfo : EIATTR_KPARAM_INFO
	.align		4
.L_2692:
        /*0008*/ 	.byte	0x04, 0x17
        /*000a*/ 	.short	(.L_2694 - .L_2693)
.L_2693:
        /*000c*/ 	.word	0x00000000
        /*0010*/ 	.short	0x0004
        /*0012*/ 	.short	0x0020
        /*0014*/ 	.byte	0x00, 0xf5, 0x21, 0x00


	//----- nvinfo : EIATTR_KPARAM_INFO
	.align		4
.L_2694:
        /*0018*/ 	.byte	0x04, 0x17
        /*001a*/ 	.short	(.L_2696 - .L_2695)
.L_2695:
        /*001c*/ 	.word	0x00000000
        /*0020*/ 	.short	0x0003
        /*0022*/ 	.short	0x0018
        /*0024*/ 	.byte	0x00, 0xf5, 0x21, 0x00


	//----- nvinfo : EIATTR_KPARAM_INFO
	.align		4
.L_2696:
        /*0028*/ 	.byte	0x04, 0x17
        /*002a*/ 	.short	(.L_2698 - .L_2697)
.L_2697:
        /*002c*/ 	.word	0x00000000
        /*0030*/ 	.short	0x0002
        /*0032*/ 	.short	0x0010
        /*0034*/ 	.byte	0x00, 0xf5, 0x21, 0x00


	//----- nvinfo : EIATTR_KPARAM_INFO
	.align		4
.L_2698:
        /*0038*/ 	.byte	0x04, 0x17
        /*003a*/ 	.short	(.L_2700 - .L_2699)
.L_2699:
        /*003c*/ 	.word	0x00000000
        /*0040*/ 	.short	0x0001
        /*0042*/ 	.short	0x0008
        /*0044*/ 	.byte	0x00, 0xf0, 0x21, 0x00


	//----- nvinfo : EIATTR_KPARAM_INFO
	.align		4
.L_2700:
        /*0048*/ 	.byte	0x04, 0x17
        /*004a*/ 	.short	(.L_2702 - .L_2701)
.L_2701:
        /*004c*/ 	.word	0x00000000
        /*0050*/ 	.short	0x0000
        /*0052*/ 	.short	0x0000
        /*0054*/ 	.byte	0x00, 0xf5, 0x21, 0x00


	//----- nvinfo : EIATTR_SPARSE_MMA_MASK
	.align		4
.L_2702:
        /*0058*/ 	.byte	0x03, 0x50
        /*005a*/ 	.short	0x0000


	//----- nvinfo : EIATTR_MAXREG_COUNT
	.align		4
        /*005c*/ 	.byte	0x03, 0x1b
        /*005e*/ 	.short	0x00ff


	//----- nvinfo : EIATTR_MERCURY_ISA_VERSION
	.align		4
        /*0060*/ 	.byte	0x03, 0x5f
        /*0062*/ 	.short	0x0101


	//----- nvinfo : EIATTR_VRC_CTA_INIT_COUNT
	.align		4
        /*0064*/ 	.byte	0x02, 0x4a
	.zero		1
	.zero		1


	//----- nvinfo : EIATTR_EXIT_INSTR_OFFSETS
	.align		4
        /*0068*/ 	.byte	0x04, 0x1c
        /*006a*/ 	.short	(.L_2704 - .L_2703)


	//   ....[0]....
.L_2703:
        /*006c*/ 	.word	0x00000080


	//   ....[1]....
        /*0070*/ 	.word	0x00000150


	//   ....[2]....
        /*0074*/ 	.word	0x00000240


	//----- nvinfo : EIATTR_CRS_STACK_SIZE
	.align		4
.L_2704:
        /*0078*/ 	.byte	0x04, 0x1e
        /*007a*/ 	.short	(.L_2706 - .L_2705)
.L_2705:
        /*007c*/ 	.word	0x00000000


	//----- nvinfo : EIATTR_CBANK_PARAM_SIZE
	.align		4
.L_2706:
        /*0080*/ 	.byte	0x03, 0x19
        /*0082*/ 	.short	0x0028


	//----- nvinfo : EIATTR_PARAM_CBANK
	.align		4
        /*0084*/ 	.byte	0x04, 0x0a
        /*0086*/ 	.short	(.L_2708 - .L_2707)
	.align		4
.L_2707:
        /*0088*/ 	.word	index@(.nv.constant0._Z28batched_delete_preprocessingP27vertex_dictionary_structuremPmS1_S1_)
        /*008c*/ 	.short	0x0380
        /*008e*/ 	.short	0x0028


	//----- nvinfo : EIATTR_SW_WAR
	.align		4
.L_2708:
        /*0090*/ 	.byte	0x04, 0x36
        /*0092*/ 	.short	(.L_2710 - .L_2709)
.L_2709:
        /*0094*/ 	.word	0x00000008
.L_2710:


//--------------------- .nv.info._Z18delete_edge_kernelP27vertex_dictionary_structuremmmmPm --------------------------
	.section	.nv.info._Z18delete_edge_kernelP27vertex_dictionary_structuremmmmPm,"",@"SHT_CUDA_INFO"
	.sectionflags	@""
	.align	4


	//----- nvinfo : EIATTR_CUDA_API_VERSION
	.align		4
        /*0000*/ 	.byte	0x04, 0x37
        /*0002*/ 	.short	(.L_2712 - .L_2711)
.L_2711:
        /*0004*/ 	.word	0x00000082


	//----- nvinfo : EIATTR_KPARAM_INFO
	.align		4
.L_2712:
        /*0008*/ 	.byte	0x04, 0x17
        /*000a*/ 	.short	(.L_2714 - .L_2713)
.L_2713:
        /*000c*/ 	.word	0x00000000
        /*0010*/ 	.short	0x0005
        /*0012*/ 	.short	0x0028
        /*0014*/ 	.byte	0x00, 0xf5, 0x21, 0x00


	//----- nvinfo : EIATTR_KPARAM_INFO
	.align		4
.L_2714:
        /*0018*/ 	.byte	0x04, 0x17
        /*001a*/ 	.short	(.L_2716 - .L_2715)
.L_2715:
        /*001c*/ 	.word	0x00000000
        /*0020*/ 	.short	0x0004
        /*0022*/ 	.short	0x0020
        /*0024*/ 	.byte	0x00, 0xf0, 0x21, 0x00


	//----- nvinfo : EIATTR_KPARAM_INFO
	.align		4
.L_2716:
        /*0028*/ 	.byte	0x04, 0x17
        /*002a*/ 	.short	(.L_2718 - .L_2717)
.L_2717:
        /*002c*/ 	.word	0x00000000
        /*0030*/ 	.short	0x0003
        /*0032*/ 	.short	0x0018
        /*0034*/ 	.byte	0x00, 0xf0, 0x21, 0x00


	//----- nvinfo : EIATTR_KPARAM_INFO
	.align		4
.L_2718:
        /*0038*/ 	.byte	0x04, 0x17
        /*003a*/ 	.short	(.L_2720 - .L_2719)
.L_2719:
        /*003c*/ 	.word	0x00000000
        /*0040*/ 	.short	0x0002
        /*0042*/ 	.short	0x0010
        /*0044*/ 	.byte	0x00, 0xf0, 0x21, 0x00


	//----- nvinfo : EIATTR_KPARAM_INFO
	.align		4
.L_2720:
        /*0048*/ 	.byte	0x04, 0x17
        /*004a*/ 	.short	(.L_2722 - .L_2721)
.L_2721:
        /*004c*/ 	.word	0x00000000
        /*0050*/ 	.short	0x0001
        /*0052*/ 	.short	0x0008
        /*0054*/ 	.byte	0x00, 0xf0, 0x21, 0x00


	//----- nvinfo : EIATTR_KPARAM_INFO
	.align		4
.L_2722:
        /*0058*/ 	.byte	0x04, 0x17
        /*005a*/ 	.short	(.L_2724 - .L_2723)
.L_2723:
        /*005c*/ 	.word	0x00000000
        /*0060*/ 	.short	0x0000
        /*0062*/ 	.short	0x0000
        /*0064*/ 	.byte	0x00, 0xf5, 0x21, 0x00


	//----- nvinfo : EIATTR_SPARSE_MMA_MASK
	.align		4
.L_2724:
        /*0068*/ 	.byte	0x03, 0x50
        /*006a*/ 	.short	0x0000


	//----- nvinfo : EIATTR_MAXREG_COUNT
	.align		4
        /*006c*/ 	.byte	0x03, 0x1b
        /*006e*/ 	.short	0x00ff


	//----- nvinfo : EIATTR_NUM_BARRIERS
	.align		4
        /*0070*/ 	.byte	0x02, 0x4c
        /*0072*/ 	.byte	0x01
	.zero		1


	//----- nvinfo : EIATTR_MERCURY_ISA_VERSION
	.align		4
        /*0074*/ 	.byte	0x03, 0x5f
        /*0076*/ 	.short	0x0101


	//----- nvinfo : EIATTR_VRC_CTA_INIT_COUNT
	.align		4
        /*0078*/ 	.byte	0x02, 0x4a
	.zero		1
	.zero		1


	//----- nvinfo : EIATTR_EXIT_INSTR_OFFSETS
	.align		4
        /*007c*/ 	.byte	0x04, 0x1c
        /*007e*/ 	.short	(.L_2726 - .L_2725)


	//   ....[0]....
.L_2725:
        /*0080*/ 	.word	0x00000080


	//   ....[1]....
        /*0084*/ 	.word	0x00000160


	//   ....[2]....
        /*0088*/ 	.word	0x000001e0


	//----- nvinfo : EIATTR_CBANK_PARAM_SIZE
	.align		4
.L_2726:
        /*008c*/ 	.byte	0x03, 0x19
        /*008e*/ 	.short	0x0030


	//----- nvinfo : EIATTR_PARAM_CBANK
	.align		4
        /*0090*/ 	.byte	0x04, 0x0a
        /*0092*/ 	.short	(.L_2728 - .L_2727)
	.align		4
.L_2727:
        /*0094*/ 	.word	index@(.nv.constant0._Z18delete_edge_kernelP27vertex_dictionary_structuremmmmPm)
        /*0098*/ 	.short	0x0380
        /*009a*/ 	.short	0x0030


	//----- nvinfo : EIATTR_SW_WAR
	.align		4
.L_2728:
        /*009c*/ 	.byte	0x04, 0x36
        /*009e*/ 	.short	(.L_2730 - .L_2729)
.L_2729:
        /*00a0*/ 	.word	0x00000008
.L_2730:


//--------------------- .nv.info._Z21search_edge_kernel_v1P27vertex_dictionary_structuremmmmPm --------------------------
	.section	.nv.info._Z21search_edge_kernel_v1P27vertex_dictionary_structuremmmmPm,"",@"SHT_CUDA_INFO"
	.sectionflags	@""
	.align	4


	//----- nvinfo : EIATTR_CUDA_API_VERSION
	.align		4
        /*0000*/ 	.byte	0x04, 0x37
        /*0002*/ 	.short	(.L_2732 - .L_2731)
.L_2731:
        /*0004*/ 	.word	0x00000082


	//----- nvinfo : EIATTR_KPARAM_INFO
	.align		4
.L_2732:
        /*0008*/ 	.byte	0x04, 0x17
        /*000a*/ 	.short	(.L_2734 - .L_2733)
.L_2733:
        /*000c*/ 	.word	0x00000000
        /*0010*/ 	.short	0x0005
        /*0012*/ 	.short	0x0028
        /*0014*/ 	.byte	0x00, 0xf5, 0x21, 0x00


	//----- nvinfo : EIATTR_KPARAM_INFO
	.align		4
.L_2734:
        /*0018*/ 	.byte	0x04, 0x17
        /*001a*/ 	.short	(.L_2736 - .L_2735)
.L_2735:
        /*001c*/ 	.word	0x00000000
        /*0020*/ 	.short	0x0004
        /*0022*/ 	.short	0x0020
        /*0024*/ 	.byte	0x00, 0xf0, 0x21, 0x00


	//----- nvinfo : EIATTR_KPARAM_INFO
	.align		4
.L_2736:
        /*0028*/ 	.byte	0x04, 0x17
        /*002a*/ 	.short	(.L_2738 - .L_2737)
.L_2737:
        /*002c*/ 	.word	0x00000000
        /*0030*/ 	.short	0x0003
        /*0032*/ 	.short	0x0018
        /*0034*/ 	.byte	0x00, 0xf0, 0x21, 0x00


	//----- nvinfo : EIATTR_KPARAM_INFO
	.align		4
.L_2738:
        /*0038*/ 	.byte	0x04, 0x17
        /*003a*/ 	.short	(.L_2740 - .L_2739)
.L_2739:
        /*003c*/ 	.word	0x00000000
        /*0040*/ 	.short	0x0002
        /*0042*/ 	.short	0x0010
        /*0044*/ 	.byte	0x00, 0xf0, 0x21, 0x00


	//----- nvinfo : EIATTR_KPARAM_INFO
	.align		4
.L_2740:
        /*0048*/ 	.byte	0x04, 0x17
        /*004a*/ 	.short	(.L_2742 - .L_2741)
.L_2741:
        /*004c*/ 	.word	0x00000000
        /*0050*/ 	.short	0x0001
        /*0052*/ 	.short	0x0008
        /*0054*/ 	.byte	0x00, 0xf0, 0x21, 0x00


	//----- nvinfo : EIATTR_KPARAM_INFO
	.align		4
.L_2742:
        /*0058*/ 	.byte	0x04, 0x17
        /*005a*/ 	.short	(.L_2744 - .L_2743)
.L_2743:
        /*005c*/ 	.word	0x00000000
        /*0060*/ 	.short	0x0000
        /*0062*/ 	.short	0x0000
        /*0064*/ 	.byte	0x00, 0xf5, 0x21, 0x00


	//----- nvinfo : EIATTR_SPARSE_MMA_MASK
	.align		4
.L_2744:
        /*0068*/ 	.byte	0x03, 0x50
        /*006a*/ 	.short	0x0000


	//----- nvinfo : EIATTR_MAXREG_COUNT
	.align		4
        /*006c*/ 	.byte	0x03, 0x1b
        /*006e*/ 	.short	0x00ff


	//----- nvinfo : EIATTR_NUM_BARRIERS
	.align		4
        /*0070*/ 	.byte	0x02, 0x4c
        /*0072*/ 	.byte	0x01
	.zero		1


	//----- nvinfo : EIATTR_MERCURY_ISA_VERSION
	.align		4
        /*0074*/ 	.byte	0x03, 0x5f
        /*0076*/ 	.short	0x0101


	//----- nvinfo : EIATTR_VRC_CTA_INIT_COUNT
	.align		4
        /*0078*/ 	.byte	0x02, 0x4a
	.zero		1
	.zero		1


	//----- nvinfo : EIATTR_EXIT_INSTR_OFFSETS
	.align		4
        /*007c*/ 	.byte	0x04, 0x1c
        /*007e*/ 	.short	(.L_2746 - .L_2745)


	//   ....[0]....
.L_2745:
        /*0080*/ 	.word	0x00000080


	//   ....[1]....
        /*0084*/ 	.word	0x00000180


	//   ....[2]....
        /*0088*/ 	.word	0x000001c0


	//----- nvinfo : EIATTR_CBANK_PARAM_SIZE
	.align		4
.L_2746:
        /*008c*/ 	.byte	0x03, 0x19
        /*008e*/ 	.short	0x0030


	//----- nvinfo : EIATTR_PARAM_CBANK
	.align		4
        /*0090*/ 	.byte	0x04, 0x0a
        /*0092*/ 	.short	(.L_2748 - .L_2747)
	.align		4
.L_2747:
        /*0094*/ 	.word	index@(.nv.constant0._Z21search_edge_kernel_v1P27vertex_dictionary_structuremmmmPm)
        /*0098*/ 	.short	0x0380
        /*009a*/ 	.short	0x0030


	//----- nvinfo : EIATTR_SW_WAR
	.align		4
.L_2748:
        /*009c*/ 	.byte	0x04, 0x36
        /*009e*/ 	.short	(.L_2750 - .L_2749)
.L_2749:
        /*00a0*/ 	.word	0x00000008
.L_2750:


//--------------------- .nv.info._Z21search_pre_processingP27vertex_dictionary_structurem --------------------------
	.section	.nv.info._Z21search_pre_processingP27vertex_dictionary_structurem,"",@"SHT_CUDA_INFO"
	.sectionflags	@""
	.align	4


	//----- nvinfo : EIATTR_CUDA_API_VERSION
	.align		4
        /*0000*/ 	.byte	0x04, 0x37
        /*0002*/ 	.short	(.L_2752 - .L_2751)
.L_2751:
        /*0004*/ 	.word	0x00000082


	//----- nvinfo : EIATTR_KPARAM_INFO
	.align		4
.L_2752:
        /*0008*/ 	.byte	0x04, 0x17
        /*000a*/ 	.short	(.L_2754 - .L_2753)
.L_2753:
        /*000c*/ 	.word	0x00000000
        /*0010*/ 	.short	0x0001
        /*0012*/ 	.short	0x0008
        /*0014*/ 	.byte	0x00, 0xf0, 0x21, 0x00


	//----- nvinfo : EIATTR_KPARAM_INFO
	.align		4
.L_2754:
        /*0018*/ 	.byte	0x04, 0x17
        /*001a*/ 	.short	(.L_2756 - .L_2755)
.L_2755:
        /*001c*/ 	.word	0x00000000
        /*0020*/ 	.short	0x0000
        /*0022*/ 	.short	0x0000
        /*0024*/ 	.byte	0x00, 0xf5, 0x21, 0x00


	//----- nvinfo : EIATTR_SPARSE_MMA_MASK
	.align		4
.L_2756:
        /*0028*/ 	.byte	0x03, 0x50
        /*002a*/ 	.short	0x0000


	//----- nvinfo : EIATTR_MAXREG_COUNT
	.align		4
        /*002c*/ 	.byte	0x03, 0x1b
        /*002e*/ 	.short	0x00ff


	//----- nvinfo : EIATTR_MERCURY_ISA_VERSION
	.align		4
        /*0030*/ 	.byte	0x03, 0x5f
        /*0032*/ 	.short	0x0101


	//----- nvinfo : EIATTR_VRC_CTA_INIT_COUNT
	.align		4
        /*0034*/ 	.byte	0x02, 0x4a
	.zero		1
	.zero		1


	//----- nvinfo : EIATTR_EXIT_INSTR_OFFSETS
	.align		4
        /*0038*/ 	.byte	0x04, 0x1c
        /*003a*/ 	.short	(.L_2758 - .L_2757)


	//   ....[0]....
.L_2757:
        /*003c*/ 	.word	0x00000270


	//----- nvinfo : EIATTR_CRS_STACK_SIZE
	.align		4
.L_2758:
        /*0040*/ 	.byte	0x04, 0x1e
        /*0042*/ 	.short	(.L_2760 - .L_2759)
.L_2759:
        /*0044*/ 	.word	0x00000000


	//----- nvinfo : EIATTR_CBANK_PARAM_SIZE
	.align		4
.L_2760:
        /*0048*/ 	.byte	0x03, 0x19
        /*004a*/ 	.short	0x0010


	//----- nvinfo : EIATTR_PARAM_CBANK
	.align		4
        /*004c*/ 	.byte	0x04, 0x0a
        /*004e*/ 	.short	(.L_2762 - .L_2761)
	.align		4
.L_2761:
        /*0050*/ 	.word	index@(.nv.constant0._Z21search_pre_processingP27vertex_dictionary_structurem)
        /*0054*/ 	.short	0x0380
        /*0056*/ 	.short	0x0010


	//----- nvinfo : EIATTR_SW_WAR
	.align		4
.L_2762:
        /*0058*/ 	.byte	0x04, 0x36
        /*005a*/ 	.short	(.L_2764 - .L_2763)
.L_2763:
        /*005c*/ 	.word	0x00000008
.L_2764:


//--------------------- .nv.info._Z18search_edge_kernelP27vertex_dictionary_structuremmmmPm --------------------------
	.section	.nv.info._Z18search_edge_kernelP27vertex_dictionary_structuremmmmPm,"",@"SHT_CUDA_INFO"
	.sectionflags	@""
	.align	4


	//----- nvinfo : EIATTR_CUDA_API_VERSION
	.align		4
        /*0000*/ 	.byte	0x04, 0x37
        /*0002*/ 	.short	(.L_2766 - .L_2765)
.L_2765:
        /*0004*/ 	.word	0x00000082


	//----- nvinfo : EIATTR_KPARAM_INFO
	.align		4
.L_2766:
        /*0008*/ 	.byte	0x04, 0x17
        /*000a*/ 	.short	(.L_2768 - .L_2767)
.L_2767:
        /*000c*/ 	.word	0x00000000
        /*0010*/ 	.short	0x0005
        /*0012*/ 	.short	0x0028
        /*0014*/ 	.byte	0x00, 0xf5, 0x21, 0x00


	//----- nvinfo : EIATTR_KPARAM_INFO
	.align		4
.L_2768:
        /*0018*/ 	.byte	0x04, 0x17
        /*001a*/ 	.short	(.L_2770 - .L_2769)
.L_2769:
        /*001c*/ 	.word	0x00000000
        /*0020*/ 	.short	0x0004
        /*0022*/ 	.short	0x0020
        /*0024*/ 	.byte	0x00, 0xf0, 0x21, 0x00


	//----- nvinfo : EIATTR_KPARAM_INFO
	.align		4
.L_2770:
        /*0028*/ 	.byte	0x04, 0x17
        /*002a*/ 	.short	(.L_2772 - .L_2771)
.L_2771:
        /*002c*/ 	.word	0x00000000
        /*0030*/ 	.short	0x0003
        /*0032*/ 	.short	0x0018
        /*0034*/ 	.byte	0x00, 0xf0, 0x21, 0x00


	//----- nvinfo : EIATTR_KPARAM_INFO
	.align		4
.L_2772:
        /*0038*/ 	.byte	0x04, 0x17
        /*003a*/ 	.short	(.L_2774 - .L_2773)
.L_2773:
        /*003c*/ 	.word	0x00000000
        /*0040*/ 	.short	0x0002
        /*0042*/ 	.short	0x0010
        /*0044*/ 	.byte	0x00, 0xf0, 0x21, 0x00


	//----- nvinfo : EIATTR_KPARAM_INFO
	.align		4
.L_2774:
        /*0048*/ 	.byte	0x04, 0x17
        /*004a*/ 	.short	(.L_2776 - .L_2775)
.L_2775:
        /*004c*/ 	.word	0x00000000
        /*0050*/ 	.short	0x0001
        /*0052*/ 	.short	0x0008
        /*0054*/ 	.byte	0x00, 0xf0, 0x21, 0x00


	//----- nvinfo : EIATTR_KPARAM_INFO
	.align		4
.L_2776:
        /*0058*/ 	.byte	0x04, 0x17
        /*005a*/ 	.short	(.L_2778 - .L_2777)
.L_2777:
        /*005c*/ 	.word	0x00000000
        /*0060*/ 	.short	0x0000
        /*0062*/ 	.short	0x0000
        /*0064*/ 	.byte	0x00, 0xf5, 0x21, 0x00


	//----- nvinfo : EIATTR_SPARSE_MMA_MASK
	.align		4
.L_2778:
        /*0068*/ 	.byte	0x03, 0x50
        /*006a*/ 	.short	0x0000


	//----- nvinfo : EIATTR_MAXREG_COUNT
	.align		4
        /*006c*/ 	.byte	0x03, 0x1b
        /*006e*/ 	.short	0x00ff


	//----- nvinfo : EIATTR_MERCURY_ISA_VERSION
	.align		4
        /*0070*/ 	.byte	0x03, 0x5f
        /*0072*/ 	.short	0x0101


	//----- nvinfo : EIATTR_VRC_CTA_INIT_COUNT
	.align		4
        /*0074*/ 	.byte	0x02, 0x4a
	.zero		1
	.zero		1


	//----- nvinfo : EIATTR_EXIT_INSTR_OFFSETS
	.align		4
        /*0078*/ 	.byte	0x04, 0x1c
        /*007a*/ 	.short	(.L_2780 - .L_2779)


	//   ....[0]....
.L_2779:
        /*007c*/ 	.word	0x00000080


	//   ....[1]....
        /*0080*/ 	.word	0x000001d0


	//   ....[2]....
        /*0084*/ 	.word	0x00000220


	//----- nvinfo : EIATTR_CBANK_PARAM_SIZE
	.align		4
.L_2780:
        /*0088*/ 	.byte	0x03, 0x19
        /*008a*/ 	.short	0x0030


	//----- nvinfo : EIATTR_PARAM_CBANK
	.align		4
        /*008c*/ 	.byte	0x04, 0x0a
        /*008e*/ 	.short	(.L_2782 - .L_2781)
	.align		4
.L_2781:
        /*0090*/ 	.word	index@(.nv.constant0._Z18search_edge_kernelP27vertex_dictionary_structuremmmmPm)
        /*0094*/ 	.short	0x0380
        /*0096*/ 	.short	0x0030


	//----- nvinfo : EIATTR_SW_WAR
	.align		4
.L_2782:
        /*0098*/ 	.byte	0x04, 0x36
        /*009a*/ 	.short	(.L_2784 - .L_2783)
.L_2783:
        /*009c*/ 	.word	0x00000008
.L_2784:


//--------------------- .nv.info._Z17update_edge_queuem --------------------------
	.section	.nv.info._Z17update_edge_queuem,"",@"SHT_CUDA_INFO"
	.sectionflags	@""
	.align	4


	//----- nvinfo : EIATTR_CUDA_API_VERSION
	.align		4
        /*0000*/ 	.byte	0x04, 0x37
        /*0002*/ 	.short	(.L_2786 - .L_2785)
.L_2785:
        /*0004*/ 	.word	0x00000082


	//----- nvinfo : EIATTR_KPARAM_INFO
	.align		4
.L_2786:
        /*0008*/ 	.byte	0x04, 0x17
        /*000a*/ 	.short	(.L_2788 - .L_2787)
.L_2787:
        /*000c*/ 	.word	0x00000000
        /*0010*/ 	.short	0x0000
        /*0012*/ 	.short	0x0000
        /*0014*/ 	.byte	0x00, 0xf0, 0x21, 0x00


	//----- nvinfo : EIATTR_SPARSE_MMA_MASK
	.align		4
.L_2788:
        /*0018*/ 	.byte	0x03, 0x50
        /*001a*/ 	.short	0x0000


	//----- nvinfo : EIATTR_MAXREG_COUNT
	.align		4
        /*001c*/ 	.byte	0x03, 0x1b
        /*001e*/ 	.short	0x00ff


	//----- nvinfo : EIATTR_EXTERNS
	.align		4
        /*0020*/ 	.byte	0x04, 0x0f
        /*0022*/ 	.short	(.L_2790 - .L_2789)


	//   ....[0]....
	.align		4
.L_2789:
        /*0024*/ 	.word	index@(vprintf)


	//----- nvinfo : EIATTR_MERCURY_ISA_VERSION
	.align		4
.L_2790:
        /*0028*/ 	.byte	0x03, 0x5f
        /*002a*/ 	.short	0x0101


	//----- nvinfo : EIATTR_VRC_CTA_INIT_COUNT
	.align		4
        /*002c*/ 	.byte	0x02, 0x4a
	.zero		1
	.zero		1


	//----- nvinfo : EIATTR_SYSCALL_OFFSETS
	.align		4
        /*0030*/ 	.byte	0x04, 0x46
        /*0032*/ 	.short	(.L_2792 - .L_2791)


	//   ....[0]....
.L_2791:
        /*0034*/ 	.word	0x00000260


	//----- nvinfo : EIATTR_EXIT_INSTR_OFFSETS
	.align		4
.L_2792:
        /*0038*/ 	.byte	0x04, 0x1c
        /*003a*/ 	.short	(.L_2794 - .L_2793)


	//   ....[0]....
.L_2793:
        /*003c*/ 	.word	0x00000270


	//----- nvinfo : EIATTR_CBANK_PARAM_SIZE
	.align		4
.L_2794:
        /*0040*/ 	.byte	0x03, 0x19
        /*0042*/ 	.short	0x0008


	//----- nvinfo : EIATTR_PARAM_CBANK
	.align		4
        /*0044*/ 	.byte	0x04, 0x0a
        /*0046*/ 	.short	(.L_2796 - .L_2795)
	.align		4
.L_2795:
        /*0048*/ 	.word	index@(.nv.constant0._Z17update_edge_queuem)
        /*004c*/ 	.short	0x0380
        /*004e*/ 	.short	0x0008


	//----- nvinfo : EIATTR_SW_WAR
	.align		4
.L_2796:
        /*0050*/ 	.byte	0x04, 0x36
        /*0052*/ 	.short	(.L_2798 - .L_2797)
.L_2797:
        /*0054*/ 	.word	0x00000008
.L_2798:


//--------------------- .nv.info._Z23batched_edge_inserts_v6P10edge_blockPmmmmS1_mP27vertex_dictionary_structuremmmmS1_S1_S1_ --------------------------
	.section	.nv.info._Z23batched_edge_inserts_v6P10edge_blockPmmmmS1_mP27vertex_dictionary_structuremmmmS1_S1_S1_,"",@"SHT_CUDA_INFO"
	.sectionflags	@""
	.align	4


	//----- nvinfo : EIATTR_CUDA_API_VERSION
	.align		4
        /*0000*/ 	.byte	0x04, 0x37
        /*0002*/ 	.short	(.L_2800 - .L_2799)
.L_2799:
        /*0004*/ 	.word	0x00000082


	//----- nvinfo : EIATTR_KPARAM_INFO
	.align		4
.L_2800:
        /*0008*/ 	.byte	0x04, 0x17
        /*000a*/ 	.short	(.L_2802 - .L_2801)
.L_2801:
        /*000c*/ 	.word	0x00000000
        /*0010*/ 	.short	0x000e
        /*0012*/ 	.short	0x0070
        /*0014*/ 	.byte	0x00, 0xf5, 0x21, 0x00


	//----- nvinfo : EIATTR_KPARAM_INFO
	.align		4
.L_2802:
        /*0018*/ 	.byte	0x04, 0x17
        /*001a*/ 	.short	(.L_2804 - .L_2803)
.L_2803:
        /*001c*/ 	.word	0x00000000
        /*0020*/ 	.short	0x000d
        /*0022*/ 	.short	0x0068
        /*0024*/ 	.byte	0x00, 0xf5, 0x21, 0x00


	//----- nvinfo : EIATTR_KPARAM_INFO
	.align		4
.L_2804:
        /*0028*/ 	.byte	0x04, 0x17
        /*002a*/ 	.short	(.L_2806 - .L_2805)
.L_2805:
        /*002c*/ 	.word	0x00000000
        /*0030*/ 	.short	0x000c
        /*0032*/ 	.short	0x0060
        /*0034*/ 	.byte	0x00, 0xf5, 0x21, 0x00


	//----- nvinfo : EIATTR_KPARAM_INFO
	.align		4
.L_2806:
        /*0038*/ 	.byte	0x04, 0x17
        /*003a*/ 	.short	(.L_2808 - .L_2807)
.L_2807:
        /*003c*/ 	.word	0x00000000
        /*0040*/ 	.short	0x000b
        /*0042*/ 	.short	0x0058
        /*0044*/ 	.byte	0x00, 0xf0, 0x21, 0x00


	//----- nvinfo : EIATTR_KPARAM_INFO
	.align		4
.L_2808:
        /*0048*/ 	.byte	0x04, 0x17
        /*004a*/ 	.short	(.L_2810 - .L_2809)
.L_2809:
        /*004c*/ 	.word	0x00000000
        /*0050*/ 	.short	0x000a
        /*0052*/ 	.short	0x0050
        /*0054*/ 	.byte	0x00, 0xf0, 0x21, 0x00


	//----- nvinfo : EIATTR_KPARAM_INFO
	.align		4
.L_2810:
        /*0058*/ 	.byte	0x04, 0x17
        /*005a*/ 	.short	(.L_2812 - .L_2811)
.L_2811:
        /*005c*/ 	.word	0x00000000
        /*0060*/ 	.short	0x0009
        /*0062*/ 	.short	0x0048
        /*0064*/ 	.byte	0x00, 0xf0, 0x21, 0x00


	//----- nvinfo : EIATTR_KPARAM_INFO
	.align		4
.L_2812:
        /*0068*/ 	.byte	0x04, 0x17
        /*006a*/ 	.short	(.L_2814 - .L_2813)
.L_2813:
        /*006c*/ 	.word	0x00000000
        /*0070*/ 	.short	0x0008
        /*0072*/ 	.short	0x0040
        /*0074*/ 	.byte	0x00, 0xf0, 0x21, 0x00


	//----- nvinfo : EIATTR_KPARAM_INFO
	.align		4
.L_2814:
        /*0078*/ 	.byte	0x04, 0x17
        /*007a*/ 	.short	(.L_2816 - .L_2815)
.L_2815:
        /*007c*/ 	.word	0x00000000
        /*0080*/ 	.short	0x0007
        /*0082*/ 	.short	0x0038
        /*0084*/ 	.byte	0x00, 0xf5, 0x21, 0x00


	//----- nvinfo : EIATTR_KPARAM_INFO
	.align		4
.L_2816:
        /*0088*/ 	.byte	0x04, 0x17
        /*008a*/ 	.short	(.L_2818 - .L_2817)
.L_2817:
        /*008c*/ 	.word	0x00000000
        /*0090*/ 	.short	0x0006
        /*0092*/ 	.short	0x0030
        /*0094*/ 	.byte	0x00, 0xf0, 0x21, 0x00


	//----- nvinfo : EIATTR_KPARAM_INFO
	.align		4
.L_2818:
        /*0098*/ 	.byte	0x04, 0x17
        /*009a*/ 	.short	(.L_2820 - .L_2819)
.L_2819:
        /*009c*/ 	.word	0x00000000
        /*00a0*/ 	.short	0x0005
        /*00a2*/ 	.short	0x0028
        /*00a4*/ 	.byte	0x00, 0xf5, 0x21, 0x00


	//----- nvinfo : EIATTR_KPARAM_INFO
	.align		4
.L_2820:
        /*00a8*/ 	.byte	0x04, 0x17
        /*00aa*/ 	.short	(.L_2822 - .L_2821)
.L_2821:
        /*00ac*/ 	.word	0x00000000
        /*00b0*/ 	.short	0x0004
        /*00b2*/ 	.short	0x0020
        /*00b4*/ 	.byte	0x00, 0xf0, 0x21, 0x00


	//----- nvinfo : EIATTR_KPARAM_INFO
	.align		4
.L_2822:
        /*00b8*/ 	.byte	0x04, 0x17
        /*00ba*/ 	.short	(.L_2824 - .L_2823)
.L_2823:
        /*00bc*/ 	.word	0x00000000
        /*00c0*/ 	.short	0x0003
        /*00c2*/ 	.short	0x0018
        /*00c4*/ 	.byte	0x00, 0xf0, 0x21, 0x00


	//----- nvinfo : EIATTR_KPARAM_INFO
	.align		4
.L_2824:
        /*00c8*/ 	.byte	0x04, 0x17
        /*00ca*/ 	.short	(.L_2826 - .L_2825)
.L_2825:
        /*00cc*/ 	.word	0x00000000
        /*00d0*/ 	.short	0x0002
        /*00d2*/ 	.short	0x0010
        /*00d4*/ 	.byte	0x00, 0xf0, 0x21, 0x00


	//----- nvinfo : EIATTR_KPARAM_INFO
	.align		4
.L_2826:
        /*00d8*/ 	.byte	0x04, 0x17
        /*00da*/ 	.short	(.L_2828 - .L_2827)
.L_2827:
        /*00dc*/ 	.word	0x00000000
        /*00e0*/ 	.short	0x0001
        /*00e2*/ 	.short	0x0008
        /*00e4*/ 	.byte	0x00, 0xf5, 0x21, 0x00


	//----- nvinfo : EIATTR_KPARAM_INFO
	.align		4
.L_2828:
        /*00e8*/ 	.byte	0x04, 0x17
        /*00ea*/ 	.short	(.L_2830 - .L_2829)
.L_2829:
        /*00ec*/ 	.word	0x00000000
        /*00f0*/ 	.short	0x0000
        /*00f2*/ 	.short	0x0000
        /*00f4*/ 	.byte	0x00, 0xf5, 0x21, 0x00


	//----- nvinfo : EIATTR_SPARSE_MMA_MASK
	.align		4
.L_2830:
        /*00f8*/ 	.byte	0x03, 0x50
        /*00fa*/ 	.short	0x0000


	//----- nvinfo : EIATTR_MAXREG_COUNT
	.align		4
        /*00fc*/ 	.byte	0x03, 0x1b
        /*00fe*/ 	.short	0x00ff


	//----- nvinfo : EIATTR_MERCURY_ISA_VERSION
	.align		4
        /*0100*/ 	.byte	0x03, 0x5f
        /*0102*/ 	.short	0x0101


	//----- nvinfo : EIATTR_VRC_CTA_INIT_COUNT
	.align		4
        /*0104*/ 	.byte	0x02, 0x4a
	.zero		1
	.zero		1


	//----- nvinfo : EIATTR_EXIT_INSTR_OFFSETS
	.align		4
        /*0108*/ 	.byte	0x04, 0x1c
        /*010a*/ 	.short	(.L_2832 - .L_2831)


	//   ....[0]....
.L_2831:
        /*010c*/ 	.word	0x00000110


	//   ....[1]....
        /*0110*/ 	.word	0x00000690


	//   ....[2]....
        /*0114*/ 	.word	0x00000b20


	//   ....[3]....
        /*0118*/ 	.word	0x00000cd0


	//   ....[4]....
        /*011c*/ 	.word	0x00000dd0


	//----- nvinfo : EIATTR_CRS_STACK_SIZE
	.align		4
.L_2832:
        /*0120*/ 	.byte	0x04, 0x1e
        /*0122*/ 	.short	(.L_2834 - .L_2833)
.L_2833:
        /*0124*/ 	.word	0x00000000


	//----- nvinfo : EIATTR_CBANK_PARAM_SIZE
	.align		4
.L_2834:
        /*0128*/ 	.byte	0x03, 0x19
        /*012a*/ 	.short	0x0078


	//----- nvinfo : EIATTR_PARAM_CBANK
	.align		4
        /*012c*/ 	.byte	0x04, 0x0a
        /*012e*/ 	.short	(.L_2836 - .L_2835)
	.align		4
.L_2835:
        /*0130*/ 	.word	index@(.nv.constant0._Z23batched_edge_inserts_v6P10edge_blockPmmmmS1_mP27vertex_dictionary_structuremmmmS1_S1_S1_)
        /*0134*/ 	.short	0x0380
        /*0136*/ 	.short	0x0078


	//----- nvinfo : EIATTR_SW_WAR
	.align		4
.L_2836:
        /*0138*/ 	.byte	0x04, 0x36
        /*013a*/ 	.short	(.L_2838 - .L_2837)
.L_2837:
        /*013c*/ 	.word	0x00000008
.L_2838:


//--------------------- .nv.info._Z37batched_edge_inserts_preprocessing_v6P10edge_blockPmmmmS1_mP27vertex_dictionary_structuremmmmS1_S1_S1_ --------------------------
	.section	.nv.info._Z37batched_edge_inserts_preprocessing_v6P10edge_blockPmmmmS1_mP27vertex_dictionary_structuremmmmS1_S1_S1_,"",@"SHT_CUDA_INFO"
	.sectionflags	@""
	.align	4


	//----- nvinfo : EIATTR_CUDA_API_VERSION
	.align		4
        /*0000*/ 	.byte	0x04, 0x37
        /*0002*/ 	.short	(.L_2840 - .L_2839)
.L_2839:
        /*0004*/ 	.word	0x00000082


	//----- nvinfo : EIATTR_KPARAM_INFO
	.align		4
.L_2840:
        /*0008*/ 	.byte	0x04, 0x17
        /*000a*/ 	.short	(.L_2842 - .L_2841)
.L_2841:
        /*000c*/ 	.word	0x00000000
        /*0010*/ 	.short	0x000e
        /*0012*/ 	.short	0x0070
        /*0014*/ 	.byte	0x00, 0xf5, 0x21, 0x00


	//----- nvinfo : EIATTR_KPARAM_INFO
	.align		4
.L_2842:
        /*0018*/ 	.byte	0x04, 0x17
        /*001a*/ 	.short	(.L_2844 - .L_2843)
.L_2843:
        /*001c*/ 	.word	0x00000000
        /*0020*/ 	.short	0x000d
        /*0022*/ 	.short	0x0068
        /*0024*/ 	.byte	0x00, 0xf5, 0x21, 0x00


	//----- nvinfo : EIATTR_KPARAM_INFO
	.align		4
.L_2844:
        /*0028*/ 	.byte	0x04, 0x17
        /*002a*/ 	.short	(.L_2846 - .L_2845)
.L_2845:
        /*002c*/ 	.word	0x00000000
        /*0030*/ 	.short	0x000c
        /*0032*/ 	.short	0x0060
        /*0034*/ 	.byte	0x00, 0xf5, 0x21, 0x00


	//----- nvinfo : EIATTR_KPARAM_INFO
	.align		4
.L_2846:
        /*0038*/ 	.byte	0x04, 0x17
        /*003a*/ 	.short	(.L_2848 - .L_2847)
.L_2847:
        /*003c*/ 	.word	0x00000000
        /*0040*/ 	.short	0x000b
        /*0042*/ 	.short	0x0058
        /*0044*/ 	.byte	0x00, 0xf0, 0x21, 0x00


	//----- nvinfo : EIATTR_KPARAM_INFO
	.align		4
.L_2848:
        /*0048*/ 	.byte	0x04, 0x17
        /*004a*/ 	.short	(.L_2850 - .L_2849)
.L_2849:
        /*004c*/ 	.word	0x00000000
        /*0050*/ 	.short	0x000a
        /*0052*/ 	.short	0x0050
        /*0054*/ 	.byte	0x00, 0xf0, 0x21, 0x00


	//----- nvinfo : EIATTR_KPARAM_INFO
	.align		4
.L_2850:
        /*0058*/ 	.byte	0x04, 0x17
        /*005a*/ 	.short	(.L_2852 - .L_2851)
.L_2851:
        /*005c*/ 	.word	0x00000000
        /*0060*/ 	.short	0x0009
        /*0062*/ 	.short	0x0048
        /*0064*/ 	.byte	0x00, 0xf0, 0x21, 0x00


	//----- nvinfo : EIATTR_KPARAM_INFO
	.align		4
.L_2852:
        /*0068*/ 	.byte	0x04, 0x17
        /*006a*/ 	.short	(.L_2854 - .L_2853)
.L_2853:
        /*006c*/ 	.word	0x00000000
        /*0070*/ 	.short	0x0008
        /*0072*/ 	.short	0x0040
        /*0074*/ 	.byte	0x00, 0xf0, 0x21, 0x00


	//----- nvinfo : EIATTR_KPARAM_INFO
	.align		4
.L_2854:
        /*0078*/ 	.byte	0x04, 0x17
        /*007a*/ 	.short	(.L_2856 - .L_2855)
.L_2855:
        /*007c*/ 	.word	0x00000000
        /*0080*/ 	.short	0x0007
        /*0082*/ 	.short	0x0038
        /*0084*/ 	.byte	0x00, 0xf5, 0x21, 0x00


	//----- nvinfo : EIATTR_KPARAM_INFO
	.align		4
.L_2856:
        /*0088*/ 	.byte	0x04, 0x17
        /*008a*/ 	.short	(.L_2858 - .L_2857)
.L_2857:
        /*008c*/ 	.word	0x00000000
        /*0090*/ 	.short	0x0006
        /*0092*/ 	.short	0x0030
        /*0094*/ 	.byte	0x00, 0xf0, 0x21, 0x00


	//----- nvinfo : EIATTR_KPARAM_INFO
	.align		4
.L_2858:
        /*0098*/ 	.byte	0x04, 0x17
        /*009a*/ 	.short	(.L_2860 - .L_2859)
.L_2859:
        /*009c*/ 	.word	0x00000000
        /*00a0*/ 	.short	0x0005
        /*00a2*/ 	.short	0x0028
        /*00a4*/ 	.byte	0x00, 0xf5, 0x21, 0x00


	//----- nvinfo : EIATTR_KPARAM_INFO
	.align		4
.L_2860:
        /*00a8*/ 	.byte	0x04, 0x17
        /*00aa*/ 	.short	(.L_2862 - .L_2861)
.L_2861:
        /*00ac*/ 	.word	0x00000000
        /*00b0*/ 	.short	0x0004
        /*00b2*/ 	.short	0x0020
        /*00b4*/ 	.byte	0x00, 0xf0, 0x21, 0x00


	//----- nvinfo : EIATTR_KPARAM_INFO
	.align		4
.L_2862:
        /*00b8*/ 	.byte	0x04, 0x17
        /*00ba*/ 	.short	(.L_2864 - .L_2863)
.L_2863:
        /*00bc*/ 	.word	0x00000000
        /*00c0*/ 	.short	0x0003
        /*00c2*/ 	.short	0x0018
        /*00c4*/ 	.byte	0x00, 0xf0, 0x21, 0x00


	//----- nvinfo : EIATTR_KPARAM_INFO
	.align		4
.L_2864:
        /*00c8*/ 	.byte	0x04, 0x17
        /*00ca*/ 	.short	(.L_2866 - .L_2865)
.L_2865:
        /*00cc*/ 	.word	0x00000000
        /*00d0*/ 	.short	0x0002
        /*00d2*/ 	.short	0x0010
        /*00d4*/ 	.byte	0x00, 0xf0, 0x21, 0x00


	//----- nvinfo : EIATTR_KPARAM_INFO
	.align		4
.L_2866:
        /*00d8*/ 	.byte	0x04, 0x17
        /*00da*/ 	.short	(.L_2868 - .L_2867)
.L_2867:
        /*00dc*/ 	.word	0x00000000
        /*00e0*/ 	.short	0x0001
        /*00e2*/ 	.short	0x0008
        /*00e4*/ 	.byte	0x00, 0xf5, 0x21, 0x00


	//----- nvinfo : EIATTR_KPARAM_INFO
	.align		4
.L_2868:
        /*00e8*/ 	.byte	0x04, 0x17
        /*00ea*/ 	.short	(.L_2870 - .L_2869)
.L_2869:
        /*00ec*/ 	.word	0x00000000
        /*00f0*/ 	.short	0x0000
        /*00f2*/ 	.short	0x0000
        /*00f4*/ 	.byte	0x00, 0xf5, 0x21, 0x00


	//----- nvinfo : EIATTR_SPARSE_MMA_MASK
	.align		4
.L_2870:
        /*00f8*/ 	.byte	0x03, 0x50
        /*00fa*/ 	.short	0x0000


	//----- nvinfo : EIATTR_MAXREG_COUNT
	.align		4
        /*00fc*/ 	.byte	0x03, 0x1b
        /*00fe*/ 	.short	0x00ff


	//----- nvinfo : EIATTR_MERCURY_ISA_VERSION
	.align		4
        /*0100*/ 	.byte	0x03, 0x5f
        /*0102*/ 	.short	0x0101


	//----- nvinfo : EIATTR_VRC_CTA_INIT_COUNT
	.align		4
        /*0104*/ 	.byte	0x02, 0x4a
	.zero		1
	.zero		1


	//----- nvinfo : EIATTR_EXIT_INSTR_OFFSETS
	.align		4
        /*0108*/ 	.byte	0x04, 0x1c
        /*010a*/ 	.short	(.L_2872 - .L_2871)


	//   ....[0]....
.L_2871:
        /*010c*/ 	.word	0x00000080


	//   ....[1]....
        /*0110*/ 	.word	0x00000150


	//   ....[2]....
        /*0114*/ 	.word	0x00000450


	//   ....[3]....
        /*0118*/ 	.word	0x000005b0


	//   ....[4]....
        /*011c*/ 	.word	0x000006e0


	//   ....[5]....
        /*0120*/ 	.word	0x000007c0


	//----- nvinfo : EIATTR_CRS_STACK_SIZE
	.align		4
.L_2872:
        /*0124*/ 	.byte	0x04, 0x1e
        /*0126*/ 	.short	(.L_2874 - .L_2873)
.L_2873:
        /*0128*/ 	.word	0x00000000


	//----- nvinfo : EIATTR_CBANK_PARAM_SIZE
	.align		4
.L_2874:
        /*012c*/ 	.byte	0x03, 0x19
        /*012e*/ 	.short	0x0078


	//----- nvinfo : EIATTR_PARAM_CBANK
	.align		4
        /*0130*/ 	.byte	0x04, 0x0a
        /*0132*/ 	.short	(.L_2876 - .L_2875)
	.align		4
.L_2875:
        /*0134*/ 	.word	index@(.nv.constant0._Z37batched_edge_inserts_preprocessing_v6P10edge_blockPmmmmS1_mP27vertex_dictionary_structuremmmmS1_S1_S1_)
        /*0138*/ 	.short	0x0380
        /*013a*/ 	.short	0x0078


	//----- nvinfo : EIATTR_SW_WAR
	.align		4
.L_2876:
        /*013c*/ 	.byte	0x04, 0x36
        /*013e*/ 	.short	(.L_2878 - .L_2877)
.L_2877:
        /*0140*/ 	.word	0x00000008
.L_2878:


//--------------------- .nv.info._Z29adjacency_list_init_modded_v5P10edge_blockPmmmmS1_mP27vertex_dictionary_structuremmmmS1_S1_ --------------------------
	.section	.nv.info._Z29adjacency_list_init_modded_v5P10edge_blockPmmmmS1_mP27vertex_dictionary_structuremmmmS1_S1_,"",@"SHT_CUDA_INFO"
	.sectionflags	@""
	.align	4


	//----- nvinfo : EIATTR_CUDA_API_VERSION
	.align		4
        /*0000*/ 	.byte	0x04, 0x37
        /*0002*/ 	.short	(.L_2880 - .L_2879)
.L_2879:
        /*0004*/ 	.word	0x00000082


	//----- nvinfo : EIATTR_KPARAM_INFO
	.align		4
.L_2880:
        /*0008*/ 	.byte	0x04, 0x17
        /*000a*/ 	.short	(.L_2882 - .L_2881)
.L_2881:
        /*000c*/ 	.word	0x00000000
        /*0010*/ 	.short	0x000d
        /*0012*/ 	.short	0x0068
        /*0014*/ 	.byte	0x00, 0xf5, 0x21, 0x00


	//----- nvinfo : EIATTR_KPARAM_INFO
	.align		4
.L_2882:
        /*0018*/ 	.byte	0x04, 0x17
        /*001a*/ 	.short	(.L_2884 - .L_2883)
.L_2883:
        /*001c*/ 	.word	0x00000000
        /*0020*/ 	.short	0x000c
        /*0022*/ 	.short	0x0060
        /*0024*/ 	.byte	0x00, 0xf5, 0x21, 0x00


	//----- nvinfo : EIATTR_KPARAM_INFO
	.align		4
.L_2884:
        /*0028*/ 	.byte	0x04, 0x17
        /*002a*/ 	.short	(.L_2886 - .L_2885)
.L_2885:
        /*002c*/ 	.word	0x00000000
        /*0030*/ 	.short	0x000b
        /*0032*/ 	.short	0x0058
        /*0034*/ 	.byte	0x00, 0xf0, 0x21, 0x00


	//----- nvinfo : EIATTR_KPARAM_INFO
	.align		4
.L_2886:
        /*0038*/ 	.byte	0x04, 0x17
        /*003a*/ 	.short	(.L_2888 - .L_2887)
.L_2887:
        /*003c*/ 	.word	0x00000000
        /*0040*/ 	.short	0x000a
        /*0042*/ 	.short	0x0050
        /*0044*/ 	.byte	0x00, 0xf0, 0x21, 0x00


	//----- nvinfo : EIATTR_KPARAM_INFO
	.align		4
.L_2888:
        /*0048*/ 	.byte	0x04, 0x17
        /*004a*/ 	.short	(.L_2890 - .L_2889)
.L_2889:
        /*004c*/ 	.word	0x00000000
        /*0050*/ 	.short	0x0009
        /*0052*/ 	.short	0x0048
        /*0054*/ 	.byte	0x00, 0xf0, 0x21, 0x00


	//----- nvinfo : EIATTR_KPARAM_INFO
	.align		4
.L_2890:
        /*0058*/ 	.byte	0x04, 0x17
        /*005a*/ 	.short	(.L_2892 - .L_2891)
.L_2891:
        /*005c*/ 	.word	0x00000000
        /*0060*/ 	.short	0x0008
        /*0062*/ 	.short	0x0040
        /*0064*/ 	.byte	0x00, 0xf0, 0x21, 0x00


	//----- nvinfo : EIATTR_KPARAM_INFO
	.align		4
.L_2892:
        /*0068*/ 	.byte	0x04, 0x17
        /*006a*/ 	.short	(.L_2894 - .L_2893)
.L_2893:
        /*006c*/ 	.word	0x00000000
        /*0070*/ 	.short	0x0007
        /*0072*/ 	.short	0x0038
        /*0074*/ 	.byte	0x00, 0xf5, 0x21, 0x00


	//----- nvinfo : EIATTR_KPARAM_INFO
	.align		4
.L_2894:
        /*0078*/ 	.byte	0x04, 0x17
        /*007a*/ 	.short	(.L_2896 - .L_2895)
.L_2895:
        /*007c*/ 	.word	0x00000000
        /*0080*/ 	.short	0x0006
        /*0082*/ 	.short	0x0030
        /*0084*/ 	.byte	0x00, 0xf0, 0x21, 0x00


	//----- nvinfo : EIATTR_KPARAM_INFO
	.align		4
.L_2896:
        /*0088*/ 	.byte	0x04, 0x17
        /*008a*/ 	.short	(.L_2898 - .L_2897)
.L_2897:
        /*008c*/ 	.word	0x00000000
        /*0090*/ 	.short	0x0005
        /*0092*/ 	.short	0x0028
        /*0094*/ 	.byte	0x00, 0xf5, 0x21, 0x00


	//----- nvinfo : EIATTR_KPARAM_INFO
	.align		4
.L_2898:
        /*0098*/ 	.byte	0x04, 0x17
        /*009a*/ 	.short	(.L_2900 - .L_2899)
.L_2899:
        /*009c*/ 	.word	0x00000000
        /*00a0*/ 	.short	0x0004
        /*00a2*/ 	.short	0x0020
        /*00a4*/ 	.byte	0x00, 0xf0, 0x21, 0x00


	//----- nvinfo : EIATTR_KPARAM_INFO
	.align		4
.L_2900:
        /*00a8*/ 	.byte	0x04, 0x17
        /*00aa*/ 	.short	(.L_2902 - .L_2901)
.L_2901:
        /*00ac*/ 	.word	0x00000000
        /*00b0*/ 	.short	0x0003
        /*00b2*/ 	.short	0x0018
        /*00b4*/ 	.byte	0x00, 0xf0, 0x21, 0x00


	//----- nvinfo : EIATTR_KPARAM_INFO
	.align		4
.L_2902:
        /*00b8*/ 	.byte	0x04, 0x17
        /*00ba*/ 	.short	(.L_2904 - .L_2903)
.L_2903:
        /*00bc*/ 	.word	0x00000000
        /*00c0*/ 	.short	0x0002
        /*00c2*/ 	.short	0x0010
        /*00c4*/ 	.byte	0x00, 0xf0, 0x21, 0x00


	//----- nvinfo : EIATTR_KPARAM_INFO
	.align		4
.L_2904:
        /*00c8*/ 	.byte	0x04, 0x17
        /*00ca*/ 	.short	(.L_2906 - .L_2905)
.L_2905:
        /*00cc*/ 	.word	0x00000000
        /*00d0*/ 	.short	0x0001
        /*00d2*/ 	.short	0x0008
        /*00d4*/ 	.byte	0x00, 0xf5, 0x21, 0x00


	//----- nvinfo : EIATTR_KPARAM_INFO
	.align		4
.L_2906:
        /*00d8*/ 	.byte	0x04, 0x17
        /*00da*/ 	.short	(.L_2908 - .L_2907)
.L_2907:
        /*00dc*/ 	.word	0x00000000
        /*00e0*/ 	.short	0x0000
        /*00e2*/ 	.short	0x0000
        /*00e4*/ 	.byte	0x00, 0xf5, 0x21, 0x00


	//----- nvinfo : EIATTR_SPARSE_MMA_MASK
	.align		4
.L_2908:
        /*00e8*/ 	.byte	0x03, 0x50
        /*00ea*/ 	.short	0x0000


	//----- nvinfo : EIATTR_MAXREG_COUNT
	.align		4
        /*00ec*/ 	.byte	0x03, 0x1b
        /*00ee*/ 	.short	0x00ff


	//----- nvinfo : EIATTR_NUM_BARRIERS
	.align		4
        /*00f0*/ 	.byte	0x02, 0x4c
        /*00f2*/ 	.byte	0x01
	.zero		1


	//----- nvinfo : EIATTR_MERCURY_ISA_VERSION
	.align		4
        /*00f4*/ 	.byte	0x03, 0x5f
        /*00f6*/ 	.short	0x0101


	//----- nvinfo : EIATTR_VRC_CTA_INIT_COUNT
	.align		4
        /*00f8*/ 	.byte	0x02, 0x4a
	.zero		1
	.zero		1


	//----- nvinfo : EIATTR_EXIT_INSTR_OFFSETS
	.align		4
        /*00fc*/ 	.byte	0x04, 0x1c
        /*00fe*/ 	.short	(.L_2910 - .L_2909)


	//   ....[0]....
.L_2909:
        /*0100*/ 	.word	0x00000090


	//   ....[1]....
        /*0104*/ 	.word	0x00000280


	//   ....[2]....
        /*0108*/ 	.word	0x000028a0


	//   ....[3]....
        /*010c*/ 	.word	0x00003db0


	//   ....[4]....
        /*0110*/ 	.word	0x00003dd0


	//----- nvinfo : EIATTR_CRS_STACK_SIZE
	.align		4
.L_2910:
        /*0114*/ 	.byte	0x04, 0x1e
        /*0116*/ 	.short	(.L_2912 - .L_2911)
.L_2911:
        /*0118*/ 	.word	0x00000000


	//----- nvinfo : EIATTR_CBANK_PARAM_SIZE
	.align		4
.L_2912:
        /*011c*/ 	.byte	0x03, 0x19
        /*011e*/ 	.short	0x0070


	//----- nvinfo : EIATTR_PARAM_CBANK
	.align		4
        /*0120*/ 	.byte	0x04, 0x0a
        /*0122*/ 	.short	(.L_2914 - .L_2913)
	.align		4
.L_2913:
        /*0124*/ 	.word	index@(.nv.constant0._Z29adjacency_list_init_modded_v5P10edge_blockPmmmmS1_mP27vertex_dictionary_structuremmmmS1_S1_)
        /*0128*/ 	.short	0x0380
        /*012a*/ 	.short	0x0070


	//----- nvinfo : EIATTR_SW_WAR
	.align		4
.L_2914:
        /*012c*/ 	.byte	0x04, 0x36
        /*012e*/ 	.short	(.L_2916 - .L_2915)
.L_2915:
        /*0130*/ 	.word	0x00000008
.L_2916:


//--------------------- .nv.info._Z29adjacency_list_init_modded_v4P10edge_blockPmmmmS1_mP27vertex_dictionary_structuremmmmS1_S1_ --------------------------
	.section	.nv.info._Z29adjacency_list_init_modded_v4P10edge_blockPmmmmS1_mP27vertex_dictionary_structuremmmmS1_S1_,"",@"SHT_CUDA_INFO"
	.sectionflags	@""
	.align	4


	//----- nvinfo : EIATTR_CUDA_API_VERSION
	.align		4
        /*0000*/ 	.byte	0x04, 0x37
        /*0002*/ 	.short	(.L_2918 - .L_2917)
.L_2917:
        /*0004*/ 	.word	0x00000082


	//----- nvinfo : EIATTR_KPARAM_INFO
	.align		4
.L_2918:
        /*0008*/ 	.byte	0x04, 0x17
        /*000a*/ 	.short	(.L_2920 - .L_2919)
.L_2919:
        /*000c*/ 	.word	0x00000000
        /*0010*/ 	.short	0x000d
        /*0012*/ 	.short	0x0068
        /*0014*/ 	.byte	0x00, 0xf5, 0x21, 0x00


	//----- nvinfo : EIATTR_KPARAM_INFO
	.align		4
.L_2920:
        /*0018*/ 	.byte	0x04, 0x17
        /*001a*/ 	.short	(.L_2922 - .L_2921)
.L_2921:
        /*001c*/ 	.word	0x00000000
        /*0020*/ 	.short	0x000c
        /*0022*/ 	.short	0x0060
        /*0024*/ 	.byte	0x00, 0xf5, 0x21, 0x00


	//----- nvinfo : EIATTR_KPARAM_INFO
	.align		4
.L_2922:
        /*0028*/ 	.byte	0x04, 0x17
        /*002a*/ 	.short	(.L_2924 - .L_2923)
.L_2923:
        /*002c*/ 	.word	0x00000000
        /*0030*/ 	.short	0x000b
        /*0032*/ 	.short	0x0058
        /*0034*/ 	.byte	0x00, 0xf0, 0x21, 0x00


	//----- nvinfo : EIATTR_KPARAM_INFO
	.align		4
.L_2924:
        /*0038*/ 	.byte	0x04, 0x17
        /*003a*/ 	.short	(.L_2926 - .L_2925)
.L_2925:
        /*003c*/ 	.word	0x00000000
        /*0040*/ 	.short	0x000a
        /*0042*/ 	.short	0x0050
        /*0044*/ 	.byte	0x00, 0xf0, 0x21, 0x00


	//----- nvinfo : EIATTR_KPARAM_INFO
	.align		4
.L_2926:
        /*0048*/ 	.byte	0x04, 0x17
        /*004a*/ 	.short	(.L_2928 - .L_2927)
.L_2927:
        /*004c*/ 	.word	0x00000000
        /*0050*/ 	.short	0x0009
        /*0052*/ 	.short	0x0048
        /*0054*/ 	.byte	0x00, 0xf0, 0x21, 0x00


	//----- nvinfo : EIATTR_KPARAM_INFO
	.align		4
.L_2928:
        /*0058*/ 	.byte	0x04, 0x17
        /*005a*/ 	.short	(.L_2930 - .L_2929)
.L_2929:
        /*005c*/ 	.word	0x00000000
        /*0060*/ 	.short	0x0008
        /*0062*/ 	.short	0x0040
        /*0064*/ 	.byte	0x00, 0xf0, 0x21, 0x00


	//----- nvinfo : EIATTR_KPARAM_INFO
	.align		4
.L_2930:
        /*0068*/ 	.byte	0x04, 0x17
        /*006a*/ 	.short	(.L_2932 - .L_2931)
.L_2931:
        /*006c*/ 	.word	0x00000000
        /*0070*/ 	.short	0x0007
        /*0072*/ 	.short	0x0038
        /*0074*/ 	.byte	0x00, 0xf5, 0x21, 0x00


	//----- nvinfo : EIATTR_KPARAM_INFO
	.align		4
.L_2932:
        /*0078*/ 	.byte	0x04, 0x17
        /*007a*/ 	.short	(.L_2934 - .L_2933)
.L_2933:
        /*007c*/ 	.word	0x00000000
        /*0080*/ 	.short	0x0006
        /*0082*/ 	.short	0x0030
        /*0084*/ 	.byte	0x00, 0xf0, 0x21, 0x00


	//----- nvinfo : EIATTR_KPARAM_INFO
	.align		4
.L_2934:
        /*0088*/ 	.byte	0x04, 0x17
        /*008a*/ 	.short	(.L_2936 - .L_2935)
.L_2935:
        /*008c*/ 	.word	0x00000000
        /*0090*/ 	.short	0x0005
        /*0092*/ 	.short	0x0028
        /*0094*/ 	.byte	0x00, 0xf5, 0x21, 0x00


	//----- nvinfo : EIATTR_KPARAM_INFO
	.align		4
.L_2936:
        /*0098*/ 	.byte	0x04, 0x17
        /*009a*/ 	.short	(.L_2938 - .L_2937)
.L_2937:
        /*009c*/ 	.word	0x00000000
        /*00a0*/ 	.short	0x0004
        /*00a2*/ 	.short	0x0020
        /*00a4*/ 	.byte	0x00, 0xf0, 0x21, 0x00


	//----- nvinfo : EIATTR_KPARAM_INFO
	.align		4
.L_2938:
        /*00a8*/ 	.byte	0x04, 0x17
        /*00aa*/ 	.short	(.L_2940 - .L_2939)
.L_2939:
        /*00ac*/ 	.word	0x00000000
        /*00b0*/ 	.short	0x0003
        /*00b2*/ 	.short	0x0018
        /*00b4*/ 	.byte	0x00, 0xf0, 0x21, 0x00


	//----- nvinfo : EIATTR_KPARAM_INFO
	.align		4
.L_2940:
        /*00b8*/ 	.byte	0x04, 0x17
        /*00ba*/ 	.short	(.L_2942 - .L_2941)
.L_2941:
        /*00bc*/ 	.word	0x00000000
        /*00c0*/ 	.short	0x0002
        /*00c2*/ 	.short	0x0010
        /*00c4*/ 	.byte	0x00, 0xf0, 0x21, 0x00


	//----- nvinfo : EIATTR_KPARAM_INFO
	.align		4
.L_2942:
        /*00c8*/ 	.byte	0x04, 0x17
        /*00ca*/ 	.short	(.L_2944 - .L_2943)
.L_2943:
        /*00cc*/ 	.word	0x00000000
        /*00d0*/ 	.short	0x0001
        /*00d2*/ 	.short	0x0008
        /*00d4*/ 	.byte	0x00, 0xf5, 0x21, 0x00


	//----- nvinfo : EIATTR_KPARAM_INFO
	.align		4
.L_2944:
        /*00d8*/ 	.byte	0x04, 0x17
        /*00da*/ 	.short	(.L_2946 - .L_2945)
.L_2945:
        /*00dc*/ 	.word	0x00000000
        /*00e0*/ 	.short	0x0000
        /*00e2*/ 	.short	0x0000
        /*00e4*/ 	.byte	0x00, 0xf5, 0x21, 0x00


	//----- nvinfo : EIATTR_SPARSE_MMA_MASK
	.align		4
.L_2946:
        /*00e8*/ 	.byte	0x03, 0x50
        /*00ea*/ 	.short	0x0000


	//----- nvinfo : EIATTR_MAXREG_COUNT
	.align		4
        /*00ec*/ 	.byte	0x03, 0x1b
        /*00ee*/ 	.short	0x00ff


	//----- nvinfo : EIATTR_NUM_BARRIERS
	.align		4
        /*00f0*/ 	.byte	0x02, 0x4c
        /*00f2*/ 	.byte	0x01
	.zero		1


	//----- nvinfo : EIATTR_MERCURY_ISA_VERSION
	.align		4
        /*00f4*/ 	.byte	0x03, 0x5f
        /*00f6*/ 	.short	0x0101


	//----- nvinfo : EIATTR_VRC_CTA_INIT_COUNT
	.align		4
        /*00f8*/ 	.byte	0x02, 0x4a
	.zero		1
	.zero		1


	//----- nvinfo : EIATTR_EXIT_INSTR_OFFSETS
	.align		4
        /*00fc*/ 	.byte	0x04, 0x1c
        /*00fe*/ 	.short	(.L_2948 - .L_2947)


	//   ....[0]....
.L_2947:
        /*0100*/ 	.word	0x000000a0


	//   ....[1]....
        /*0104*/ 	.word	0x000002e0


	//   ....[2]....
        /*0108*/ 	.word	0x00001230


	//   ....[3]....
        /*010c*/ 	.word	0x000018a0


	//   ....[4]....
        /*0110*/ 	.word	0x00002580


	//----- nvinfo : EIATTR_CRS_STACK_SIZE
	.align		4
.L_2948:
        /*0114*/ 	.byte	0x04, 0x1e
        /*0116*/ 	.short	(.L_2950 - .L_2949)
.L_2949:
        /*0118*/ 	.word	0x00000000


	//----- nvinfo : EIATTR_CBANK_PARAM_SIZE
	.align		4
.L_2950:
        /*011c*/ 	.byte	0x03, 0x19
        /*011e*/ 	.short	0x0070


	//----- nvinfo : EIATTR_PARAM_CBANK
	.align		4
        /*0120*/ 	.byte	0x04, 0x0a
        /*0122*/ 	.short	(.L_2952 - .L_2951)
	.align		4
.L_2951:
        /*0124*/ 	.word	index@(.nv.constant0._Z29adjacency_list_init_modded_v4P10edge_blockPmmmmS1_mP27vertex_dictionary_structuremmmmS1_S1_)
        /*0128*/ 	.short	0x0380
        /*012a*/ 	.short	0x0070


	//----- nvinfo : EIATTR_SW_WAR
	.align		4
.L_2952:
        /*012c*/ 	.byte	0x04, 0x36
        /*012e*/ 	.short	(.L_2954 - .L_2953)
.L_2953:
        /*0130*/ 	.word	0x00000008
.L_2954:


//--------------------- .nv.info._Z34parallel_vertex_dictionary_init_v1P22adjacency_sentinel_newmPmP27vertex_dictionary_structure --------------------------
	.section	.nv.info._Z34parallel_vertex_dictionary_init_v1P22adjacency_sentinel_newmPmP27vertex_dictionary_structure,"",@"SHT_CUDA_INFO"
	.sectionflags	@""
	.align	4


	//----- nvinfo : EIATTR_CUDA_API_VERSION
	.align		4
        /*0000*/ 	.byte	0x04, 0x37
        /*0002*/ 	.short	(.L_2956 - .L_2955)
.L_2955:
        /*0004*/ 	.word	0x00000082


	//----- nvinfo : EIATTR_KPARAM_INFO
	.align		4
.L_2956:
        /*0008*/ 	.byte	0x04, 0x17
        /*000a*/ 	.short	(.L_2958 - .L_2957)
.L_2957:
        /*000c*/ 	.word	0x00000000
        /*0010*/ 	.short	0x0003
        /*0012*/ 	.short	0x0018
        /*0014*/ 	.byte	0x00, 0xf5, 0x21, 0x00


	//----- nvinfo : EIATTR_KPARAM_INFO
	.align		4
.L_2958:
        /*0018*/ 	.byte	0x04, 0x17
        /*001a*/ 	.short	(.L_2960 - .L_2959)
.L_2959:
        /*001c*/ 	.word	0x00000000
        /*0020*/ 	.short	0x0002
        /*0022*/ 	.short	0x0010
        /*0024*/ 	.byte	0x00, 0xf5, 0x21, 0x00


	//----- nvinfo : EIATTR_KPARAM_INFO
	.align		4
.L_2960:
        /*0028*/ 	.byte	0x04, 0x17
        /*002a*/ 	.short	(.L_2962 - .L_2961)
.L_2961:
        /*002c*/ 	.word	0x00000000
        /*0030*/ 	.short	0x0001
        /*0032*/ 	.short	0x0008
        /*0034*/ 	.byte	0x00, 0xf0, 0x21, 0x00


	//----- nvinfo : EIATTR_KPARAM_INFO
	.align		4
.L_2962:
        /*0038*/ 	.byte	0x04, 0x17
        /*003a*/ 	.short	(.L_2964 - .L_2963)
.L_2963:
        /*003c*/ 	.word	0x00000000
        /*0040*/ 	.short	0x0000
        /*0042*/ 	.short	0x0000
        /*0044*/ 	.byte	0x00, 0xf5, 0x21, 0x00


	//----- nvinfo : EIATTR_SPARSE_MMA_MASK
	.align		4
.L_2964:
        /*0048*/ 	.byte	0x03, 0x50
        /*004a*/ 	.short	0x0000


	//----- nvinfo : EIATTR_MAXREG_COUNT
	.align		4
        /*004c*/ 	.byte	0x03, 0x1b
        /*004e*/ 	.short	0x00ff


	//----- nvinfo : EIATTR_MERCURY_ISA_VERSION
	.align		4
        /*0050*/ 	.byte	0x03, 0x5f
        /*0052*/ 	.short	0x0101


	//----- nvinfo : EIATTR_VRC_CTA_INIT_COUNT
	.align		4
        /*0054*/ 	.byte	0x02, 0x4a
	.zero		1
	.zero		1


	//----- nvinfo : EIATTR_EXIT_INSTR_OFFSETS
	.align		4
        /*0058*/ 	.byte	0x04, 0x1c
        /*005a*/ 	.short	(.L_2966 - .L_2965)


	//   ....[0]....
.L_2965:
        /*005c*/ 	.word	0x00000080


	//   ....[1]....
        /*0060*/ 	.word	0x00000180


	//----- nvinfo : EIATTR_CBANK_PARAM_SIZE
	.align		4
.L_2966:
        /*0064*/ 	.byte	0x03, 0x19
        /*0066*/ 	.short	0x0020


	//----- nvinfo : EIATTR_PARAM_CBANK
	.align		4
        /*0068*/ 	.byte	0x04, 0x0a
        /*006a*/ 	.short	(.L_2968 - .L_2967)
	.align		4
.L_2967:
        /*006c*/ 	.word	index@(.nv.constant0._Z34parallel_vertex_dictionary_init_v1P22adjacency_sentinel_newmPmP27vertex_dictionary_structure)
        /*0070*/ 	.short	0x0380
        /*0072*/ 	.short	0x0020


	//----- nvinfo : EIATTR_SW_WAR
	.align		4
.L_2968:
        /*0074*/ 	.byte	0x04, 0x36
        /*0076*/ 	.short	(.L_2970 - .L_2969)
.L_2969:
        /*0078*/ 	.word	0x00000008
.L_2970:


//--------------------- .nv.info._Z26parallel_push_queue_updatem --------------------------
	.section	.nv.info._Z26parallel_push_queue_updatem,"",@"SHT_CUDA_INFO"
	.sectionflags	@""
	.align	4


	//----- nvinfo : EIATTR_CUDA_API_VERSION
	.align		4
        /*0000*/ 	.byte	0x04, 0x37
        /*0002*/ 	.short	(.L_2972 - .L_2971)
.L_2971:
        /*0004*/ 	.word	0x00000082


	//----- nvinfo : EIATTR_KPARAM_INFO
	.align		4
.L_2972:
        /*0008*/ 	.byte	0x04, 0x17
        /*000a*/ 	.short	(.L_2974 - .L_2973)
.L_2973:
        /*000c*/ 	.word	0x00000000
        /*0010*/ 	.short	0x0000
        /*0012*/ 	.short	0x0000
        /*0014*/ 	.byte	0x00, 0xf0, 0x21, 0x00


	//----- nvinfo : EIATTR_SPARSE_MMA_MASK
	.align		4
.L_2974:
        /*0018*/ 	.byte	0x03, 0x50
        /*001a*/ 	.short	0x0000


	//----- nvinfo : EIATTR_MAXREG_COUNT
	.align		4
        /*001c*/ 	.byte	0x03, 0x1b
        /*001e*/ 	.short	0x00ff


	//----- nvinfo : EIATTR_MERCURY_ISA_VERSION
	.align		4
        /*0020*/ 	.byte	0x03, 0x5f
        /*0022*/ 	.short	0x0101


	//----- nvinfo : EIATTR_VRC_CTA_INIT_COUNT
	.align		4
        /*0024*/ 	.byte	0x02, 0x4a
	.zero		1
	.zero		1


	//----- nvinfo : EIATTR_EXIT_INSTR_OFFSETS
	.align		4
        /*0028*/ 	.byte	0x04, 0x1c
        /*002a*/ 	.short	(.L_2976 - .L_2975)


	//   ....[0]....
.L_2975:
        /*002c*/ 	.word	0x00000120


	//----- nvinfo : EIATTR_CBANK_PARAM_SIZE
	.align		4
.L_2976:
        /*0030*/ 	.byte	0x03, 0x19
        /*0032*/ 	.short	0x0008


	//----- nvinfo : EIATTR_PARAM_CBANK
	.align		4
        /*0034*/ 	.byte	0x04, 0x0a
        /*0036*/ 	.short	(.L_2978 - .L_2977)
	.align		4
.L_2977:
        /*0038*/ 	.word	index@(.nv.constant0._Z26parallel_push_queue_updatem)
        /*003c*/ 	.short	0x0380
        /*003e*/ 	.short	0x0008


	//----- nvinfo : EIATTR_SW_WAR
	.align		4
.L_2978:
        /*0040*/ 	.byte	0x04, 0x36
        /*0042*/ 	.short	(.L_2980 - .L_2979)
.L_2979:
        /*0044*/ 	.word	0x00000008
.L_2980:


//--------------------- .nv.info._Z54parallel_push_edge_preallocate_list_to_device_queue_v1P10edge_blockm --------------------------
	.section	.nv.info._Z54parallel_push_edge_preallocate_list_to_device_queue_v1P10edge_blockm,"",@"SHT_CUDA_INFO"
	.sectionflags	@""
	.align	4


	//----- nvinfo : EIATTR_CUDA_API_VERSION
	.align		4
        /*0000*/ 	.byte	0x04, 0x37
        /*0002*/ 	.short	(.L_2982 - .L_2981)
.L_2981:
        /*0004*/ 	.word	0x00000082


	//----- nvinfo : EIATTR_KPARAM_INFO
	.align		4
.L_2982:
        /*0008*/ 	.byte	0x04, 0x17
        /*000a*/ 	.short	(.L_2984 - .L_2983)
.L_2983:
        /*000c*/ 	.word	0x00000000
        /*0010*/ 	.short	0x0001
        /*0012*/ 	.short	0x0008
        /*0014*/ 	.byte	0x00, 0xf0, 0x21, 0x00


	//----- nvinfo : EIATTR_KPARAM_INFO
	.align		4
.L_2984:
        /*0018*/ 	.byte	0x04, 0x17
        /*001a*/ 	.short	(.L_2986 - .L_2985)
.L_2985:
        /*001c*/ 	.word	0x00000000
        /*0020*/ 	.short	0x0000
        /*0022*/ 	.short	0x0000
        /*0024*/ 	.byte	0x00, 0xf5, 0x21, 0x00


	//----- nvinfo : EIATTR_SPARSE_MMA_MASK
	.align		4
.L_2986:
        /*0028*/ 	.byte	0x03, 0x50
        /*002a*/ 	.short	0x0000


	//----- nvinfo : EIATTR_MAXREG_COUNT
	.align		4
        /*002c*/ 	.byte	0x03, 0x1b
        /*002e*/ 	.short	0x00ff


	//----- nvinfo : EIATTR_MERCURY_ISA_VERSION
	.align		4
        /*0030*/ 	.byte	0x03, 0x5f
        /*0032*/ 	.short	0x0101


	//----- nvinfo : EIATTR_VRC_CTA_INIT_COUNT
	.align		4
        /*0034*/ 	.byte	0x02, 0x4a
	.zero		1
	.zero		1


	//----- nvinfo : EIATTR_EXIT_INSTR_OFFSETS
	.align		4
        /*0038*/ 	.byte	0x04, 0x1c
        /*003a*/ 	.short	(.L_2988 - .L_2987)


	//   ....[0]....
.L_2987:
        /*003c*/ 	.word	0x00000080


	//   ....[1]....
        /*0040*/ 	.word	0x00000100


	//   ....[2]....
        /*0044*/ 	.word	0x00000240


	//   ....[3]....
        /*0048*/ 	.word	0x000002d0


	//----- nvinfo : EIATTR_CBANK_PARAM_SIZE
	.align		4
.L_2988:
        /*004c*/ 	.byte	0x03, 0x19
        /*004e*/ 	.short	0x0010


	//----- nvinfo : EIATTR_PARAM_CBANK
	.align		4
        /*0050*/ 	.byte	0x04, 0x0a
        /*0052*/ 	.short	(.L_2990 - .L_2989)
	.align		4
.L_2989:
        /*0054*/ 	.word	index@(.nv.constant0._Z54parallel_push_edge_preallocate_list_to_device_queue_v1P10edge_blockm)
        /*0058*/ 	.short	0x0380
        /*005a*/ 	.short	0x0010


	//----- nvinfo : EIATTR_SW_WAR
	.align		4
.L_2990:
        /*005c*/ 	.byte	0x04, 0x36
        /*005e*/ 	.short	(.L_2992 - .L_2991)
.L_2991:
        /*0060*/ 	.word	0x00000008
.L_2992:


//--------------------- .nv.info._Z51parallel_push_edge_preallocate_list_to_device_queueP10edge_blockPP18adjacency_sentinelPmm --------------------------
	.section	.nv.info._Z51parallel_push_edge_preallocate_list_to_device_queueP10edge_blockPP18adjacency_sentinelPmm,"",@"SHT_CUDA_INFO"
	.sectionflags	@""
	.align	4


	//----- nvinfo : EIATTR_CUDA_API_VERSION
	.align		4
        /*0000*/ 	.byte	0x04, 0x37
        /*0002*/ 	.short	(.L_2994 - .L_2993)
.L_2993:
        /*0004*/ 	.word	0x00000082


	//----- nvinfo : EIATTR_KPARAM_INFO
	.align		4
.L_2994:
        /*0008*/ 	.byte	0x04, 0x17
        /*000a*/ 	.short	(.L_2996 - .L_2995)
.L_2995:
        /*000c*/ 	.word	0x00000000
        /*0010*/ 	.short	0x0003
        /*0012*/ 	.short	0x0018
        /*0014*/ 	.byte	0x00, 0xf0, 0x21, 0x00


	//----- nvinfo : EIATTR_KPARAM_INFO
	.align		4
.L_2996:
        /*0018*/ 	.byte	0x04, 0x17
        /*001a*/ 	.short	(.L_2998 - .L_2997)
.L_2997:
        /*001c*/ 	.word	0x00000000
        /*0020*/ 	.short	0x0002
        /*0022*/ 	.short	0x0010
        /*0024*/ 	.byte	0x00, 0xf5, 0x21, 0x00


	//----- nvinfo : EIATTR_KPARAM_INFO
	.align		4
.L_2998:
        /*0028*/ 	.byte	0x04, 0x17
        /*002a*/ 	.short	(.L_3000 - .L_2999)
.L_2999:
        /*002c*/ 	.word	0x00000000
        /*0030*/ 	.short	0x0001
        /*0032*/ 	.short	0x0008
        /*0034*/ 	.byte	0x00, 0xf5, 0x21, 0x00


	//----- nvinfo : EIATTR_KPARAM_INFO
	.align		4
.L_3000:
        /*0038*/ 	.byte	0x04, 0x17
        /*003a*/ 	.short	(.L_3002 - .L_3001)
.L_3001:
        /*003c*/ 	.word	0x00000000
        /*0040*/ 	.short	0x0000
        /*0042*/ 	.short	0x0000
        /*0044*/ 	.byte	0x00, 0xf5, 0x21, 0x00


	//----- nvinfo : EIATTR_SPARSE_MMA_MASK
	.align		4
.L_3002:
        /*0048*/ 	.byte	0x03, 0x50
        /*004a*/ 	.short	0x0000


	//----- nvinfo : EIATTR_MAXREG_COUNT
	.align		4
        /*004c*/ 	.byte	0x03, 0x1b
        /*004e*/ 	.short	0x00ff


	//----- nvinfo : EIATTR_MERCURY_ISA_VERSION
	.align		4
        /*0050*/ 	.byte	0x03, 0x5f
        /*0052*/ 	.short	0x0101


	//----- nvinfo : EIATTR_VRC_CTA_INIT_COUNT
	.align		4
        /*0054*/ 	.byte	0x02, 0x4a
	.zero		1
	.zero		1


	//----- nvinfo : EIATTR_EXIT_INSTR_OFFSETS
	.align		4
        /*0058*/ 	.byte	0x04, 0x1c
        /*005a*/ 	.short	(.L_3004 - .L_3003)


	//   ....[0]....
.L_3003:
        /*005c*/ 	.word	0x00000080


	//   ....[1]....
        /*0060*/ 	.word	0x00000100


	//   ....[2]....
        /*0064*/ 	.word	0x00000240


	//   ....[3]....
        /*0068*/ 	.word	0x000002d0


	//----- nvinfo : EIATTR_CBANK_PARAM_SIZE
	.align		4
.L_3004:
        /*006c*/ 	.byte	0x03, 0x19
        /*006e*/ 	.short	0x0020


	//----- nvinfo : EIATTR_PARAM_CBANK
	.align		4
        /*0070*/ 	.byte	0x04, 0x0a
        /*0072*/ 	.short	(.L_3006 - .L_3005)
	.align		4
.L_3005:
        /*0074*/ 	.word	index@(.nv.constant0._Z51parallel_push_edge_preallocate_list_to_device_queueP10edge_blockPP18adjacency_sentinelPmm)
        /*0078*/ 	.short	0x0380
        /*007a*/ 	.short	0x0020


	//----- nvinfo : EIATTR_SW_WAR
	.align		4
.L_3006:
        /*007c*/ 	.byte	0x04, 0x36
        /*007e*/ 	.short	(.L_3008 - .L_3007)
.L_3007:
        /*0080*/ 	.word	0x00000008
.L_3008:


//--------------------- .nv.info._Z19data_structure_initP27vertex_dictionary_structure --------------------------
	.section	.nv.info._Z19data_structure_initP27vertex_dictionary_structure,"",@"SHT_CUDA_INFO"
	.sectionflags	@""
	.align	4


	//----- nvinfo : EIATTR_CUDA_API_VERSION
	.align		4
        /*0000*/ 	.byte	0x04, 0x37
        /*0002*/ 	.short	(.L_3010 - .L_3009)
.L_3009:
        /*0004*/ 	.word	0x00000082


	//----- nvinfo : EIATTR_KPARAM_INFO
	.align		4
.L_3010:
        /*0008*/ 	.byte	0x04, 0x17
        /*000a*/ 	.short	(.L_3012 - .L_3011)
.L_3011:
        /*000c*/ 	.word	0x00000000
        /*0010*/ 	.short	0x0000
        /*0012*/ 	.short	0x0000
        /*0014*/ 	.byte	0x00, 0xf5, 0x21, 0x00


	//----- nvinfo : EIATTR_SPARSE_MMA_MASK
	.align		4
.L_3012:
        /*0018*/ 	.byte	0x03, 0x50
        /*001a*/ 	.short	0x0000


	//----- nvinfo : EIATTR_MAXREG_COUNT
	.align		4
        /*001c*/ 	.byte	0x03, 0x1b
        /*001e*/ 	.short	0x00ff


	//----- nvinfo : EIATTR_MERCURY_ISA_VERSION
	.align		4
        /*0020*/ 	.byte	0x03, 0x5f
        /*0022*/ 	.short	0x0101


	//----- nvinfo : EIATTR_VRC_CTA_INIT_COUNT
	.align		4
        /*0024*/ 	.byte	0x02, 0x4a
	.zero		1
	.zero		1


	//----- nvinfo : EIATTR_EXIT_INSTR_OFFSETS
	.align		4
        /*0028*/ 	.byte	0x04, 0x1c
        /*002a*/ 	.short	(.L_3014 - .L_3013)


	//   ....[0]....
.L_3013:
        /*002c*/ 	.word	0x00000130


	//----- nvinfo : EIATTR_CBANK_PARAM_SIZE
	.align		4
.L_3014:
        /*0030*/ 	.byte	0x03, 0x19
        /*0032*/ 	.short	0x0008


	//----- nvinfo : EIATTR_PARAM_CBANK
	.align		4
        /*0034*/ 	.byte	0x04, 0x0a
        /*0036*/ 	.short	(.L_3016 - .L_3015)
	.align		4
.L_3015:
        /*0038*/ 	.word	index@(.nv.constant0._Z19data_structure_initP27vertex_dictionary_structure)
        /*003c*/ 	.short	0x0380
        /*003e*/ 	.short	0x0008


	//----- nvinfo : EIATTR_SW_WAR
	.align		4
.L_3016:
        /*0040*/ 	.byte	0x04, 0x36
        /*0042*/ 	.short	(.L_3018 - .L_3017)
.L_3017:
        /*0044*/ 	.word	0x00000008
.L_3018:


//--------------------- .nv.info._Z16print_bit_stringv --------------------------
	.section	.nv.info._Z16print_bit_stringv,"",@"SHT_CUDA_INFO"
	.sectionflags	@""
	.align	4


	//----- nvinfo : EIATTR_CUDA_API_VERSION
	.align		4
        /*0000*/ 	.byte	0x04, 0x37
        /*0002*/ 	.short	(.L_3020 - .L_3019)
.L_3019:
        /*0004*/ 	.word	0x00000082


	//----- nvinfo : EIATTR_SPARSE_MMA_MASK
	.align		4
.L_3020:
        /*0008*/ 	.byte	0x03, 0x50
        /*000a*/ 	.short	0x0000


	//----- nvinfo : EIATTR_MAXREG_COUNT
	.align		4
        /*000c*/ 	.byte	0x03, 0x1b
        /*000e*/ 	.short	0x00ff


	//----- nvinfo : EIATTR_EXTERNS
	.align		4
        /*0010*/ 	.byte	0x04, 0x0f
        /*0012*/ 	.short	(.L_3022 - .L_3021)


	//   ....[0]....
	.align		4
.L_3021:
        /*0014*/ 	.word	index@(vprintf)


	//----- nvinfo : EIATTR_MERCURY_ISA_VERSION
	.align		4
.L_3022:
        /*0018*/ 	.byte	0x03, 0x5f
        /*001a*/ 	.short	0x0101


	//----- nvinfo : EIATTR_VRC_CTA_INIT_COUNT
	.align		4
        /*001c*/ 	.byte	0x02, 0x4a
	.zero		1
	.zero		1


	//----- nvinfo : EIATTR_SYSCALL_OFFSETS
	.align		4
        /*0020*/ 	.byte	0x04, 0x46
        /*0022*/ 	.short	(.L_3024 - .L_3023)


	//   ....[0]....
.L_3023:
        /*0024*/ 	.word	0x000001a0


	//   ....[1]....
        /*0028*/ 	.word	0x00000260


	//   ....[2]....
        /*002c*/ 	.word	0x00000320


	//   ....[3]....
        /*0030*/ 	.word	0x000003e0


	//----- nvinfo : EIATTR_EXIT_INSTR_OFFSETS
	.align		4
.L_3024:
        /*0034*/ 	.byte	0x04, 0x1c
        /*0036*/ 	.short	(.L_3026 - .L_3025)


	//   ....[0]....
.L_3025:
        /*0038*/ 	.word	0x00000460


	//----- nvinfo : EIATTR_CRS_STACK_SIZE
	.align		4
.L_3026:
        /*003c*/ 	.byte	0x04, 0x1e
        /*003e*/ 	.short	(.L_3028 - .L_3027)
.L_3027:
        /*0040*/ 	.word	0x00000000


	//----- nvinfo : EIATTR_SW_WAR
	.align		4
.L_3028:
        /*0044*/ 	.byte	0x04, 0x36
        /*0046*/ 	.short	(.L_3030 - .L_3029)
.L_3029:
        /*0048*/ 	.word	0x00000008
.L_3030:


//--------------------- .nv.info._Z23build_bit_string_lookupv --------------------------
	.section	.nv.info._Z23build_bit_string_lookupv,"",@"SHT_CUDA_INFO"
	.sectionflags	@""
	.align	4


	//----- nvinfo : EIATTR_CUDA_API_VERSION
	.align		4
        /*0000*/ 	.byte	0x04, 0x37
        /*0002*/ 	.short	(.L_3032 - .L_3031)
.L_3031:
        /*0004*/ 	.word	0x00000082


	//----- nvinfo : EIATTR_SPARSE_MMA_MASK
	.align		4
.L_3032:
        /*0008*/ 	.byte	0x03, 0x50
        /*000a*/ 	.short	0x0000


	//----- nvinfo : EIATTR_MAXREG_COUNT
	.align		4
        /*000c*/ 	.byte	0x03, 0x1b
        /*000e*/ 	.short	0x00ff


	//----- nvinfo : EIATTR_MERCURY_ISA_VERSION
	.align		4
        /*0010*/ 	.byte	0x03, 0x5f
        /*0012*/ 	.short	0x0101


	//----- nvinfo : EIATTR_VRC_CTA_INIT_COUNT
	.align		4
        /*0014*/ 	.byte	0x02, 0x4a
	.zero		1
	.zero		1


	//----- nvinfo : EIATTR_EXIT_INSTR_OFFSETS
	.align		4
        /*0018*/ 	.byte	0x04, 0x1c
        /*001a*/ 	.short	(.L_3034 - .L_3033)


	//   ....[0]....
.L_3033:
        /*001c*/ 	.word	0x00000060


	//   ....[1]....
        /*0020*/ 	.word	0x00000240


	//----- nvinfo : EIATTR_CRS_STACK_SIZE
	.align		4
.L_3034:
        /*0024*/ 	.byte	0x04, 0x1e
        /*0026*/ 	.short	(.L_3036 - .L_3035)
.L_3035:
        /*0028*/ 	.word	0x00000000


	//----- nvinfo : EIATTR_SW_WAR
	.align		4
.L_3036:
        /*002c*/ 	.byte	0x04, 0x36
        /*002e*/ 	.short	(.L_3038 - .L_3037)
.L_3037:
        /*0030*/ 	.word	0x00000008
.L_3038:


//--------------------- .nv.callgraph             --------------------------
	.section	.nv.callgraph,"",@"SHT_CUDA_CALLGRAPH"
	.align	4
	.sectionentsize	8
	.align		4
        /*0000*/ 	.word	0x00000000
	.align		4
        /*0004*/ 	.word	0xffffffff
	.align		4
        /*0008*/ 	.word	index@(_Z19findTotalEdgeBlocksjPjS_S_)
	.align		4
        /*000c*/ 	.word	index@(vprintf)
	.align		4
        /*0010*/ 	.word	index@(_Z19printedgeblockcountjPj)
	.align		4
        /*0014*/ 	.word	index@(vprintf)
	.align		4
        /*0018*/ 	.word	index@(_Z25recoveredMemoryPercentagePjS_S_P27vertex_dictionary_structure)
	.align		4
        /*001c*/ 	.word	index@(vprintf)
	.align		4
        /*0020*/ 	.word	index@(_Z22recoveredMemoryKernel2PjS_)
	.align		4
        /*0024*/ 	.word	index@(vprintf)
	.align		4
        /*0028*/ 	.word	index@(_Z22recoveredMemoryKernel1Pj)
	.align		4
        /*002c*/ 	.word	index@(vprintf)
	.align		4
        /*0030*/ 	.word	index@(_Z14printQueuePtrsv)
	.align		4
        /*0034*/ 	.word	index@(vprintf)
	.align		4
        /*0038*/ 	.word	index@(_Z25device_generate_csr_batchmmPmS_S_S_S_)
	.align		4
        /*003c*/ 	.word	index@(vprintf)
	.align		4
        /*0040*/ 	.word	index@(_Z17print_sssp_valuesPjm)
	.align		4
        /*0044*/ 	.word	index@(vprintf)
	.align		4
        /*0048*/ 	.word	index@(_Z21print_triangle_countsPfm)
	.align		4
        /*004c*/ 	.word	index@(vprintf)
	.align		4
        /*0050*/ 	.word	index@(_Z28sssp_kernel_EC_load_balancedP27vertex_dictionary_structuremmmPjPmS2_S2_S2_S2_S2_S2_S2_PyS3_S3_S3_)
	.align		4
        /*0054*/ 	.word	index@(vprintf)
	.align		4
        /*0058*/ 	.word	index@(_Z14sssp_kernel_ECP27vertex_dictionary_structuremmPjPmS2_S2_S2_S2_S2_S2_S2_PyS3_S3_S3_)
	.align		4
        /*005c*/ 	.word	index@(vprintf)
	.align		4
        /*0060*/ 	.word	index@(_Z27sssp_kernel_VC_iterative_LBP27vertex_dictionary_structuremmPjPmS2_S2_S2_S2_S2_S2_S2_PyS3_S3_m)
	.align		4
        /*0064*/ 	.word	index@(vprintf)
	.align		4
        /*0068*/ 	.word	index@(_Z24sssp_kernel_VC_iterativeP27vertex_dictionary_structuremmPjPmS2_S2_S2_S2_S2_S2_S2_PyS3_S3_)
	.align		4
        /*006c*/ 	.word	index@(vprintf)
	.align		4
        /*0070*/ 	.word	index@(_Z29triangle_counting_kernel_EC_2P27vertex_dictionary_structuremPfPmS2_S2_S2_)
	.align		4
        /*0074*/ 	.word	index@(vprintf)
	.align		4
        /*0078*/ 	.word	index@(_Z9cbt_statsP27vertex_dictionary_structurem)
	.align		4
        /*007c*/ 	.word	index@(vprintf)
	.align		4
        /*0080*/ 	.word	index@(_Z20printKernelmodded_v2P27vertex_dictionary_structurem)
	.align		4
        /*0084*/ 	.word	index@(vprintf)
	.align		4
        /*0088*/ 	.word	index@(_Z20printKernelmodded_v1P27vertex_dictionary_structurem)
	.align		4
        /*008c*/ 	.word	index@(vprintf)
	.align		4
        /*0090*/ 	.word	index@(_Z27correctness_check_kernel_v1P27vertex_dictionary_structuremmPmS1_S1_)
	.align		4
        /*0094*/ 	.word	index@(vprintf)
	.align		4
        /*0098*/ 	.word	index@(_Z21batched_delete_kernelP27vertex_dictionary_structuremmPmS1_)
	.align		4
        /*009c*/ 	.word	index@(vprintf)
	.align		4
        /*00a0*/ 	.word	index@(_Z41batched_delete_preprocessing_edge_centricP27vertex_dictionary_structuremPmS1_S1_)
	.align		4
        /*00a4*/ 	.word	index@(vprintf)
	.align		4
        /*00a8*/ 	.word	index@(_Z17update_edge_queuem)
	.align		4
        /*00ac*/ 	.word	index@(vprintf)
	.align		4
        /*00b0*/ 	.word	index@(_Z16print_bit_stringv)
	.align		4
        /*00b4*/ 	.word	index@(vprintf)
	.align		4
        /*00b8*/ 	.word	0x00000000
	.align		4
        /*00bc*/ 	.word	0xfffffffe
	.align		4
        /*00c0*/ 	.word	0x00000000
	.align		4
        /*00c4*/ 	.word	0xfffffffd
	.align		4
        /*00c8*/ 	.word	0x00000000
	.align		4
        /*00cc*/ 	.word	0xfffffffc


//--------------------- .nv.constant4             --------------------------
	.section	.nv.constant4,"a",@progbits
	.align	8
	.align		8
.nv.constant4:
        /*0000*/ 	.dword	d_v_d_sentinel
	.align		8
        /*0008*/ 	.dword	d_v_queue
	.align		8
        /*0010*/ 	.dword	d_a_sentinel
	.align		8
        /*0018*/ 	.dword	d_e_queue
	.align		8
        /*0020*/ 	.dword	bit_string_lookup
	.align		8
        /*0028*/ 	.dword	k1counter
	.align		8
        /*0030*/ 	.dword	k2counter
	.align		8
        /*0038*/ 	.dword	lockvar
	.align		8
        /*0040*/ 	.dword	search_blocks
	.align		8
        /*0048*/ 	.dword	search_index
	.align		8
        /*0050*/ 	.dword	stack_traversal
	.align		8
        /*0058*/ 	.dword	stack_top
	.align		8
        /*0060*/ 	.dword	delete_blocks_v1
	.align		8
        /*0068*/ 	.dword	delete_index
	.align		8
        /*0070*/ 	.dword	delete_source
	.align		8
        /*0078*/ 	.dword	total_triangles
	.align		8
        /*0080*/ 	.dword	tester
	.align		8
        /*0088*/ 	.dword	temp
	.align		8
        /*0090*/ 	.dword	d_search_flag
	.align		8
        /*0098*/ 	.dword	type
	.align		8
        /*00a0*/ 	.dword	d_prev_thread_count
	.align		8
        /*00a8*/ 	.dword	d_prev_thread_count_16to31
	.align		8
        /*00b0*/ 	.dword	_ZN34_INTERNAL_528cd4d2_4_k_cu_cc2fa5614cuda3std3__45__cpo5beginE
	.align		8
        /*00b8*/ 	.dword	_ZN34_INTERNAL_528cd4d2_4_k_cu_cc2fa5614cuda3std3__45__cpo3endE
	.align		8
        /*00c0*/ 	.dword	_ZN34_INTERNAL_528cd4d2_4_k_cu_cc2fa5614cuda3std3__45__cpo6cbeginE
	.align		8
        /*00c8*/ 	.dword	_ZN34_INTERNAL_528cd4d2_4_k_cu_cc2fa5614cuda3std3__45__cpo4cendE
	.align		8
        /*00d0*/ 	.dword	_ZN34_INTERNAL_528cd4d2_4_k_cu_cc2fa5614cuda3std3__45__cpo6rbeginE
	.align		8
        /*00d8*/ 	.dword	_ZN34_INTERNAL_528cd4d2_4_k_cu_cc2fa5614cuda3std3__45__cpo4rendE
	.align		8
        /*00e0*/ 	.dword	_ZN34_INTERNAL_528cd4d2_4_k_cu_cc2fa5614cuda3std3__45__cpo7crbeginE
	.align		8
        /*00e8*/ 	.dword	_ZN34_INTERNAL_528cd4d2_4_k_cu_cc2fa5614cuda3std3__45__cpo5crendE
	.align		8
        /*00f0*/ 	.dword	_ZN34_INTERNAL_528cd4d2_4_k_cu_cc2fa5614cuda3std3__436_GLOBAL__N__528cd4d2_4_k_cu_cc2fa5616ignoreE
	.align		8
        /*00f8*/ 	.dword	_ZN34_INTERNAL_528cd4d2_4_k_cu_cc2fa5614cuda3std3__419piecewise_constructE
	.align		8
        /*0100*/ 	.dword	_ZN34_INTERNAL_528cd4d2_4_k_cu_cc2fa5614cuda3std3__48in_placeE
	.align		8
        /*0108*/ 	.dword	_ZN34_INTERNAL_528cd4d2_4_k_cu_cc2fa5614cuda3std3__420unreachable_sentinelE
	.align		8
        /*0110*/ 	.dword	_ZN34_INTERNAL_528cd4d2_4_k_cu_cc2fa5614cuda3std3__47nulloptE
	.align		8
        /*0118*/ 	.dword	_ZN34_INTERNAL_528cd4d2_4_k_cu_cc2fa5614cuda3std3__48unexpectE
	.align		8
        /*0120*/ 	.dword	_ZN34_INTERNAL_528cd4d2_4_k_cu_cc2fa5614cuda3std6ranges3__45__cpo4swapE
	.align		8
        /*0128*/ 	.dword	_ZN34_INTERNAL_528cd4d2_4_k_cu_cc2fa5614cuda3std6ranges3__45__cpo9iter_moveE
	.align		8
        /*0130*/ 	.dword	_ZN34_INTERNAL_528cd4d2_4_k_cu_cc2fa5614cuda3std6ranges3__45__cpo5beginE
	.align		8
        /*0138*/ 	.dword	_ZN34_INTERNAL_528cd4d2_4_k_cu_cc2fa5614cuda3std6ranges3__45__cpo3endE
	.align		8
        /*0140*/ 	.dword	_ZN34_INTERNAL_528cd4d2_4_k_cu_cc2fa5614cuda3std6ranges3__45__cpo6cbeginE
	.align		8
        /*0148*/ 	.dword	_ZN34_INTERNAL_528cd4d2_4_k_cu_cc2fa5614cuda3std6ranges3__45__cpo4cendE
	.align		8
        /*0150*/ 	.dword	_ZN34_INTERNAL_528cd4d2_4_k_cu_cc2fa5614cuda3std6ranges3__45__cpo7advanceE
	.align		8
        /*0158*/ 	.dword	_ZN34_INTERNAL_528cd4d2_4_k_cu_cc2fa5614cuda3std6ranges3__45__cpo9iter_swapE
	.align		8
        /*0160*/ 	.dword	_ZN34_INTERNAL_528cd4d2_4_k_cu_cc2fa5614cuda3std6ranges3__45__cpo4nextE
	.align		8
        /*0168*/ 	.dword	_ZN34_INTERNAL_528cd4d2_4_k_cu_cc2fa5614cuda3std6ranges3__45__cpo4prevE
	.align		8
        /*0170*/ 	.dword	_ZN34_INTERNAL_528cd4d2_4_k_cu_cc2fa5614cuda3std6ranges3__45__cpo4dataE
	.align		8
        /*0178*/ 	.dword	_ZN34_INTERNAL_528cd4d2_4_k_cu_cc2fa5614cuda3std6ranges3__45__cpo5cdataE
	.align		8
        /*0180*/ 	.dword	_ZN34_INTERNAL_528cd4d2_4_k_cu_cc2fa5614cuda3std6ranges3__45__cpo4sizeE
	.align		8
        /*0188*/ 	.dword	_ZN34_INTERNAL_528cd4d2_4_k_cu_cc2fa5614cuda3std6ranges3__45__cpo5ssizeE
	.align		8
        /*0190*/ 	.dword	_ZN34_INTERNAL_528cd4d2_4_k_cu_cc2fa5614cuda3std6ranges3__45__cpo8distanceE
	.align		8
        /*0198*/ 	.dword	_ZN34_INTERNAL_528cd4d2_4_k_cu_cc2fa5616thrust24THRUST_300001_SM_1000_NS8cuda_cub3parE
	.align		8
        /*01a0*/ 	.dword	_ZN34_INTERNAL_528cd4d2_4_k_cu_cc2fa5616thrust24THRUST_300001_SM_1000_NS8cuda_cub10par_nosyncE
	.align		8
        /*01a8*/ 	.dword	_ZN34_INTERNAL_528cd4d2_4_k_cu_cc2fa5616thrust24THRUST_300001_SM_1000_NS6system6detail10sequential3seqE
	.align		8
        /*01b0*/ 	.dword	_ZN34_INTERNAL_528cd4d2_4_k_cu_cc2fa5616thrust24THRUST_300001_SM_1000_NS6system3cpp3parE
	.align		8
        /*01b8*/ 	.dword	_ZN34_INTERNAL_528cd4d2_4_k_cu_cc2fa5616thrust24THRUST_300001_SM_1000_NS12placeholders2_1E
	.align		8
        /*01c0*/ 	.dword	_ZN34_INTERNAL_528cd4d2_4_k_cu_cc2fa5616thrust24THRUST_300001_SM_1000_NS12placeholders2_2E
	.align		8
        /*01c8*/ 	.dword	_ZN34_INTERNAL_528cd4d2_4_k_cu_cc2fa5616thrust24THRUST_300001_SM_1000_NS12placeholders2_3E
	.align		8
        /*01d0*/ 	.dword	_ZN34_INTERNAL_528cd4d2_4_k_cu_cc2fa5616thrust24THRUST_300001_SM_1000_NS12placeholders2_4E
	.align		8
        /*01d8*/ 	.dword	_ZN34_INTERNAL_528cd4d2_4_k_cu_cc2fa5616thrust24THRUST_300001_SM_1000_NS12placeholders2_5E
	.align		8
        /*01e0*/ 	.dword	_ZN34_INTERNAL_528cd4d2_4_k_cu_cc2fa5616thrust24THRUST_300001_SM_1000_NS12placeholders2_6E
	.align		8
        /*01e8*/ 	.dword	_ZN34_INTERNAL_528cd4d2_4_k_cu_cc2fa5616thrust24THRUST_300001_SM_1000_NS12placeholders2_7E
	.align		8
        /*01f0*/ 	.dword	_ZN34_INTERNAL_528cd4d2_4_k_cu_cc2fa5616thrust24THRUST_300001_SM_1000_NS12placeholders2_8E
	.align		8
        /*01f8*/ 	.dword	_ZN34_INTERNAL_528cd4d2_4_k_cu_cc2fa5616thrust24THRUST_300001_SM_1000_NS12placeholders2_9E
	.align		8
        /*0200*/ 	.dword	_ZN34_INTERNAL_528cd4d2_4_k_cu_cc2fa5616thrust24THRUST_300001_SM_1000_NS12placeholders3_10E
	.align		8
        /*0208*/ 	.dword	_ZN34_INTERNAL_528cd4d2_4_k_cu_cc2fa5616thrust24THRUST_300001_SM_1000_NS3seqE
	.align		8
        /*0210*/ 	.dword	_ZN34_INTERNAL_528cd4d2_4_k_cu_cc2fa5616thrust24THRUST_300001_SM_1000_NS6deviceE
	.align		8
        /*0218*/ 	.dword	$str$5
	.align		8
        /*0220*/ 	.dword	$str$6
	.align		8
        /*0228*/ 	.dword	$str$7
	.align		8
        /*0230*/ 	.dword	$str$8
	.align		8
        /*0238*/ 	.dword	$str$9
	.align		8
        /*0240*/ 	.dword	$str$10
	.align		8
        /*0248*/ 	.dword	$str$11
	.align		8
        /*0250*/ 	.dword	$str$12
	.align		8
        /*0258*/ 	.dword	$str$13
	.align		8
        /*0260*/ 	.dword	$str$14
	.align		8
        /*0268*/ 	.dword	$str$15
	.align		8
        /*0270*/ 	.dword	$str$16
	.align		8
        /*0278*/ 	.dword	$str$17
	.align		8
        /*0280*/ 	.dword	$str$18
	.align		8
        /*0288*/ 	.dword	$str$19
	.align		8
        /*0290*/ 	.dword	$str$20
	.align		8
        /*0298*/ 	.dword	$str$21
	.align		8
        /*02a0*/ 	.dword	$str$22
	.align		8
        /*02a8*/ 	.dword	$str$23
	.align		8
        /*02b0*/ 	.dword	$str$24
	.align		8
        /*02b8*/ 	.dword	$str$25
	.align		8
        /*02c0*/ 	.dword	$str$26
	.align		8
        /*02c8*/ 	.dword	$str$27
	.align		8
        /*02d0*/ 	.dword	$str$28
	.align		8
        /*02d8*/ 	.dword	$str$29
	.align		8
        /*02e0*/ 	.dword	$str$30
	.align		8
        /*02e8*/ 	.dword	$str$31
	.align		8
        /*02f0*/ 	.dword	$str$32
	.align		8
        /*02f8*/ 	.dword	$str$33
	.align		8
        /*0300*/ 	.dword	$str$34
	.align		8
        /*0308*/ 	.dword	$str$35
	.align		8
        /*0310*/ 	.dword	$str$36
	.align		8
        /*0318*/ 	.dword	$str$37
	.align		8
        /*0320*/ 	.dword	$str$38
	.align		8
        /*0328*/ 	.dword	$str$39
	.align		8
        /*0330*/ 	.dword	$str$40
	.align		8
        /*0338*/ 	.dword	$str$41
	.align		8
        /*0340*/ 	.dword	$str$42
	.align		8
        /*0348*/ 	.dword	vprintf


//--------------------- .text._ZN3cub18CUB_300001_SM_10006detail4scan16DeviceScanKernelINS2_10policy_hubIyyymN4cuda3std3__44plusIvEEE10Policy1000EPySC_NS0_13ScanTileStateIyLb1EEES9_NS1_10InputValueIySC_EEmyLb0EyEEvT0_T1_T2_iT3_T4_T5_ --------------------------
	.section	.text._ZN3cub18CUB_300001_SM_10006detail4scan16DeviceScanKernelINS2_10policy_hubIyyymN4cuda3std3__44plusIvEEE10Policy1000EPySC_NS0_13ScanTileStateIyLb1EEES9_NS1_10InputValueIySC_EEmyLb0EyEEvT0_T1_T2_iT3_T4_T5_,"ax",@progbits
	.align	128
        .global         _ZN3cub18CUB_300001_SM_10006detail4scan16DeviceScanKernelINS2_10policy_hubIyyymN4cuda3std3__44plusIvEEE10Policy1000EPySC_NS0_13ScanTileStateIyLb1EEES9_NS1_10InputValueIySC_EEmyLb0EyEEvT0_T1_T2_iT3_T4_T5_
        .type           _ZN3cub18CUB_300001_SM_10006detail4scan16DeviceScanKernelINS2_10policy_hubIyyymN4cuda3std3__44plusIvEEE10Policy1000EPySC_NS0_13ScanTileStateIyLb1EEES9_NS1_10InputValueIySC_EEmyLb0EyEEvT0_T1_T2_iT3_T4_T5_,@function
        .size           _ZN3cub18CUB_300001_SM_10006detail4scan16DeviceScanKernelINS2_10policy_hubIyyymN4cuda3std3__44plusIvEEE10Policy1000EPySC_NS0_13ScanTileStateIyLb1EEES9_NS1_10InputValueIySC_EEmyLb0EyEEvT0_T1_T2_iT3_T4_T5_,(.L_x_2096 - _ZN3cub18CUB_300001_SM_10006detail4scan16DeviceScanKernelINS2_10policy_hubIyyymN4cuda3std3__44plusIvEEE10Policy1000EPySC_NS0_13ScanTileStateIyLb1EEES9_NS1_10InputValueIySC_EEmyLb0EyEEvT0_T1_T2_iT3_T4_T5_)
        .other          _ZN3cub18CUB_300001_SM_10006detail4scan16DeviceScanKernelINS2_10policy_hubIyyymN4cuda3std3__44plusIvEEE10Policy1000EPySC_NS0_13ScanTileStateIyLb1EEES9_NS1_10InputValueIySC_EEmyLb0EyEEvT0_T1_T2_iT3_T4_T5_,@"STO_CUDA_ENTRY STV_DEFAULT"
_ZN3cub18CUB_300001_SM_10006detail4scan16DeviceScanKernelINS2_10policy_hubIyyymN4cuda3std3__44plusIvEEE10Policy1000EPySC_NS0_13ScanTileStateIyLb1EEES9_NS1_10InputValueIySC_EEmyLb0EyEEvT0_T1_T2_iT3_T4_T5_:
.text._ZN3cub18CUB_300001_SM_10006detail4scan16DeviceScanKernelINS2_10policy_hubIyyymN4cuda3std3__44plusIvEEE10Policy1000EPySC_NS0_13ScanTileStateIyLb1EEES9_NS1_10InputValueIySC_EEmyLb0EyEEvT0_T1_T2_iT3_T4_T5_:
[----:B------:R-:W-:Y:S01]  /*0000*/  LDC R1, c[0x0][0x37c] ;  /* 0x0000df00ff017b82 */ /* 0x000fe20000000800 */
[----:B------:R-:W0:Y:S07]  /*0010*/  LDCU UR4, c[0x0][0x3a0] ;  /* 0x00007400ff0477ac */ /* 0x000e2e0008000800 */
[----:B------:R-:W1:Y:S01]  /*0020*/  S2UR UR9, SR_CTAID.X ;  /* 0x00000000000979c3 */ /* 0x000e620000002500 */
[----:B------:R-:W2:Y:S01]  /*0030*/  LDCU.64 UR6, c[0x0][0x3a8] ;  /* 0x00007500ff0677ac */ /* 0x000ea20008000a00 */
[----:B------:R-:W3:Y:S06]  /*0040*/  LDCU.64 UR10, c[0x0][0x358] ;  /* 0x00006b00ff0a77ac */ /* 0x000eec0008000a00 */
[----:B------:R-:W1:Y:S01]  /*0050*/  LDC R38, c[0x0][0x398] ;  /* 0x0000e600ff267b82 */ /* 0x000e620000000800 */
[----:B0-----:R-:W-:Y:S01]  /*0060*/  UPRMT UR4, UR4, 0x7770, URZ ;  /* 0x0000777004047896 */ /* 0x001fe200080000ff */
[----:B--2---:R-:W-:-:S05]  /*0070*/  IMAD.U32 R2, RZ, RZ, UR6 ;  /* 0x00000006ff027e24 */ /* 0x004fca000f8e00ff */
[----:B------:R-:W-:Y:S01]  /*0080*/  ISETP.NE.AND P0, PT, RZ, UR4, PT ;  /* 0x00000004ff007c0c */ /* 0x000fe2000bf05270 */
[----:B------:R-:W-:-:S04]  /*0090*/  IMAD.U32 R3, RZ, RZ, UR7 ;  /* 0x00000007ff037e24 */ /* 0x000fc8000f8e00ff */
[----:B------:R-:W0:Y:S01]  /*00a0*/  LDCU.64 UR4, c[0x0][0x3b0] ;  /* 0x00007600ff0477ac */ /* 0x000e220008000a00 */
[----:B-1----:R-:W-:-:S04]  /*00b0*/  VIADD R38, R38, UR9 ;  /* 0x0000000926267c36 */ /* 0x002fc80008000000 */
[----:B------:R-:W-:-:S03]  /*00c0*/  IMAD.WIDE R4, R38, 0xdc0, RZ ;  /* 0x00000dc026047825 */ /* 0x000fc600078e02ff */
[----:B---3--:R-:W5:Y:S01]  /*00d0*/  @P0 LDG.E.64 R2, desc[UR10][R2.64] ;  /* 0x0000000a02020981 */ /* 0x008f62000c1e1b00 */
[----:B0-----:R-:W-:-:S04]  /*00e0*/  IADD3 R0, P1, PT, -R4, UR4, RZ ;  /* 0x0000000404007c10 */ /* 0x001fc8000ff3e1ff */
[----:B------:R-:W-:Y:S02]  /*00f0*/  ISETP.GE.U32.AND P0, PT, R0, 0xdc1, PT ;  /* 0x00000dc10000780c */ /* 0x000fe40003f06070 */
[----:B------:R-:W-:-:S04]  /*0100*/  IADD3.X R0, PT, PT, ~R5, UR5, RZ, P1, !PT ;  /* 0x0000000505007c10 */ /* 0x000fc80008ffe5ff */
[----:B------:R-:W-:-:S13]  /*0110*/  ISETP.GE.U32.AND.EX P0, PT, R0, RZ, PT, P0 ;  /* 0x000000ff0000720c */ /* 0x000fda0003f06100 */
[----:B------:R-:W-:Y:S05]  /*0120*/  @!P0 BRA `(.L_x_0) ;  /* 0x0000002000708947 */ /* 0x000fea0003800000 */
[----:B------:R-:W0:Y:S01]  /*0130*/  S2R R36, SR_TID.X ;  /* 0x0000000000247919 */ /* 0x000e220000002100 */
[----:B------:R-:W1:Y:S01]  /*0140*/  LDCU.64 UR4, c[0x0][0x380] ;  /* 0x00007000ff0477ac */ /* 0x000e620008000a00 */
[C---:B0-----:R-:W-:Y:S02]  /*0150*/  LOP3.LUT R0, R36.reuse, 0x1f, RZ, 0xc0, !PT ;  /* 0x0000001f24007812 */ /* 0x041fe400078ec0ff */
[----:B------:R-:W-:-:S05]  /*0160*/  LOP3.LUT R7, R36, 0x3e0, RZ, 0xc0, !PT ;  /* 0x000003e024077812 */ /* 0x000fca00078ec0ff */
[----:B------:R-:W-:-:S05]  /*0170*/  IMAD R7, R7, 0xb, R0 ;  /* 0x0000000b07077824 */ /* 0x000fca00078e0200 */
[----:B------:R-:W-:-:S05]  /*0180*/  IADD3 R7, P0, PT, R4, R7, RZ ;  /* 0x0000000704077210 */ /* 0x000fca0007f1e0ff */
[----:B------:R-:W-:Y:S02]  /*0190*/  IMAD.X R4, RZ, RZ, R5, P0 ;  /* 0x000000ffff047224 */ /* 0x000fe400000e0605 */
[----:B------:R-:W-:-:S03]  /*01a0*/  IMAD.SHL.U32 R45, R7, 0x8, RZ ;  /* 0x00000008072d7824 */ /* 0x000fc600078e00ff */
[----:B------:R-:W-:Y:S02]  /*01b0*/  SHF.L.U64.HI R43, R7, 0x3, R4 ;  /* 0x00000003072b7819 */ /* 0x000fe40000010204 */
[----:B-1----:R-:W-:-:S04]  /*01c0*/  IADD3 R4, P0, PT, R45, UR4, RZ ;  /* 0x000000042d047c10 */ /* 0x002fc8000ff1e0ff */
[----:B------:R-:W-:-:S05]  /*01d0*/  IADD3.X R5, PT, PT, R43, UR5, RZ, P0, !PT ;  /* 0x000000052b057c10 */ /* 0x000fca00087fe4ff */
[----:B------:R-:W2:Y:S04]  /*01e0*/  LDG.E.64 R6, desc[UR10][R4.64] ;  /* 0x0000000a04067981 */ /* 0x000ea8000c1e1b00 */
[----:B------:R-:W3:Y:S04]  /*01f0*/  LDG.E.64 R8, desc[UR10][R4.64+0x100] ;  /* 0x0001000a04087981 */ /* 0x000ee8000c1e1b00 */
[----:B------:R-:W4:Y:S04]  /*0200*/  LDG.E.64 R10, desc[UR10][R4.64+0x200] ;  /* 0x0002000a040a7981 */ /* 0x000f28000c1e1b00 */
[----:B------:R-:W4:Y:S04]  /*0210*/  LDG.E.64 R12, desc[UR10][R4.64+0x300] ;  /* 0x0003000a040c7981 */ /* 0x000f28000c1e1b00 */
[----:B------:R-:W4:Y:S04]  /*0220*/  LDG.E.64 R14, desc[UR10][R4.64+0x400] ;  /* 0x0004000a040e7981 */ /* 0x000f28000c1e1b00 */
[----:B------:R-:W4:Y:S04]  /*0230*/  LDG.E.64 R16, desc[UR10][R4.64+0x500] ;  /* 0x0005000a04107981 */ /* 0x000f28000c1e1b00 */
[----:B------:R-:W4:Y:S04]  /*0240*/  LDG.E.64 R18, desc[UR10][R4.64+0x600] ;  /* 0x0006000a04127981 */ /* 0x000f28000c1e1b00 */
[----:B------:R-:W4:Y:S04]  /*0250*/  LDG.E.64 R20, desc[UR10][R4.64+0x700] ;  /* 0x0007000a04147981 */ /* 0x000f28000c1e1b00 */
[----:B------:R-:W4:Y:S04]  /*0260*/  LDG.E.64 R22, desc[UR10][R4.64+0x800] ;  /* 0x0008000a04167981 */ /* 0x000f28000c1e1b00 */
[----:B------:R-:W4:Y:S04]  /*0270*/  LDG.E.64 R28, desc[UR10][R4.64+0x900] ;  /* 0x0009000a041c7981 */ /* 0x000f28000c1e1b00 */
[----:B------:R-:W4:Y:S01]  /*0280*/  LDG.E.64 R30, desc[UR10][R4.64+0xa00] ;  /* 0x000a000a041e7981 */ /* 0x000f22000c1e1b00 */
[----:B------:R-:W0:Y:S01]  /*0290*/  S2UR UR5, SR_CgaCtaId ;  /* 0x00000000000579c3 */ /* 0x000e220000008800 */
[----:B------:R-:W-:Y:S01]  /*02a0*/  SHF.R.U32.HI R35, RZ, 0x5, R36 ;  /* 0x00000005ff237819 */ /* 0x000fe20000011624 */
[----:B------:R-:W-:Y:S01]  /*02b0*/  UMOV UR4, 0x400 ;  /* 0x0000040000047882 */ /* 0x000fe20000000000 */
[----:B------:R-:W1:Y:S01]  /*02c0*/  S2R R42, SR_LANEID ;  /* 0x00000000002a7919 */ /* 0x000e620000000000 */
[----:B------:R-:W-:Y:S01]  /*02d0*/  ISETP.NE.AND P0, PT, R38, RZ, PT ;  /* 0x000000ff2600720c */ /* 0x000fe20003f05270 */
[----:B------:R-:W-:Y:S01]  /*02e0*/  BSSY.RECONVERGENT B0, `(.L_x_1) ;  /* 0x00001bd000007945 */ /* 0x000fe20003800200 */
[----:B0-----:R-:W-:Y:S01]  /*02f0*/  ULEA UR4, UR5, UR4, 0x18 ;  /* 0x0000000405047291 */ /* 0x001fe2000f8ec0ff */
[----:B-1----:R-:W-:-:S05]  /*0300*/  IMAD R0, R35, 0x160, R42 ;  /* 0x0000016023007824 */ /* 0x002fca00078e022a */
[----:B------:R-:W-:-:S05]  /*0310*/  LEA R37, R0, UR4, 0x3 ;  /* 0x0000000400257c11 */ /* 0x000fca000f8e18ff */
[----:B------:R-:W-:Y:S01]  /*0320*/  IMAD R0, R42, 0x50, R37 ;  /* 0x000000502a007824 */ /* 0x000fe200078e0225 */
[----:B--2---:R0:W-:Y:S04]  /*0330*/  STS.64 [R37], R6 ;  /* 0x0000000625007388 */ /* 0x0041e80000000a00 */
[----:B---3--:R0:W-:Y:S04]  /*0340*/  STS.64 [R37+0x100], R8 ;  /* 0x0001000825007388 */ /* 0x0081e80000000a00 */
[----:B----4-:R0:W-:Y:S04]  /*0350*/  STS.64 [R37+0x200], R10 ;  /* 0x0002000a25007388 */ /* 0x0101e80000000a00 */
[----:B------:R0:W-:Y:S04]  /*0360*/  STS.64 [R37+0x300], R12 ;  /* 0x0003000c25007388 */ /* 0x0001e80000000a00 */
[----:B------:R0:W-:Y:S04]  /*0370*/  STS.64 [R37+0x400], R14 ;  /* 0x0004000e25007388 */ /* 0x0001e80000000a00 */
[----:B------:R0:W-:Y:S04]  /*0380*/  STS.64 [R37+0x500], R16 ;  /* 0x0005001025007388 */ /* 0x0001e80000000a00 */
[----:B------:R0:W-:Y:S04]  /*0390*/  STS.64 [R37+0x600], R18 ;  /* 0x0006001225007388 */ /* 0x0001e80000000a00 */
[----:B------:R0:W-:Y:S04]  /*03a0*/  STS.64 [R37+0x700], R20 ;  /* 0x0007001425007388 */ /* 0x0001e80000000a00 */
[----:B------:R0:W-:Y:S04]  /*03b0*/  STS.64 [R37+0x800], R22 ;  /* 0x0008001625007388 */ /* 0x0001e80000000a00 */
[----:B------:R0:W-:Y:S04]  /*03c0*/  STS.64 [R37+0x900], R28 ;  /* 0x0009001c25007388 */ /* 0x0001e80000000a00 */
[----:B------:R0:W-:Y:S01]  /*03d0*/  STS.64 [R37+0xa00], R30 ;  /* 0x000a001e25007388 */ /* 0x0001e20000000a00 */
[----:B------:R-:W-:-:S03]  /*03e0*/  NOP ;  /* 0x0000000000007918 */ /* 0x000fc60000000000 */
[----:B------:R0:W1:Y:S04]  /*03f0*/  LDS.64 R24, [R0] ;  /* 0x0000000000187984 */ /* 0x0000680000000a00 */
[----:B------:R0:W2:Y:S04]  /*0400*/  LDS.64 R32, [R0+0x8] ;  /* 0x0000080000207984 */ /* 0x0000a80000000a00 */
[----:B------:R0:W3:Y:S04]  /*0410*/  LDS.64 R26, [R0+0x10] ;  /* 0x00001000001a7984 */ /* 0x0000e80000000a00 */
[----:B------:R0:W4:Y:S04]  /*0420*/  LDS.64 R6, [R0+0x18] ;  /* 0x0000180000067984 */ /* 0x0001280000000a00 */
[----:B------:R0:W0:Y:S04]  /*0430*/  LDS.64 R8, [R0+0x20] ;  /* 0x0000200000087984 */ /* 0x0000280000000a00 */
[----:B------:R0:W0:Y:S04]  /*0440*/  LDS.64 R10, [R0+0x28] ;  /* 0x00002800000a7984 */ /* 0x0000280000000a00 */
[----:B------:R0:W0:Y:S04]  /*0450*/  LDS.64 R12, [R0+0x30] ;  /* 0x00003000000c7984 */ /* 0x0000280000000a00 */
[----:B------:R0:W0:Y:S04]  /*0460*/  LDS.64 R14, [R0+0x38] ;  /* 0x00003800000e7984 */ /* 0x0000280000000a00 */
[----:B------:R0:W0:Y:S04]  /*0470*/  LDS.64 R20, [R0+0x40] ;  /* 0x0000400000147984 */ /* 0x0000280000000a00 */
[----:B------:R0:W0:Y:S04]  /*0480*/  LDS.64 R22, [R0+0x48] ;  /* 0x0000480000167984 */ /* 0x0000280000000a00 */
[----:B------:R0:W0:Y:S01]  /*0490*/  LDS.64 R4, [R0+0x50] ;  /* 0x0000500000047984 */ /* 0x0000220000000a00 */
[----:B------:R-:W-:Y:S06]  /*04a0*/  BAR.SYNC.DEFER_BLOCKING 0x0 ;  /* 0x0000000000007b1d */ /* 0x000fec0000010000 */
[----:B-1----:R-:W-:Y:S05]  /*04b0*/  @P0 BRA `(.L_x_2) ;  /* 0x0000000400b80947 */ /* 0x002fea0003800000 */
[----:B0-23--:R-:W-:Y:S02]  /*04c0*/  IADD3 R17, P0, P1, R26, R32, R24 ;  /* 0x000000201a117210 */ /* 0x00dfe4000791e018 */
[----:B------:R-:W-:Y:S02]  /*04d0*/  ISETP.NE.AND P4, PT, R35, 0x6, PT ;  /* 0x000000062300780c */ /* 0x000fe40003f85270 */
[----:B----4-:R-:W-:Y:S02]  /*04e0*/  IADD3 R17, P2, P3, R8, R6, R17 ;  /* 0x0000000608117210 */ /* 0x010fe40007b5e011 */
[----:B------:R-:W-:Y:S02]  /*04f0*/  IADD3.X R19, PT, PT, R27, R33, R25, P0, P1 ;  /* 0x000000211b137210 */ /* 0x000fe400007e2419 */
[----:B------:R-:W-:Y:S02]  /*0500*/  IADD3 R17, P0, P1, R12, R10, R17 ;  /* 0x0000000a0c117210 */ /* 0x000fe4000791e011 */
[----:B------:R-:W-:-:S04]  /*0510*/  IADD3.X R19, PT, PT, R9, R7, R19, P2, P3 ;  /* 0x0000000709137210 */ /* 0x000fc800017e6413 */
[----:B------:R-:W-:Y:S02]  /*0520*/  IADD3.X R19, PT, PT, R13, R11, R19, P0, P1 ;  /* 0x0000000b0d137210 */ /* 0x000fe400007e2413 */
[----:B------:R-:W-:-:S04]  /*0530*/  IADD3 R17, P0, P1, R20, R14, R17 ;  /* 0x0000000e14117210 */ /* 0x000fc8000791e011 */
[----:B------:R-:W-:Y:S02]  /*0540*/  IADD3.X R19, PT, PT, R21, R15, R19, P0, P1 ;  /* 0x0000000f15137210 */ /* 0x000fe400007e2413 */
[----:B------:R-:W-:-:S04]  /*0550*/  IADD3 R34, P0, P1, R4, R22, R17 ;  /* 0x0000001604227210 */ /* 0x000fc8000791e011 */
[----:B------:R-:W-:Y:S02]  /*0560*/  IADD3.X R0, PT, PT, R5, R23, R19, P0, P1 ;  /* 0x0000001705007210 */ /* 0x000fe400007e2413 */
[----:B------:R-:W0:Y:S06]  /*0570*/  SHFL.UP PT, R5, R34, 0x1, RZ ;  /* 0x0420000022057989 */ /* 0x000e2c00000e00ff */
[----:B------:R-:W1:Y:S01]  /*0580*/  SHFL.UP P0, R17, R0, 0x1, RZ ;  /* 0x0420000000117989 */ /* 0x000e6200000000ff */
[----:B0-----:R-:W-:-:S04]  /*0590*/  IADD3 R4, P1, PT, R5, R34, RZ ;  /* 0x0000002205047210 */ /* 0x001fc80007f3e0ff */
[----:B-1----:R-:W-:Y:S01]  /*05a0*/  SEL R29, R4, R5, P0 ;  /* 0x00000005041d7207 */ /* 0x002fe20000000000 */
[----:B------:R-:W-:-:S04]  /*05b0*/  IMAD.X R28, R17, 0x1, R0, P1 ;  /* 0x00000001111c7824 */ /* 0x000fc800008e0600 */
[----:B------:R-:W0:Y:S01]  /*05c0*/  SHFL.UP PT, R4, R29, 0x2, RZ ;  /* 0x044000001d047989 */ /* 0x000e2200000e00ff */
[----:B------:R-:W-:-:S05]  /*05d0*/  SEL R28, R28, R17, P0 ;  /* 0x000000111c1c7207 */ /* 0x000fca0000000000 */
        /* <DEDUP_REMOVED lines=15> */
[----:B------:R-:W-:Y:S01]  /*06d0*/  IMAD.X R38, R5, 0x1, R18, P1 ;  /* 0x0000000105267824 */ /* 0x000fe200008e0612 */
[----:B------:R-:W-:-:S03]  /*06e0*/  ISETP.NE.AND P1, PT, R42, 0x1f, PT ;  /* 0x0000001f2a00780c */ /* 0x000fc60003f25270 */
[----:B------:R-:W0:Y:S01]  /*06f0*/  SHFL.UP PT, R4, R29, 0x10, RZ ;  /* 0x060000001d047989 */ /* 0x000e2200000e00ff */
[----:B------:R-:W-:-:S05]  /*0700*/  SEL R38, R38, R5, P0 ;  /* 0x0000000526267207 */ /* 0x000fca0000000000 */
[----:B------:R-:W1:Y:S04]  /*0710*/  SHFL.UP P0, R5, R38, 0x10, RZ ;  /* 0x0600000026057989 */ /* 0x000e6800000000ff */
[----:B------:R-:W-:Y:S02]  /*0720*/  @!P1 LEA R39, R35, UR4, 0x3 ;  /* 0x0000000423279c11 */ /* 0x000fe4000f8e18ff */
[----:B0-----:R-:W-:-:S05]  /*0730*/  IADD3 R17, P2, PT, R4, R29, RZ ;  /* 0x0000001d04117210 */ /* 0x001fca0007f5e0ff */
[----:B-1----:R-:W-:Y:S01]  /*0740*/  IMAD.X R16, R5, 0x1, R38, P2 ;  /* 0x0000000105107824 */ /* 0x002fe200010e0626 */
[----:B------:R-:W-:-:S04]  /*0750*/  SEL R4, R17, R4, P0 ;  /* 0x0000000411047207 */ /* 0x000fc80000000000 */
[----:B------:R-:W-:Y:S02]  /*0760*/  SEL R5, R16, R5, P0 ;  /* 0x0000000510057207 */ /* 0x000fe40000000000 */
[----:B------:R-:W-:-:S03]  /*0770*/  ISETP.NE.AND P0, PT, R35, 0x2, PT ;  /* 0x000000022300780c */ /* 0x000fc60003f05270 */
[----:B------:R-:W-:Y:S01]  /*0780*/  @!P1 STS.64 [R39+0x20], R4 ;  /* 0x0000200427009388 */ /* 0x000fe20000000a00 */
[----:B------:R-:W-:Y:S06]  /*0790*/  BAR.SYNC.DEFER_BLOCKING 0x0 ;  /* 0x0000000000007b1d */ /* 0x000fec0000010000 */
[----:B------:R-:W0:Y:S04]  /*07a0*/  LDS.128 R16, [UR4+0x20] ;  /* 0x00002004ff107984 */ /* 0x000e280008000c00 */
[----:B------:R-:W1:Y:S01]  /*07b0*/  LDS.128 R28, [UR4+0x30] ;  /* 0x00003004ff1c7984 */ /* 0x000e620008000c00 */
[----:B0-----:R-:W-:-:S04]  /*07c0*/  IADD3 R41, P1, PT, R16, R18, RZ ;  /* 0x0000001210297210 */ /* 0x001fc80007f3e0ff */
[----:B------:R-:W-:Y:S01]  /*07d0*/  SEL R38, R41, R16, !P0 ;  /* 0x0000001029267207 */ /* 0x000fe20004000000 */
[----:B------:R-:W-:Y:S01]  /*07e0*/  IMAD.X R19, R17, 0x1, R19, P1 ;  /* 0x0000000111137824 */ /* 0x000fe200008e0613 */
[----:B-1----:R-:W-:-:S04]  /*07f0*/  IADD3 R37, P1, PT, R28, R41, RZ ;  /* 0x000000291c257210 */ /* 0x002fc80007f3e0ff */
[----:B------:R-:W-:Y:S01]  /*0800*/  SEL R28, R19, R17, !P0 ;  /* 0x00000011131c7207 */ /* 0x000fe20004000000 */
[----:B------:R-:W-:Y:S01]  /*0810*/  IMAD.X R41, R29, 0x1, R19, P1 ;  /* 0x000000011d297824 */ /* 0x000fe200008e0613 */
[----:B------:R-:W-:Y:S01]  /*0820*/  IADD3 R29, P2, PT, R30, R37, RZ ;  /* 0x000000251e1d7210 */ /* 0x000fe20007f5e0ff */
[----:B------:R-:W0:Y:S01]  /*0830*/  LDS.128 R16, [UR4+0x40] ;  /* 0x00004004ff107984 */ /* 0x000e220008000c00 */
[----:B------:R-:W-:Y:S02]  /*0840*/  ISETP.NE.AND P1, PT, R35, 0x3, PT ;  /* 0x000000032300780c */ /* 0x000fe40003f25270 */
[----:B------:R-:W-:Y:S01]  /*0850*/  ISETP.NE.AND P0, PT, R42, RZ, PT ;  /* 0x000000ff2a00720c */ /* 0x000fe20003f05270 */
[----:B------:R-:W-:Y:S01]  /*0860*/  IMAD.X R39, R31, 0x1, R41, P2 ;  /* 0x000000011f277824 */ /* 0x000fe200010e0629 */
[----:B------:R-:W-:Y:S02]  /*0870*/  SEL R38, R37, R38, !P1 ;  /* 0x0000002625267207 */ /* 0x000fe40004800000 */
[----:B------:R-:W-:-:S04]  /*0880*/  ISETP.NE.AND P2, PT, R35, 0x4, PT ;  /* 0x000000042300780c */ /* 0x000fc80003f45270 */
[----:B------:R-:W-:Y:S02]  /*0890*/  SEL R40, R29, R38, !P2 ;  /* 0x000000261d287207 */ /* 0x000fe40005000000 */
[----:B0-----:R-:W-:Y:S02]  /*08a0*/  IADD3 R37, P3, PT, R16, R29, RZ ;  /* 0x0000001d10257210 */ /* 0x001fe40007f7e0ff */
[----:B------:R-:W-:Y:S02]  /*08b0*/  SEL R16, R41, R28, !P1 ;  /* 0x0000001c29107207 */ /* 0x000fe40004800000 */
[----:B------:R-:W0:Y:S01]  /*08c0*/  LDS.128 R28, [UR4+0x50] ;  /* 0x00005004ff1c7984 */ /* 0x000e220008000c00 */
[----:B------:R-:W-:Y:S01]  /*08d0*/  IMAD.X R17, R17, 0x1, R39, P3 ;  /* 0x0000000111117824 */ /* 0x000fe200018e0627 */
[----:B------:R-:W-:Y:S02]  /*08e0*/  SEL R16, R39, R16, !P2 ;  /* 0x0000001027107207 */ /* 0x000fe40005000000 */
[----:B------:R-:W-:-:S02]  /*08f0*/  ISETP.NE.AND P1, PT, R35, 0x5, PT ;  /* 0x000000052300780c */ /* 0x000fc40003f25270 */
[----:B------:R-:W-:Y:S02]  /*0900*/  IADD3 R39, P2, PT, R18, R37, RZ ;  /* 0x0000002512277210 */ /* 0x000fe40007f5e0ff */
[----:B------:R-:W-:Y:S02]  /*0910*/  SEL R40, R37, R40, !P1 ;  /* 0x0000002825287207 */ /* 0x000fe40004800000 */
[----:B------:R-:W-:Y:S01]  /*0920*/  SEL R37, R17, R16, !P1 ;  /* 0x0000001011257207 */ /* 0x000fe20004800000 */
[----:B------:R-:W-:Y:S01]  /*0930*/  IMAD.X R38, R19, 0x1, R17, P2 ;  /* 0x0000000113267824 */ /* 0x000fe200010e0611 */
[----:B------:R-:W-:Y:S01]  /*0940*/  SEL R40, R39, R40, !P4 ;  /* 0x0000002827287207 */ /* 0x000fe20006000000 */
[----:B------:R-:W1:Y:S01]  /*0950*/  LDS.128 R16, [UR4+0x60] ;  /* 0x00006004ff107984 */ /* 0x000e620008000c00 */
[C---:B------:R-:W-:Y:S02]  /*0960*/  ISETP.NE.AND P3, PT, R35.reuse, 0x7, PT ;  /* 0x000000072300780c */ /* 0x040fe40003f65270 */
[----:B------:R-:W-:-:S02]  /*0970*/  ISETP.NE.AND P1, PT, R35, 0x8, PT ;  /* 0x000000082300780c */ /* 0x000fc40003f25270 */
[----:B------:R-:W-:Y:S02]  /*0980*/  ISETP.NE.AND P2, PT, R35, 0x9, PT ;  /* 0x000000092300780c */ /* 0x000fe40003f45270 */
[----:B0-----:R-:W-:-:S04]  /*0990*/  IADD3 R39, P5, PT, R28, R39, RZ ;  /* 0x000000271c277210 */ /* 0x001fc80007fbe0ff */
[----:B------:R-:W-:Y:S01]  /*09a0*/  SEL R28, R39, R40, !P3 ;  /* 0x00000028271c7207 */ /* 0x000fe20005800000 */
[----:B------:R-:W-:Y:S01]  /*09b0*/  IMAD.X R35, R29, 0x1, R38, P5 ;  /* 0x000000011d237824 */ /* 0x000fe200028e0626 */
[----:B------:R-:W-:Y:S02]  /*09c0*/  IADD3 R29, P5, PT, R30, R39, RZ ;  /* 0x000000271e1d7210 */ /* 0x000fe40007fbe0ff */
[----:B------:R-:W-:Y:S02]  /*09d0*/  SEL R38, R38, R37, !P4 ;  /* 0x0000002526267207 */ /* 0x000fe40006000000 */
[----:B------:R-:W-:Y:S01]  /*09e0*/  SEL R28, R29, R28, !P1 ;  /* 0x0000001c1d1c7207 */ /* 0x000fe20004800000 */
[----:B------:R-:W-:Y:S01]  /*09f0*/  IMAD.X R31, R31, 0x1, R35, P5 ;  /* 0x000000011f1f7824 */ /* 0x000fe200028e0623 */
[----:B------:R-:W-:Y:S02]  /*0a00*/  IADD3 R34, P5, PT, R4, -R34, RZ ;  /* 0x8000002204227210 */ /* 0x000fe40007fbe0ff */
[----:B-1----:R-:W-:-:S02]  /*0a10*/  IADD3 R29, P4, PT, R16, R29, RZ ;  /* 0x0000001d101d7210 */ /* 0x002fc40007f9e0ff */
[----:B------:R-:W-:Y:S01]  /*0a20*/  SEL R16, R35, R38, !P3 ;  /* 0x0000002623107207 */ /* 0x000fe20005800000 */
[----:B------:R-:W-:Y:S01]  /*0a30*/  IMAD.X R5, R5, 0x1, ~R0, P5 ;  /* 0x0000000105057824 */ /* 0x000fe200028e0e00 */
[C---:B------:R-:W-:Y:S02]  /*0a40*/  ISETP.GE.U32.AND P3, PT, R36.reuse, 0x20, PT ;  /* 0x000000202400780c */ /* 0x040fe40003f66070 */
[----:B------:R-:W-:Y:S01]  /*0a50*/  SEL R16, R31, R16, !P1 ;  /* 0x000000101f107207 */ /* 0x000fe20004800000 */
[----:B------:R-:W-:Y:S01]  /*0a60*/  IMAD.X R31, R17, 0x1, R31, P4 ;  /* 0x00000001111f7824 */ /* 0x000fe200020e061f */
[----:B------:R-:W-:Y:S02]  /*0a70*/  SEL R4, R29, R28, !P2 ;  /* 0x0000001c1d047207 */ /* 0x000fe40005000000 */
[----:B------:R-:W-:Y:S02]  /*0a80*/  ISETP.NE.AND P1, PT, R36, RZ, PT ;  /* 0x000000ff2400720c */ /* 0x000fe40003f25270 */
[----:B------:R-:W-:-:S02]  /*0a90*/  SEL R17, R34, RZ, P0 ;  /* 0x000000ff22117207 */ /* 0x000fc40000000000 */
[----:B------:R-:W-:Y:S02]  /*0aa0*/  SEL R4, R4, RZ, P3 ;  /* 0x000000ff04047207 */ /* 0x000fe40001800000 */
[----:B------:R-:W-:Y:S02]  /*0ab0*/  SEL R16, R31, R16, !P2 ;  /* 0x000000101f107207 */ /* 0x000fe40005000000 */
[----:B-----5:R-:W-:Y:S02]  /*0ac0*/  IADD3 R4, P4, P2, R4, R17, R2 ;  /* 0x0000001104047210 */ /* 0x020fe40007a9e002 */
[----:B------:R-:W-:Y:S02]  /*0ad0*/  SEL R5, R5, RZ, P0 ;  /* 0x000000ff05057207 */ /* 0x000fe40000000000 */
[----:B------:R-:W-:Y:S02]  /*0ae0*/  SEL R16, R16, RZ, P3 ;  /* 0x000000ff10107207 */ /* 0x000fe40001800000 */
[----:B------:R-:W-:-:S02]  /*0af0*/  IADD3 R0, P0, PT, R24, R4, RZ ;  /* 0x0000000418007210 */ /* 0x000fc40007f1e0ff */
[----:B------:R-:W-:Y:S02]  /*0b00*/  IADD3.X R5, PT, PT, R16, R5, R3, P4, P2 ;  /* 0x0000000510057210 */ /* 0x000fe400027e4403 */
[----:B------:R-:W-:-:S03]  /*0b10*/  IADD3 R18, P3, P5, R29, R18, R2 ;  /* 0x000000121d127210 */ /* 0x000fc60007d7e002 */
[----:B------:R-:W-:Y:S01]  /*0b20*/  IMAD.X R25, R25, 0x1, R5, P0 ;  /* 0x0000000119197824 */ /* 0x000fe200000e0605 */
[----:B------:R-:W-:Y:S01]  /*0b30*/  IADD3.X R19, PT, PT, R31, R19, R3, P3, P5 ;  /* 0x000000131f137210 */ /* 0x000fe20001fea403 */
[----:B------:R-:W-:Y:S08]  /*0b40*/  @P1 BRA `(.L_x_3) ;  /* 0x0000001000d81947 */ /* 0x000ff00003800000 */
[----:B------:R-:W0:Y:S01]  /*0b50*/  LDC.64 R2, c[0x0][0x390] ;  /* 0x0000e400ff027b82 */ /* 0x000e220000000a00 */
[----:B------:R-:W-:Y:S02]  /*0b60*/  IMAD.MOV.U32 R16, RZ, RZ, 0x65 ;  /* 0x00000065ff107424 */ /* 0x000fe400078e00ff */
[----:B------:R-:W-:-:S05]  /*0b70*/  IMAD.MOV.U32 R17, RZ, RZ, 0x0 ;  /* 0x00000000ff117424 */ /* 0x000fca00078e00ff */
[----:B0-----:R0:W-:Y:S01]  /*0b80*/  ST.E.128.STRONG.GPU desc[UR10][R2.64+0x200], R16 ;  /* 0x0002001002007985 */ /* 0x0011e2000c10fd0a */
[----:B------:R-:W-:Y:S05]  /*0b90*/  BRA `(.L_x_3) ;  /* 0x0000001000c47947 */ /* 0x000fea0003800000 */
.L_x_2:
[----:B--23-5:R-:W-:Y:S02]  /*0ba0*/  IADD3 R3, P0, P1, R26, R32, R24 ;  /* 0x000000201a037210 */ /* 0x02cfe4000791e018 */
[----:B------:R-:W-:Y:S02]  /*0bb0*/  ISETP.NE.AND P5, PT, R35, 0x4, PT ;  /* 0x000000042300780c */ /* 0x000fe40003fa5270 */
[----:B0---4-:R-:W-:Y:S02]  /*0bc0*/  IADD3 R17, P2, P3, R8, R6, R3 ;  /* 0x0000000608117210 */ /* 0x011fe40007b5e003 */
[----:B------:R-:W-:Y:S02]  /*0bd0*/  IADD3.X R3, PT, PT, R27, R33, R25, P0, P1 ;  /* 0x000000211b037210 */ /* 0x000fe400007e2419 */
[----:B------:R-:W-:Y:S02]  /*0be0*/  IADD3 R17, P0, P1, R12, R10, R17 ;  /* 0x0000000a0c117210 */ /* 0x000fe4000791e011 */
[----:B------:R-:W-:-:S02]  /*0bf0*/  IADD3.X R3, PT, PT, R9, R7, R3, P2, P3 ;  /* 0x0000000709037210 */ /* 0x000fc400017e6403 */
[----:B------:R-:W-:Y:S02]  /*0c00*/  ISETP.NE.AND P2, PT, R42, 0x1f, PT ;  /* 0x0000001f2a00780c */ /* 0x000fe40003f45270 */
[----:B------:R-:W-:Y:S02]  /*0c10*/  IADD3.X R3, PT, PT, R13, R11, R3, P0, P1 ;  /* 0x0000000b0d037210 */ /* 0x000fe400007e2403 */
[----:B------:R-:W-:Y:S02]  /*0c20*/  IADD3 R17, P0, P1, R20, R14, R17 ;  /* 0x0000000e14117210 */ /* 0x000fe4000791e011 */
[----:B------:R-:W-:Y:S02]  /*0c30*/  ISETP.NE.AND P4, PT, R35, 0x5, PT ;  /* 0x000000052300780c */ /* 0x000fe40003f85270 */
[----:B------:R-:W-:Y:S02]  /*0c40*/  IADD3.X R3, PT, PT, R21, R15, R3, P0, P1 ;  /* 0x0000000f15037210 */ /* 0x000fe400007e2403 */
[----:B------:R-:W-:-:S02]  /*0c50*/  IADD3 R0, P0, P1, R4, R22, R17 ;  /* 0x0000001604007210 */ /* 0x000fc4000791e011 */
[----:B------:R-:W-:Y:S02]  /*0c60*/  ISETP.NE.AND P3, PT, R35, 0x6, PT ;  /* 0x000000062300780c */ /* 0x000fe40003f65270 */
[----:B------:R-:W-:Y:S02]  /*0c70*/  IADD3.X R4, PT, PT, R5, R23, R3, P0, P1 ;  /* 0x0000001705047210 */ /* 0x000fe400007e2403 */
[----:B------:R-:W0:Y:S01]  /*0c80*/  SHFL.UP PT, R3, R0, 0x1, RZ ;  /* 0x0420000000037989 */ /* 0x000e2200000e00ff */
[----:B------:R-:W-:-:S05]  /*0c90*/  @!P2 LEA R41, R35, UR4, 0x3 ;  /* 0x000000042329ac11 */ /* 0x000fca000f8e18ff */
        /* <DEDUP_REMOVED lines=25> */
[----:B0-----:R-:W-:-:S05]  /*0e30*/  IADD3 R5, P1, PT, R2, R29, RZ ;  /* 0x0000001d02057210 */ /* 0x001fca0007f3e0ff */
[----:B-1----:R-:W-:Y:S01]  /*0e40*/  IMAD.X R16, R3, 0x1, R34, P1 ;  /* 0x0000000103107824 */ /* 0x002fe200008e0622 */
[----:B------:R-:W-:Y:S02]  /*0e50*/  SEL R2, R5, R2, P0 ;  /* 0x0000000205027207 */ /* 0x000fe40000000000 */
[----:B------:R-:W-:Y:S02]  /*0e60*/  ISETP.NE.AND P1, PT, R35, 0x2, PT ;  /* 0x000000022300780c */ /* 0x000fe40003f25270 */
[----:B------:R-:W-:-:S05]  /*0e70*/  SEL R3, R16, R3, P0 ;  /* 0x0000000310037207 */ /* 0x000fca0000000000 */
[----:B------:R-:W-:Y:S01]  /*0e80*/  @!P2 STS.64 [R41+0x20], R2 ;  /* 0x000020022900a388 */ /* 0x000fe20000000a00 */
[----:B------:R-:W-:Y:S01]  /*0e90*/  BAR.SYNC.DEFER_BLOCKING 0x0 ;  /* 0x0000000000007b1d */ /* 0x000fe20000010000 */
[----:B------:R-:W-:-:S05]  /*0ea0*/  ISETP.NE.AND P2, PT, R35, 0x8, PT ;  /* 0x000000082300780c */ /* 0x000fca0003f45270 */
        /* <DEDUP_REMOVED lines=8> */
[----:B------:R-:W0:Y:S01]  /*0f30*/  LDS.128 R16, [UR4+0x40] ;  /* 0x00004004ff107984 */ /* 0x000e220008000c00 */
[C---:B------:R-:W-:Y:S02]  /*0f40*/  ISETP.NE.AND P0, PT, R35.reuse, 0x3, PT ;  /* 0x000000032300780c */ /* 0x040fe40003f05270 */
[----:B------:R-:W-:Y:S02]  /*0f50*/  ISETP.NE.AND P1, PT, R35, 0x7, PT ;  /* 0x000000072300780c */ /* 0x000fe40003f25270 */
[----:B------:R-:W-:Y:S02]  /*0f60*/  SEL R40, R5, R34, !P0 ;  /* 0x0000002205287207 */ /* 0x000fe40004000000 */
[----:B------:R-:W-:Y:S02]  /*0f70*/  IADD3 R5, P6, PT, R30, R5, RZ ;  /* 0x000000051e057210 */ /* 0x000fe40007fde0ff */
[----:B------:R-:W-:-:S02]  /*0f80*/  SEL R34, R28, R37, !P0 ;  /* 0x000000251c227207 */ /* 0x000fc40004000000 */
[----:B------:R-:W-:Y:S01]  /*0f90*/  ISETP.NE.AND P0, PT, R35, 0x9, PT ;  /* 0x000000092300780c */ /* 0x000fe20003f05270 */
[----:B------:R-:W-:Y:S01]  /*0fa0*/  IMAD.X R35, R31, 0x1, R28, P6 ;  /* 0x000000011f237824 */ /* 0x000fe200030e061c */
[----:B------:R-:W-:Y:S01]  /*0fb0*/  SEL R40, R5, R40, !P5 ;  /* 0x0000002805287207 */ /* 0x000fe20006800000 */
[----:B------:R-:W1:Y:S03]  /*0fc0*/  LDS.128 R28, [UR4+0x50] ;  /* 0x00005004ff1c7984 */ /* 0x000e660008000c00 */
[----:B------:R-:W-:Y:S02]  /*0fd0*/  SEL R34, R35, R34, !P5 ;  /* 0x0000002223227207 */ /* 0x000fe40006800000 */
[----:B0-----:R-:W-:-:S04]  /*0fe0*/  IADD3 R5, P6, PT, R16, R5, RZ ;  /* 0x0000000510057210 */ /* 0x001fc80007fde0ff */
[----:B------:R-:W-:Y:S01]  /*0ff0*/  SEL R40, R5, R40, !P4 ;  /* 0x0000002805287207 */ /* 0x000fe20006000000 */
[----:B------:R-:W-:Y:S01]  /*1000*/  IMAD.X R37, R17, 0x1, R35, P6 ;  /* 0x0000000111257824 */ /* 0x000fe200030e0623 */
[----:B------:R-:W-:-:S04]  /*1010*/  IADD3 R35, P5, PT, R18, R5, RZ ;  /* 0x0000000512237210 */ /* 0x000fc80007fbe0ff */
[----:B------:R-:W-:Y:S01]  /*1020*/  SEL R34, R37, R34, !P4 ;  /* 0x0000002225227207 */ /* 0x000fe20006000000 */
[----:B------:R-:W-:Y:S01]  /*1030*/  IMAD.X R5, R19, 0x1, R37, P5 ;  /* 0x0000000113057824 */ /* 0x000fe200028e0625 */
[----:B------:R-:W-:Y:S01]  /*1040*/  SEL R40, R35, R40, !P3 ;  /* 0x0000002823287207 */ /* 0x000fe20005800000 */
[----:B------:R-:W0:Y:S01]  /*1050*/  LDS.128 R16, [UR4+0x60] ;  /* 0x00006004ff107984 */ /* 0x000e220008000c00 */
[----:B-1----:R-:W-:Y:S02]  /*1060*/  IADD3 R37, P5, PT, R28, R35, RZ ;  /* 0x000000231c257210 */ /* 0x002fe40007fbe0ff */
[----:B------:R-:W-:Y:S02]  /*1070*/  IADD3 R35, P4, PT, R2, -R0, RZ ;  /* 0x8000000002237210 */ /* 0x000fe40007f9e0ff */
[----:B------:R-:W-:Y:S01]  /*1080*/  SEL R2, R37, R40, !P1 ;  /* 0x0000002825027207 */ /* 0x000fe20004800000 */
[----:B------:R-:W-:Y:S01]  /*1090*/  IMAD.X R29, R29, 0x1, R5, P5 ;  /* 0x000000011d1d7824 */ /* 0x000fe200028e0605 */
[----:B------:R-:W-:Y:S01]  /*10a0*/  IADD3 R37, P5, PT, R30, R37, RZ ;  /* 0x000000251e257210 */ /* 0x000fe20007fbe0ff */
[----:B------:R-:W-:Y:S01]  /*10b0*/  IMAD.X R28, R3, 0x1, ~R4, P4 ;  /* 0x00000001031c7824 */ /* 0x000fe200020e0e04 */
[----:B------:R-:W-:-:S02]  /*10c0*/  SEL R34, R5, R34, !P3 ;  /* 0x0000002205227207 */ /* 0x000fc40005800000 */
[----:B------:R-:W-:Y:S01]  /*10d0*/  SEL R2, R37, R2, !P2 ;  /* 0x0000000225027207 */ /* 0x000fe20005000000 */
[----:B------:R-:W-:Y:S01]  /*10e0*/  IMAD.X R31, R31, 0x1, R29, P5 ;  /* 0x000000011f1f7824 */ /* 0x000fe200028e061d */
[----:B------:R-:W-:Y:S02]  /*10f0*/  ISETP.NE.AND P3, PT, R42, RZ, PT ;  /* 0x000000ff2a00720c */ /* 0x000fe40003f65270 */
[----:B------:R-:W-:Y:S02]  /*1100*/  ISETP.GE.U32.AND P4, PT, R36, 0x20, PT ;  /* 0x000000202400780c */ /* 0x000fe40003f86070 */
[----:B------:R-:W-:Y:S02]  /*1110*/  SEL R0, R35, RZ, P3 ;  /* 0x000000ff23007207 */ /* 0x000fe40001800000 */
[----:B0-----:R-:W-:Y:S02]  /*1120*/  IADD3 R5, P6, PT, R16, R37, RZ ;  /* 0x0000002510057210 */ /* 0x001fe40007fde0ff */
[----:B------:R-:W-:-:S02]  /*1130*/  SEL R16, R29, R34, !P1 ;  /* 0x000000221d107207 */ /* 0x000fc40004800000 */
[----:B------:R-:W-:Y:S01]  /*1140*/  SEL R29, R5, R2, !P0 ;  /* 0x00000002051d7207 */ /* 0x000fe20004000000 */
[----:B------:R-:W-:Y:S01]  /*1150*/  IMAD.X R17, R17, 0x1, R31, P6 ;  /* 0x0000000111117824 */ /* 0x000fe200030e061f */
[----:B------:R-:W-:Y:S02]  /*1160*/  SEL R2, R31, R16, !P2 ;  /* 0x000000101f027207 */ /* 0x000fe40005000000 */
[----:B------:R-:W-:Y:S02]  /*1170*/  IADD3 R4, P2, PT, R0, R29, RZ ;  /* 0x0000001d00047210 */ /* 0x000fe40007f5e0ff */
[----:B------:R-:W-:Y:S02]  /*1180*/  SEL R3, R17, R2, !P0 ;  /* 0x0000000211037207 */ /* 0x000fe40004000000 */
[----:B------:R-:W-:Y:S02]  /*1190*/  ISETP.GT.U32.AND P0, PT, R36, 0x1f, PT ;  /* 0x0000001f2400780c */ /* 0x000fe40003f04070 */
[----:B------:R-:W-:-:S02]  /*11a0*/  SEL R0, R28, RZ, P3 ;  /* 0x000000ff1c007207 */ /* 0x000fc40001800000 */
[----:B------:R-:W-:Y:S02]  /*11b0*/  IADD3 R40, P1, PT, R18, R5, RZ ;  /* 0x0000000512287210 */ /* 0x000fe40007f3e0ff */
[----:B------:R-:W-:Y:S01]  /*11c0*/  SEL R42, R35, R4, !P4 ;  /* 0x00000004232a7207 */ /* 0x000fe20006000000 */
[----:B------:R-:W-:Y:S02]  /*11d0*/  IMAD.X R5, R0, 0x1, R3, P2 ;  /* 0x0000000100057824 */ /* 0x000fe400010e0603 */
[----:B------:R-:W-:-:S03]  /*11e0*/  IMAD.X R39, R19, 0x1, R17, P1 ;  /* 0x0000000113277824 */ /* 0x000fc600008e0611 */
[----:B------:R-:W-:Y:S01]  /*11f0*/  SEL R41, R28, R5, !P4 ;  /* 0x000000051c297207 */ /* 0x000fe20006000000 */
[----:B------:R-:W-:Y:S06]  /*1200*/  @P0 BRA `(.L_x_4) ;  /* 0x0000000800f80947 */ /* 0x000fec0003800000 */
[----:B------:R-:W0:Y:S01]  /*1210*/  LDC.64 R2, c[0x0][0x390] ;  /* 0x0000e400ff027b82 */ /* 0x000e220000000a00 */
[----:B------:R-:W-:Y:S02]  /*1220*/  ISETP.NE.AND P0, PT, R36, RZ, PT ;  /* 0x000000ff2400720c */ /* 0x000fe40003f05270 */
[----:B------:R-:W-:-:S05]  /*1230*/  LOP3.LUT R5, RZ, R36, RZ, 0x33, !PT ;  /* 0x00000024ff057212 */ /* 0x000fca00078e33ff */
[----:B------:R-:W-:-:S06]  /*1240*/  IMAD.IADD R28, R38, 0x1, R5 ;  /* 0x00000001261c7824 */ /* 0x000fcc00078e0205 */
[----:B------:R-:W-:Y:S02]  /*1250*/  @!P0 IMAD.MOV.U32 R18, RZ, RZ, R40 ;  /* 0x000000ffff128224 */ /* 0x000fe400078e0028 */
[----:B------:R-:W-:Y:S02]  /*1260*/  @!P0 IMAD.MOV.U32 R19, RZ, RZ, R39 ;  /* 0x000000ffff138224 */ /* 0x000fe400078e0027 */
[----:B------:R-:W-:Y:S02]  /*1270*/  @!P0 IMAD.MOV.U32 R16, RZ, RZ, 0x64 ;  /* 0x00000064ff108424 */ /* 0x000fe400078e00ff */
[----:B------:R-:W-:Y:S01]  /*1280*/  @!P0 IMAD.MOV.U32 R17, RZ, RZ, 0x0 ;  /* 0x00000000ff118424 */ /* 0x000fe200078e00ff */
[----:B------:R-:W-:Y:S01]  /*1290*/  @!P0 STS.64 [UR4+0x18], R18 ;  /* 0x00001812ff008988 */ /* 0x000fe20008000a04 */
[----:B0-----:R-:W-:-:S04]  /*12a0*/  IMAD.WIDE R4, R38, 0x10, R2 ;  /* 0x0000001026047825 */ /* 0x001fc800078e0202 */
[----:B------:R-:W-:Y:S01]  /*12b0*/  IMAD.WIDE R2, R28, 0x10, R2 ;  /* 0x000000101c027825 */ /* 0x000fe200078e0202 */
[----:B------:R0:W-:Y:S01]  /*12c0*/  @!P0 ST.E.128.STRONG.GPU desc[UR10][R4.64+0x200], R16 ;  /* 0x0002001004008985 */ /* 0x0001e2000c10fd0a */
[----:B------:R-:W-:Y:S05]  /*12d0*/  NANOSLEEP 0x3c5 ;  /* 0x000003c50000795d */ /* 0x000fea0003800000 */
[----:B0-----:R-:W2:Y:S01]  /*12e0*/  LD.E.128.STRONG.GPU R16, desc[UR10][R2.64+0x200] ;  /* 0x0002000a02107980 */ /* 0x001ea2000c10fd00 */
[----:B------:R-:W-:Y:S01]  /*12f0*/  UMOV UR5, 0xffffffff ;  /* 0xffffffff00057882 */ /* 0x000fe20000000000 */
[----:B--2---:R-:W-:-:S04]  /*1300*/  ISETP.NE.U32.AND P0, PT, R16, 0x63, PT ;  /* 0x000000631000780c */ /* 0x004fc80003f05070 */
[----:B------:R-:W-:Y:S01]  /*1310*/  ISETP.NE.AND.EX P0, PT, R17, RZ, PT, P0 ;  /* 0x000000ff1100720c */ /* 0x000fe20003f05300 */
[----:B------:R-:W-:-:S12]  /*1320*/  BRA.DIV UR5, `(.L_x_5) ;  /* 0x0000003605607947 */ /* 0x000fd8000b800000 */
[----:B------:R-:W-:-:S13]  /*1330*/  VOTE.ANY P0, !P0 ;  /* 0x0000000000ff7806 */ /* 0x000fda0004000100 */
.L_x_38:
[----:B------:R-:W-:Y:S05]  /*1340*/  @!P0 BRA `(.L_x_6) ;  /* 0x0000000000288947 */ /* 0x000fea0003800000 */
[----:B------:R-:W-:-:S07]  /*1350*/  IMAD.MOV.U32 R4, RZ, RZ, 0x148 ;  /* 0x00000148ff047424 */ /* 0x000fce00078e00ff */
.L_x_8:
[----:B------:R-:W-:Y:S05]  /*1360*/  NANOSLEEP R4 ;  /* 0x000000040000735d */ /* 0x000fea0003800000 */
[----:B------:R-:W2:Y:S01]  /*1370*/  LD.E.128.STRONG.GPU R16, desc[UR10][R2.64+0x200] ;  /* 0x0002000a02107980 */ /* 0x000ea2000c10fd00 */
[----:B------:R-:W-:Y:S01]  /*1380*/  UMOV UR5, 0xffffffff ;  /* 0xffffffff00057882 */ /* 0x000fe20000000000 */
[----:B------:R-:W-:Y:S01]  /*1390*/  IMAD.SHL.U32 R4, R4, 0x2, RZ ;  /* 0x0000000204047824 */ /* 0x000fe200078e00ff */
[----:B--2---:R-:W-:-:S04]  /*13a0*/  ISETP.NE.U32.AND P0, PT, R16, 0x63, PT ;  /* 0x000000631000780c */ /* 0x004fc80003f05070 */
[----:B------:R-:W-:Y:S01]  /*13b0*/  ISETP.NE.AND.EX P0, PT, R17, RZ, PT, P0 ;  /* 0x000000ff1100720c */ /* 0x000fe20003f05300 */
[----:B------:R-:W-:-:S12]  /*13c0*/  BRA.DIV UR5, `(.L_x_7) ;  /* 0x0000003605587947 */ /* 0x000fd8000b800000 */
[----:B------:R-:W-:-:S13]  /*13d0*/  VOTE.ANY P0, !P0 ;  /* 0x0000000000ff7806 */ /* 0x000fda0004000100 */
.L_x_41:
[----:B------:R-:W-:Y:S05]  /*13e0*/  @P0 BRA `(.L_x_8) ;  /* 0xfffffffc00dc0947 */ /* 0x000fea000383ffff */
.L_x_6:
[----:B------:R-:W-:Y:S01]  /*13f0*/  UMOV UR5, 0xffffffff ;  /* 0xffffffff00057882 */ /* 0x000fe20000000000 */
[----:B------:R-:W-:-:S04]  /*1400*/  ISETP.NE.U32.AND P1, PT, R16, 0x65, PT ;  /* 0x000000651000780c */ /* 0x000fc80003f25070 */
[----:B------:R-:W-:Y:S01]  /*1410*/  ISETP.NE.AND.EX P1, PT, R17, RZ, PT, P1 ;  /* 0x000000ff1100720c */ /* 0x000fe20003f25310 */
[----:B------:R-:W-:-:S12]  /*1420*/  BRA.DIV UR5, `(.L_x_9) ;  /* 0x0000003605607947 */ /* 0x000fd8000b800000 */
[----:B------:R-:W0:Y:S01]  /*1430*/  S2R R2, SR_GEMASK ;  /* 0x0000000000027919 */ /* 0x000e220000003c00 */
[----:B------:R-:W-:Y:S01]  /*1440*/  VOTE.ANY R0, PT, !P1 ;  /* 0x0000000000007806 */ /* 0x000fe200048e0100 */
[----:B------:R-:W1:Y:S03]  /*1450*/  S2R R38, SR_LANEID ;  /* 0x0000000000267919 */ /* 0x000e660000000000 */
[----:B0-----:R-:W-:Y:S01]  /*1460*/  LOP3.LUT R0, R0, 0x80000000, R2, 0xec, !PT ;  /* 0x8000000000007812 */ /* 0x001fe200078eec02 */
[----:B-1----:R-:W-:-:S04]  /*1470*/  VIADD R31, R38, 0x2 ;  /* 0x00000002261f7836 */ /* 0x002fc80000000000 */
[----:B------:R-:W-:Y:S02]  /*1480*/  VIADD R3, R0, 0xffffffff ;  /* 0xffffffff00037836 */ /* 0x000fe40000000000 */
[----:B------:R-:W-:-:S03]  /*1490*/  VIADD R30, R38, 0x4 ;  /* 0x00000004261e7836 */ /* 0x000fc60000000000 */
[----:B------:R-:W-:-:S04]  /*14a0*/  LOP3.LUT R3, R0, R3, RZ, 0xc, !PT ;  /* 0x0000000300037212 */ /* 0x000fc800078e0cff */
[----:B------:R0:W1:Y:S02]  /*14b0*/  POPC R44, R3 ;  /* 0x00000003002c7309 */ /* 0x0000640000000000 */
[----:B0-----:R-:W0:Y:S01]  /*14c0*/  LDC.64 R2, c[0x0][0x390] ;  /* 0x0000e400ff027b82 */ /* 0x001e220000000a00 */
[----:B-1----:R-:W1:Y:S01]  /*14d0*/  SHFL.DOWN PT, R29, R18, 0x1, R44 ;  /* 0x08200000121d7989 */ /* 0x002e6200000e002c */
[----:B------:R-:W-:-:S03]  /*14e0*/  ISETP.GE.AND P0, PT, R38, R44, PT ;  /* 0x0000002c2600720c */ /* 0x000fc60003f06270 */
[----:B------:R-:W2:Y:S01]  /*14f0*/  SHFL.DOWN PT, R4, R19, 0x1, R44 ;  /* 0x0820000013047989 */ /* 0x000ea200000e002c */
[----:B-1----:R-:W-:-:S04]  /*1500*/  SEL R29, R29, RZ, !P0 ;  /* 0x000000ff1d1d7207 */ /* 0x002fc80004000000 */
[----:B------:R-:W-:Y:S02]  /*1510*/  IADD3 R37, P1, PT, R18, R29, RZ ;  /* 0x0000001d12257210 */ /* 0x000fe40007f3e0ff */
[----:B--2---:R-:W-:Y:S02]  /*1520*/  SEL R5, R4, RZ, !P0 ;  /* 0x000000ff04057207 */ /* 0x004fe40004000000 */
[----:B------:R-:W-:Y:S01]  /*1530*/  ISETP.GT.AND P0, PT, R31, R44, PT ;  /* 0x0000002c1f00720c */ /* 0x000fe20003f04270 */
[----:B------:R-:W1:Y:S02]  /*1540*/  SHFL.DOWN PT, R29, R37, 0x2, R44 ;  /* 0x08400000251d7989 */ /* 0x000e6400000e002c */
[----:B------:R-:W-:-:S05]  /*1550*/  IMAD.X R34, R19, 0x1, R5, P1 ;  /* 0x0000000113227824 */ /* 0x000fca00008e0605 */
[----:B------:R-:W2:Y:S01]  /*1560*/  SHFL.DOWN PT, R4, R34, 0x2, R44 ;  /* 0x0840000022047989 */ /* 0x000ea200000e002c */
[----:B-1----:R-:W-:-:S04]  /*1570*/  SEL R0, R29, RZ, !P0 ;  /* 0x000000ff1d007207 */ /* 0x002fc80004000000 */
[----:B------:R-:W-:Y:S02]  /*1580*/  IADD3 R29, P1, PT, R0, R37, RZ ;  /* 0x00000025001d7210 */ /* 0x000fe40007f3e0ff */
[----:B--2---:R-:W-:-:S03]  /*1590*/  SEL R35, R4, RZ, !P0 ;  /* 0x000000ff04237207 */ /* 0x004fc60004000000 */
[----:B------:R-:W1:Y:S01]  /*15a0*/  SHFL.DOWN PT, R18, R29, 0x4, R44 ;  /* 0x088000001d127989 */ /* 0x000e6200000e002c */
[----:B------:R-:W-:Y:S01]  /*15b0*/  ISETP.GT.AND P0, PT, R30, R44, PT ;  /* 0x0000002c1e00720c */ /* 0x000fe20003f04270 */
[----:B------:R-:W-:Y:S02]  /*15c0*/  IMAD.X R35, R35, 0x1, R34, P1 ;  /* 0x0000000123237824 */ /* 0x000fe400008e0622 */
[----:B------:R-:W-:-:S03]  /*15d0*/  VIADD R34, R38, 0x10 ;  /* 0x0000001026227836 */ /* 0x000fc60000000000 */
[----:B------:R-:W2:Y:S01]  /*15e0*/  SHFL.DOWN PT, R4, R35, 0x4, R44 ;  /* 0x0880000023047989 */ /* 0x000ea200000e002c */
[----:B-1----:R-:W-:-:S04]  /*15f0*/  SEL R18, R18, RZ, !P0 ;  /* 0x000000ff12127207 */ /* 0x002fc80004000000 */
[----:B------:R-:W-:Y:S01]  /*1600*/  IADD3 R37, P1, PT, R18, R29, RZ ;  /* 0x0000001d12257210 */ /* 0x000fe20007f3e0ff */
[----:B------:R-:W-:Y:S01]  /*1610*/  VIADD R29, R38, 0x8 ;  /* 0x00000008261d7836 */ /* 0x000fe20000000000 */
[----:B--2---:R-:W-:-:S03]  /*1620*/  SEL R4, R4, RZ, !P0 ;  /* 0x000000ff04047207 */ /* 0x004fc60004000000 */
[----:B------:R-:W1:Y:S01]  /*1630*/  SHFL.DOWN PT, R18, R37, 0x8, R44 ;  /* 0x0900000025127989 */ /* 0x000e6200000e002c */
[----:B------:R-:W-:Y:S01]  /*1640*/  ISETP.GT.AND P0, PT, R29, R44, PT ;  /* 0x0000002c1d00720c */ /* 0x000fe20003f04270 */
[----:B------:R-:W-:-:S05]  /*1650*/  IMAD.X R19, R4, 0x1, R35, P1 ;  /* 0x0000000104137824 */ /* 0x000fca00008e0623 */
[----:B------:R-:W2:Y:S01]  /*1660*/  SHFL.DOWN PT, R4, R19, 0x8, R44 ;  /* 0x0900000013047989 */ /* 0x000ea200000e002c */
[----:B-1----:R-:W-:-:S04]  /*1670*/  SEL R18, R18, RZ, !P0 ;  /* 0x000000ff12127207 */ /* 0x002fc80004000000 */
[----:B------:R-:W-:Y:S02]  /*1680*/  IADD3 R35, P1, PT, R18, R37, RZ ;  /* 0x0000002512237210 */ /* 0x000fe40007f3e0ff */
[----:B0-----:R-:W-:Y:S02]  /*1690*/  IADD3 R37, P3, PT, R2, 0x200, RZ ;  /* 0x0000020002257810 */ /* 0x001fe40007f7e0ff */
[----:B--2---:R-:W-:Y:S01]  /*16a0*/  SEL R4, R4, RZ, !P0 ;  /* 0x000000ff04047207 */ /* 0x004fe20004000000 */
[----:B------:R-:W0:Y:S01]  /*16b0*/  SHFL.DOWN PT, R18, R35, 0x10, R44 ;  /* 0x0a00000023127989 */ /* 0x000e2200000e002c */
[----:B------:R-:W-:Y:S01]  /*16c0*/  ISETP.NE.U32.AND P0, PT, R16, 0x65, PT ;  /* 0x000000651000780c */ /* 0x000fe20003f05070 */
[----:B------:R-:W-:Y:S02]  /*16d0*/  IMAD.X R38, RZ, RZ, R3, P3 ;  /* 0x000000ffff267224 */ /* 0x000fe400018e0603 */
[----:B------:R-:W-:Y:S01]  /*16e0*/  IMAD.X R36, R4, 0x1, R19, P1 ;  /* 0x0000000104247824 */ /* 0x000fe200008e0613 */
[----:B------:R-:W-:-:S02]  /*16f0*/  ISETP.NE.AND.EX P0, PT, R17, RZ, PT, P0 ;  /* 0x000000ff1100720c */ /* 0x000fc40003f05300 */
[----:B------:R-:W-:Y:S02]  /*1700*/  ISETP.GT.AND P1, PT, R34, R44, PT ;  /* 0x0000002c2200720c */ /* 0x000fe40003f24270 */
[----:B------:R-:W1:Y:S09]  /*1710*/  SHFL.DOWN PT, R4, R36, 0x10, R44 ;  /* 0x0a00000024047989 */ /* 0x000e7200000e002c */
[----:B------:R-:W-:-:S02]  /*1720*/  VOTE.ALL P0, P0 ;  /* 0x0000000000ff7806 */ /* 0x000fc40000000000 */
[----:B0-----:R-:W-:-:S04]  /*1730*/  SEL R18, R18, RZ, !P1 ;  /* 0x000000ff12127207 */ /* 0x001fc80004800000 */
[----:B------:R-:W-:Y:S02]  /*1740*/  IADD3 R35, P2, PT, R18, R35, RZ ;  /* 0x0000002312237210 */ /* 0x000fe40007f5e0ff */
[----:B-1----:R-:W-:-:S05]  /*1750*/  SEL R5, R4, RZ, !P1 ;  /* 0x000000ff04057207 */ /* 0x002fca0004800000 */
[----:B------:R-:W-:-:S07]  /*1760*/  IMAD.X R36, R5, 0x1, R36, P2 ;  /* 0x0000000105247824 */ /* 0x000fce00010e0624 */
.L_x_55:
[----:B------:R-:W-:Y:S05]  /*1770*/  @!P0 BRA `(.L_x_10) ;  /* 0x0000000400208947 */ /* 0x000fea0003800000 */
.L_x_16:
[----:B------:R-:W-:Y:S02]  /*1780*/  IMAD.MOV.U32 R2, RZ, RZ, R37 ;  /* 0x000000ffff027224 */ /* 0x000fe400078e0025 */
[----:B------:R-:W-:Y:S02]  /*1790*/  IMAD.MOV.U32 R3, RZ, RZ, R38 ;  /* 0x000000ffff037224 */ /* 0x000fe400078e0026 */
[----:B------:R-:W-:-:S05]  /*17a0*/  IMAD.WIDE R2, R28, 0x10, R2 ;  /* 0x000000101c027825 */ /* 0x000fca00078e0202 */
[----:B------:R-:W2:Y:S01]  /*17b0*/  LD.E.128.STRONG.GPU R16, desc[UR10][R2.64+-0x200] ;  /* 0xfffe000a02107980 */ /* 0x000ea2000c10fd00 */
[----:B------:R-:W-:Y:S05]  /*17c0*/  YIELD ;  /* 0x0000000000007946 */ /* 0x000fea0003800000 */
[----:B------:R-:W-:Y:S01]  /*17d0*/  UMOV UR5, 0xffffffff ;  /* 0xffffffff00057882 */ /* 0x000fe20000000000 */
[----:B--2---:R-:W-:-:S04]  /*17e0*/  ISETP.NE.U32.AND P0, PT, R16, 0x63, PT ;  /* 0x000000631000780c */ /* 0x004fc80003f05070 */
[----:B------:R-:W-:Y:S01]  /*17f0*/  ISETP.NE.AND.EX P0, PT, R17, RZ, PT, P0 ;  /* 0x000000ff1100720c */ /* 0x000fe20003f05300 */
[----:B------:R-:W-:-:S12]  /*1800*/  BRA.DIV UR5, `(.L_x_11) ;  /* 0x0000003a05047947 */ /* 0x000fd8000b800000 */
[----:B------:R-:W-:-:S13]  /*1810*/  VOTE.ANY P0, !P0 ;  /* 0x0000000000ff7806 */ /* 0x000fda0004000100 */
.L_x_58:
[----:B------:R-:W-:Y:S05]  /*1820*/  @!P0 BRA `(.L_x_12) ;  /* 0x0000000000288947 */ /* 0x000fea0003800000 */
[----:B------:R-:W-:-:S07]  /*1830*/  IMAD.MOV.U32 R4, RZ, RZ, 0x148 ;  /* 0x00000148ff047424 */ /* 0x000fce00078e00ff */
.L_x_14:
        /* <DEDUP_REMOVED lines=8> */
.L_x_61:
[----:B------:R-:W-:Y:S05]  /*18c0*/  @P0 BRA `(.L_x_14) ;  /* 0xfffffffc00dc0947 */ /* 0x000fea000383ffff */
.L_x_12:
[----:B------:R-:W-:Y:S01]  /*18d0*/  UMOV UR5, 0xffffffff ;  /* 0xffffffff00057882 */ /* 0x000fe20000000000 */
[----:B------:R-:W-:-:S04]  /*18e0*/  ISETP.NE.U32.AND P1, PT, R16, 0x65, PT ;  /* 0x000000651000780c */ /* 0x000fc80003f25070 */
[----:B------:R-:W-:Y:S01]  /*18f0*/  ISETP.NE.AND.EX P1, PT, R17, RZ, PT, P1 ;  /* 0x000000ff1100720c */ /* 0x000fe20003f25310 */
[----:B------:R-:W-:-:S12]  /*1900*/  BRA.DIV UR5, `(.L_x_15) ;  /* 0x0000003a05047947 */ /* 0x000fd8000b800000 */
[----:B------:R-:W0:Y:S01]  /*1910*/  S2R R2, SR_GEMASK ;  /* 0x0000000000027919 */ /* 0x000e220000003c00 */
[----:B------:R-:W-:Y:S01]  /*1920*/  VOTE.ANY R0, PT, !P1 ;  /* 0x0000000000007806 */ /* 0x000fe200048e0100 */
[----:B------:R-:W-:Y:S01]  /*1930*/  VIADD R28, R28, 0xffffffe0 ;  /* 0xffffffe01c1c7836 */ /* 0x000fe20000000000 */
[----:B------:R-:W-:Y:S01]  /*1940*/  ISETP.NE.U32.AND P0, PT, R16, 0x65, PT ;  /* 0x000000651000780c */ /* 0x000fe20003f05070 */
[----:B------:R-:W1:Y:S03]  /*1950*/  S2R R5, SR_LANEID ;  /* 0x0000000000057919 */ /* 0x000e660000000000 */
[----:B------:R-:W-:-:S13]  /*1960*/  ISETP.NE.AND.EX P0, PT, R17, RZ, PT, P0 ;  /* 0x000000ff1100720c */ /* 0x000fda0003f05300 */
[----:B------:R-:W-:Y:S02]  /*1970*/  VOTE.ALL P0, P0 ;  /* 0x0000000000ff7806 */ /* 0x000fe40000000000 */
[----:B0-----:R-:W-:-:S05]  /*1980*/  LOP3.LUT R0, R0, 0x80000000, R2, 0xec, !PT ;  /* 0x8000000000007812 */ /* 0x001fca00078eec02 */
[----:B------:R-:W-:-:S05]  /*1990*/  VIADD R3, R0, 0xffffffff ;  /* 0xffffffff00037836 */ /* 0x000fca0000000000 */
[----:B------:R-:W-:-:S04]  /*19a0*/  LOP3.LUT R3, R0, R3, RZ, 0xc, !PT ;  /* 0x0000000300037212 */ /* 0x000fc800078e0cff */
[----:B------:R-:W0:Y:S02]  /*19b0*/  POPC R2, R3 ;  /* 0x0000000300027309 */ /* 0x000e240000000000 */
[----:B0-----:R-:W0:Y:S01]  /*19c0*/  SHFL.DOWN PT, R44, R18, 0x1, R2 ;  /* 0x08200000122c7989 */ /* 0x001e2200000e0002 */
[----:B-1----:R-:W-:-:S03]  /*19d0*/  ISETP.GE.AND P1, PT, R5, R2, PT ;  /* 0x000000020500720c */ /* 0x002fc60003f26270 */
[----:B------:R-:W1:Y:S01]  /*19e0*/  SHFL.DOWN PT, R4, R19, 0x1, R2 ;  /* 0x0820000013047989 */ /* 0x000e6200000e0002 */
[----:B0-----:R-:W-:Y:S02]  /*19f0*/  SEL R5, R44, RZ, !P1 ;  /* 0x000000ff2c057207 */ /* 0x001fe40004800000 */
[----:B-1----:R-:W-:Y:S02]  /*1a00*/  SEL R17, R4, RZ, !P1 ;  /* 0x000000ff04117207 */ /* 0x002fe40004800000 */
[----:B------:R-:W-:-:S05]  /*1a10*/  IADD3 R5, P1, PT, R18, R5, RZ ;  /* 0x0000000512057210 */ /* 0x000fca0007f3e0ff */
[----:B------:R-:W-:Y:S01]  /*1a20*/  IMAD.X R18, R19, 0x1, R17, P1 ;  /* 0x0000000113127824 */ /* 0x000fe200008e0611 */
[----:B------:R-:W0:Y:S01]  /*1a30*/  SHFL.DOWN PT, R44, R5, 0x2, R2 ;  /* 0x08400000052c7989 */ /* 0x000e2200000e0002 */
[----:B------:R-:W-:-:S03]  /*1a40*/  ISETP.GT.AND P1, PT, R31, R2, PT ;  /* 0x000000021f00720c */ /* 0x000fc60003f24270 */
[----:B------:R-:W1:Y:S01]  /*1a50*/  SHFL.DOWN PT, R4, R18, 0x2, R2 ;  /* 0x0840000012047989 */ /* 0x000e6200000e0002 */
[----:B0-----:R-:W-:-:S04]  /*1a60*/  SEL R44, R44, RZ, !P1 ;  /* 0x000000ff2c2c7207 */ /* 0x001fc80004800000 */
[----:B------:R-:W-:Y:S02]  /*1a70*/  IADD3 R19, P2, PT, R44, R5, RZ ;  /* 0x000000052c137210 */ /* 0x000fe40007f5e0ff */
[----:B-1----:R-:W-:Y:S02]  /*1a80*/  SEL R3, R4, RZ, !P1 ;  /* 0x000000ff04037207 */ /* 0x002fe40004800000 */
[----:B------:R-:W-:Y:S01]  /*1a90*/  ISETP.GT.AND P1, PT, R30, R2, PT ;  /* 0x000000021e00720c */ /* 0x000fe20003f24270 */
[----:B------:R-:W0:Y:S02]  /*1aa0*/  SHFL.DOWN PT, R44, R19, 0x4, R2 ;  /* 0x08800000132c7989 */ /* 0x000e2400000e0002 */
[----:B------:R-:W-:-:S05]  /*1ab0*/  IMAD.X R18, R3, 0x1, R18, P2 ;  /* 0x0000000103127824 */ /* 0x000fca00010e0612 */
[----:B------:R-:W1:Y:S01]  /*1ac0*/  SHFL.DOWN PT, R4, R18, 0x4, R2 ;  /* 0x0880000012047989 */ /* 0x000e6200000e0002 */
[----:B0-----:R-:W-:-:S04]  /*1ad0*/  SEL R44, R44, RZ, !P1 ;  /* 0x000000ff2c2c7207 */ /* 0x001fc80004800000 */
[----:B------:R-:W-:Y:S02]  /*1ae0*/  IADD3 R19, P2, PT, R44, R19, RZ ;  /* 0x000000132c137210 */ /* 0x000fe40007f5e0ff */
[----:B-1----:R-:W-:-:S03]  /*1af0*/  SEL R3, R4, RZ, !P1 ;  /* 0x000000ff04037207 */ /* 0x002fc60004800000 */
[----:B------:R-:W0:Y:S01]  /*1b00*/  SHFL.DOWN PT, R44, R19, 0x8, R2 ;  /* 0x09000000132c7989 */ /* 0x000e2200000e0002 */
[----:B------:R-:W-:Y:S01]  /*1b10*/  ISETP.GT.AND P1, PT, R29, R2, PT ;  /* 0x000000021d00720c */ /* 0x000fe20003f24270 */
        /* <DEDUP_REMOVED lines=10> */
[----:B------:R-:W-:Y:S02]  /*1bc0*/  IADD3 R35, P2, P3, R44, R19, R35 ;  /* 0x000000132c237210 */ /* 0x000fe40007b5e023 */
[----:B-1----:R-:W-:-:S04]  /*1bd0*/  SEL R3, R4, RZ, !P1 ;  /* 0x000000ff04037207 */ /* 0x002fc80004800000 */
[----:B------:R-:W-:-:S07]  /*1be0*/  IADD3.X R36, PT, PT, R3, R18, R36, P2, P3 ;  /* 0x0000001203247210 */ /* 0x000fce00017e6424 */
.L_x_75:
[----:B------:R-:W-:Y:S05]  /*1bf0*/  @P0 BRA `(.L_x_16) ;  /* 0xfffffff800e00947 */ /* 0x000fea000383ffff */
.L_x_10:
[----:B------:R-:W0:Y:S01]  /*1c00*/  S2R R0, SR_LANEID ;  /* 0x0000000000007919 */ /* 0x000e220000000000 */
[----:B------:R-:W-:Y:S01]  /*1c10*/  BSSY.RECONVERGENT B1, `(.L_x_17) ;  /* 0x0000018000017945 */ /* 0x000fe20003800200 */
[----:B------:R-:W-:Y:S02]  /*1c20*/  IMAD.MOV.U32 R37, RZ, RZ, R36 ;  /* 0x000000ffff257224 */ /* 0x000fe400078e0024 */
[----:B------:R-:W-:Y:S01]  /*1c30*/  IMAD.MOV.U32 R36, RZ, RZ, R35 ;  /* 0x000000ffff247224 */ /* 0x000fe200078e0023 */
[----:B0-----:R-:W-:Y:S02]  /*1c40*/  ISETP.NE.AND P0, PT, R0, RZ, PT ;  /* 0x000000ff0000720c */ /* 0x001fe40003f05270 */
[----:B------:R-:W0:Y:S11]  /*1c50*/  S2R R0, SR_TID.X ;  /* 0x0000000000007919 */ /* 0x000e360000002100 */
[----:B------:R-:W1:Y:S01]  /*1c60*/  @!P0 S2R R3, SR_CgaCtaId ;  /* 0x0000000000038919 */ /* 0x000e620000008800 */
[----:B0-----:R-:W-:-:S02]  /*1c70*/  ISETP.NE.AND P1, PT, R0, RZ, PT ;  /* 0x000000ff0000720c */ /* 0x001fc40003f25270 */
[----:B------:R-:W-:-:S04]  /*1c80*/  @!P0 MOV R0, 0x400 ;  /* 0x0000040000008802 */ /* 0x000fc80000000f00 */
[----:B-1----:R-:W-:-:S07]  /*1c90*/  @!P0 LEA R29, R3, R0, 0x18 ;  /* 0x00000000031d8211 */ /* 0x002fce00078ec0ff */
[----:B------:R-:W-:Y:S05]  /*1ca0*/  @P1 BRA `(.L_x_18) ;  /* 0x0000000000381947 */ /* 0x000fea0003800000 */
[----:B------:R-:W0:Y:S01]  /*1cb0*/  LDC R0, c[0x0][0x398] ;  /* 0x0000e600ff007b82 */ /* 0x000e220000000800 */
[----:B------:R-:W-:Y:S01]  /*1cc0*/  IADD3 R18, P1, PT, R36, R40, RZ ;  /* 0x0000002824127210 */ /* 0x000fe20007f3e0ff */
[----:B------:R-:W-:Y:S01]  /*1cd0*/  UMOV UR5, 0x400 ;  /* 0x0000040000057882 */ /* 0x000fe20000000000 */
[----:B------:R-:W-:Y:S02]  /*1ce0*/  IMAD.MOV.U32 R16, RZ, RZ, 0x65 ;  /* 0x00000065ff107424 */ /* 0x000fe400078e00ff */
[----:B------:R-:W-:Y:S02]  /*1cf0*/  IMAD.MOV.U32 R17, RZ, RZ, 0x0 ;  /* 0x00000000ff117424 */ /* 0x000fe400078e00ff */
[----:B------:R-:W-:Y:S01]  /*1d00*/  IMAD.X R19, R37, 0x1, R39, P1 ;  /* 0x0000000125137824 */ /* 0x000fe200008e0627 */
[----:B------:R-:W1:Y:S08]  /*1d10*/  S2UR UR6, SR_CgaCtaId ;  /* 0x00000000000679c3 */ /* 0x000e700000008800 */
[----:B------:R-:W2:Y:S01]  /*1d20*/  LDC.64 R2, c[0x0][0x390] ;  /* 0x0000e400ff027b82 */ /* 0x000ea20000000a00 */
[----:B0-----:R-:W-:Y:S01]  /*1d30*/  VIADD R5, R0, UR9 ;  /* 0x0000000900057c36 */ /* 0x001fe20008000000 */
[----:B-1----:R-:W-:-:S03]  /*1d40*/  ULEA UR5, UR6, UR5, 0x18 ;  /* 0x0000000506057291 */ /* 0x002fc6000f8ec0ff */
[----:B--2---:R-:W-:-:S05]  /*1d50*/  IMAD.WIDE R2, R5, 0x10, R2 ;  /* 0x0000001005027825 */ /* 0x004fca00078e0202 */
[----:B------:R0:W-:Y:S04]  /*1d60*/  ST.E.128.STRONG.GPU desc[UR10][R2.64+0x200], R16 ;  /* 0x0002001002007985 */ /* 0x0001e8000c10fd0a */
[----:B------:R0:W-:Y:S04]  /*1d70*/  STS.64 [UR5+0x10], R18 ;  /* 0x00001012ff007988 */ /* 0x0001e80008000a05 */
[----:B------:R0:W-:Y:S02]  /*1d80*/  STS.64 [UR5+0x8], R36 ;  /* 0x00000824ff007988 */ /* 0x0001e40008000a05 */
.L_x_18:
[----:B------:R-:W-:Y:S05]  /*1d90*/  BSYNC.RECONVERGENT B1 ;  /* 0x0000000000017941 */ /* 0x000fea0003800200 */
.L_x_17:
[----:B------:R1:W-:Y:S01]  /*1da0*/  @!P0 STS.64 [R29+0x80], R36 ;  /* 0x000080241d008388 */ /* 0x0003e20000000a00 */
[----:B------:R-:W-:Y:S02]  /*1db0*/  IMAD.MOV.U32 R4, RZ, RZ, R42 ;  /* 0x000000ffff047224 */ /* 0x000fe400078e002a */
[----:B------:R-:W-:Y:S02]  /*1dc0*/  IMAD.MOV.U32 R5, RZ, RZ, R41 ;  /* 0x000000ffff057224 */ /* 0x000fe400078e0029 */
[----:B------:R-:W-:Y:S02]  /*1dd0*/  @!P0 IMAD.MOV.U32 R4, RZ, RZ, R36 ;  /* 0x000000ffff048224 */ /* 0x000fe400078e0024 */
[----:B------:R-:W-:-:S07]  /*1de0*/  @!P0 IMAD.MOV.U32 R5, RZ, RZ, R37 ;  /* 0x000000ffff058224 */ /* 0x000fce00078e0025 */
.L_x_4:
[----:B------:R-:W2:Y:S01]  /*1df0*/  S2R R0, SR_TID.X ;  /* 0x0000000000007919 */ /* 0x000ea20000002100 */
[----:B------:R-:W-:Y:S05]  /*1e00*/  WARPSYNC.ALL ;  /* 0x0000000000007948 */ /* 0x000fea0003800000 */
[----:B------:R-:W-:Y:S01]  /*1e10*/  BAR.SYNC.DEFER_BLOCKING 0x0 ;  /* 0x0000000000007b1d */ /* 0x000fe20000010000 */
[----:B--2---:R-:W-:-:S13]  /*1e20*/  ISETP.NE.AND P0, PT, R0, RZ, PT ;  /* 0x000000ff0000720c */ /* 0x004fda0003f05270 */
[----:B0-----:R-:W0:Y:S01]  /*1e30*/  @P0 S2R R3, SR_CgaCtaId ;  /* 0x0000000000030919 */ /* 0x001e220000008800 */
[----:B------:R-:W-:-:S04]  /*1e40*/  @P0 MOV R0, 0x400 ;  /* 0x0000040000000802 */ /* 0x000fc80000000f00 */
[----:B0-----:R-:W-:-:S06]  /*1e50*/  @P0 LEA R3, R3, R0, 0x18 ;  /* 0x0000000003030211 */ /* 0x001fcc00078ec0ff */
[----:B------:R-:W0:Y:S02]  /*1e60*/  @P0 LDS.64 R2, [R3+0x80] ;  /* 0x0000800003020984 */ /* 0x000e240000000a00 */
[----:B0-----:R-:W-:-:S04]  /*1e70*/  @P0 IADD3 R4, P1, PT, R2, R4, RZ ;  /* 0x0000000402040210 */ /* 0x001fc80007f3e0ff */
[----:B------:R-:W-:Y:S01]  /*1e80*/  IADD3 R0, P2, PT, R24, R4, RZ ;  /* 0x0000000418007210 */ /* 0x000fe20007f5e0ff */
[----:B------:R-:W-:-:S04]  /*1e90*/  @P0 IMAD.X R5, R3, 0x1, R5, P1 ;  /* 0x0000000103050824 */ /* 0x000fc800008e0605 */
[----:B------:R-:W-:-:S08]  /*1ea0*/  IMAD.X R25, R25, 0x1, R5, P2 ;  /* 0x0000000119197824 */ /* 0x000fd000010e0605 */
.L_x_3:
[----:B------:R-:W-:Y:S05]  /*1eb0*/  BSYNC.RECONVERGENT B0 ;  /* 0x0000000000007941 */ /* 0x000fea0003800200 */
.L_x_1:
[----:B------:R-:W-:Y:S01]  /*1ec0*/  BAR.SYNC.DEFER_BLOCKING 0x0 ;  /* 0x0000000000007b1d */ /* 0x000fe20000010000 */
[----:B0-----:R-:W-:Y:S01]  /*1ed0*/  IADD3 R16, P0, PT, R32, R0, RZ ;  /* 0x0000000020107210 */ /* 0x001fe20007f1e0ff */
[----:B------:R-:W-:-:S04]  /*1ee0*/  IMAD.MOV.U32 R24, RZ, RZ, R0 ;  /* 0x000000ffff187224 */ /* 0x000fc800078e0000 */
[----:B------:R-:W-:Y:S01]  /*1ef0*/  IMAD.X R17, R33, 0x1, R25, P0 ;  /* 0x0000000121117824 */ /* 0x000fe200000e0619 */
[----:B------:R-:W-:Y:S01]  /*1f00*/  IADD3 R18, P0, PT, R26, R16, RZ ;  /* 0x000000101a127210 */ /* 0x000fe20007f1e0ff */
[----:B------:R-:W0:Y:S01]  /*1f10*/  S2R R2, SR_TID.X ;  /* 0x0000000000027919 */ /* 0x000e220000002100 */
[----:B------:R-:W2:Y:S01]  /*1f20*/  S2UR UR6, SR_CgaCtaId ;  /* 0x00000000000679c3 */ /* 0x000ea20000008800 */
[----:B------:R-:W-:Y:S01]  /*1f30*/  UMOV UR5, 0x400 ;  /* 0x0000040000057882 */ /* 0x000fe20000000000 */
[----:B------:R-:W3:Y:S01]  /*1f40*/  S2R R3, SR_LANEID ;  /* 0x0000000000037919 */ /* 0x000ee20000000000 */
[----:B------:R-:W-:Y:S01]  /*1f50*/  IMAD.X R19, R27, 0x1, R17, P0 ;  /* 0x000000011b137824 */ /* 0x000fe200000e0611 */
[----:B------:R-:W-:-:S05]  /*1f60*/  IADD3 R6, P0, PT, R6, R18, RZ ;  /* 0x0000001206067210 */ /* 0x000fca0007f1e0ff */
[----:B------:R-:W-:Y:S01]  /*1f70*/  IMAD.X R7, R7, 0x1, R19, P0 ;  /* 0x0000000107077824 */ /* 0x000fe200000e0613 */
[----:B------:R-:W-:-:S05]  /*1f80*/  IADD3 R8, P0, PT, R8, R6, RZ ;  /* 0x0000000608087210 */ /* 0x000fca0007f1e0ff */
[----:B------:R-:W-:Y:S01]  /*1f90*/  IMAD.X R9, R9, 0x1, R7, P0 ;  /* 0x0000000109097824 */ /* 0x000fe200000e0607 */
[----:B------:R-:W-:-:S05]  /*1fa0*/  IADD3 R10, P0, PT, R10, R8, RZ ;  /* 0x000000080a0a7210 */ /* 0x000fca0007f1e0ff */
[----:B------:R-:W-:Y:S01]  /*1fb0*/  IMAD.X R11, R11, 0x1, R9, P0 ;  /* 0x000000010b0b7824 */ /* 0x000fe200000e0609 */
[----:B------:R-:W-:Y:S01]  /*1fc0*/  IADD3 R26, P0, PT, R12, R10, RZ ;  /* 0x0000000a0c1a7210 */ /* 0x000fe20007f1e0ff */
[----:B--2---:R-:W-:Y:S01]  /*1fd0*/  ULEA UR5, UR6, UR5, 0x18 ;  /* 0x0000000506057291 */ /* 0x004fe2000f8ec0ff */
[----:B------:R-:W2:Y:S03]  /*1fe0*/  LDCU.64 UR6, c[0x0][0x388] ;  /* 0x00007100ff0677ac */ /* 0x000ea60008000a00 */
[----:B------:R-:W-:Y:S01]  /*1ff0*/  IMAD.X R27, R13, 0x1, R11, P0 ;  /* 0x000000010d1b7824 */ /* 0x000fe200000e060b */
[----:B------:R-:W-:Y:S02]  /*2000*/  IADD3 R28, P0, PT, R14, R26, RZ ;  /* 0x0000001a0e1c7210 */ /* 0x000fe40007f1e0ff */
[----:B0-----:R-:W-:-:S03]  /*2010*/  SHF.R.U32.HI R2, RZ, 0x5, R2 ;  /* 0x00000005ff027819 */ /* 0x001fc60000011602 */
[----:B-1----:R-:W-:Y:S01]  /*2020*/  IMAD.X R29, R15, 0x1, R27, P0 ;  /* 0x000000010f1d7824 */ /* 0x002fe200000e061b */
[----:B------:R-:W-:Y:S01]  /*2030*/  IADD3 R20, P0, PT, R20, R28, RZ ;  /* 0x0000001c14147210 */ /* 0x000fe20007f1e0ff */
[----:B---3--:R-:W-:-:S04]  /*2040*/  IMAD R2, R2, 0x160, R3 ;  /* 0x0000016002027824 */ /* 0x008fc800078e0203 */
[----:B------:R-:W-:Y:S01]  /*2050*/  IMAD.X R21, R21, 0x1, R29, P0 ;  /* 0x0000000115157824 */ /* 0x000fe200000e061d */
[----:B------:R-:W-:Y:S02]  /*2060*/  LEA R2, R2, UR5, 0x3 ;  /* 0x0000000502027c11 */ /* 0x000fe4000f8e18ff */
[----:B------:R-:W-:-:S03]  /*2070*/  IADD3 R22, P0, PT, R22, R20, RZ ;  /* 0x0000001416167210 */ /* 0x000fc60007f1e0ff */
[----:B------:R-:W-:Y:S02]  /*2080*/  IMAD R3, R3, 0x50, R2 ;  /* 0x0000005003037824 */ /* 0x000fe400078e0202 */
[----:B------:R-:W-:-:S03]  /*2090*/  IMAD.X R23, R23, 0x1, R21, P0 ;  /* 0x0000000117177824 */ /* 0x000fc600000e0615 */
[----:B------:R-:W-:Y:S04]  /*20a0*/  STS.64 [R3], R4 ;  /* 0x0000000403007388 */ /* 0x000fe80000000a00 */
[----:B------:R-:W-:Y:S04]  /*20b0*/  STS.64 [R3+0x8], R24 ;  /* 0x0000081803007388 */ /* 0x000fe80000000a00 */
[----:B------:R-:W-:Y:S04]  /*20c0*/  STS.64 [R3+0x10], R16 ;  /* 0x0000101003007388 */ /* 0x000fe80000000a00 */
[----:B------:R-:W-:Y:S04]  /*20d0*/  STS.64 [R3+0x18], R18 ;  /* 0x0000181203007388 */ /* 0x000fe80000000a00 */
[----:B------:R-:W-:Y:S04]  /*20e0*/  STS.64 [R3+0x20], R6 ;  /* 0x0000200603007388 */ /* 0x000fe80000000a00 */
[----:B------:R-:W-:Y:S04]  /*20f0*/  STS.64 [R3+0x28], R8 ;  /* 0x0000280803007388 */ /* 0x000fe80000000a00 */
[----:B------:R-:W-:Y:S04]  /*2100*/  STS.64 [R3+0x30], R10 ;  /* 0x0000300a03007388 */ /* 0x000fe80000000a00 */
[----:B------:R2:W-:Y:S04]  /*2110*/  STS.64 [R3+0x38], R26 ;  /* 0x0000381a03007388 */ /* 0x0005e80000000a00 */
[----:B------:R-:W-:Y:S04]  /*2120*/  STS.64 [R3+0x40], R28 ;  /* 0x0000401c03007388 */ /* 0x000fe80000000a00 */
[----:B------:R-:W-:Y:S04]  /*2130*/  STS.64 [R3+0x48], R20 ;  /* 0x0000481403007388 */ /* 0x000fe80000000a00 */
[----:B------:R-:W-:Y:S01]  /*2140*/  STS.64 [R3+0x50], R22 ;  /* 0x0000501603007388 */ /* 0x000fe20000000a00 */
[----:B------:R-:W-:-:S03]  /*2150*/  NOP ;  /* 0x0000000000007918 */ /* 0x000fc60000000000 */
[----:B------:R-:W0:Y:S01]  /*2160*/  LDS.64 R4, [R2] ;  /* 0x0000000002047984 */ /* 0x000e220000000a00 */
[----:B--2---:R-:W-:-:S03]  /*2170*/  IADD3 R26, P0, PT, R45, UR6, RZ ;  /* 0x000000062d1a7c10 */ /* 0x004fc6000ff1e0ff */
[----:B------:R-:W1:Y:S01]  /*2180*/  LDS.64 R6, [R2+0x100] ;  /* 0x0001000002067984 */ /* 0x000e620000000a00 */
[----:B------:R-:W-:-:S03]  /*2190*/  IADD3.X R27, PT, PT, R43, UR7, RZ, P0, !PT ;  /* 0x000000072b1b7c10 */ /* 0x000fc600087fe4ff */
[----:B------:R-:W2:Y:S04]  /*21a0*/  LDS.64 R8, [R2+0x200] ;  /* 0x0002000002087984 */ /* 0x000ea80000000a00 */
[----:B------:R-:W3:Y:S04]  /*21b0*/  LDS.64 R12, [R2+0x300] ;  /* 0x00030000020c7984 */ /* 0x000ee80000000a00 */
[----:B------:R-:W4:Y:S04]  /*21c0*/  LDS.64 R10, [R2+0x400] ;  /* 0x00040000020a7984 */ /* 0x000f280000000a00 */
[----:B------:R-:W5:Y:S04]  /*21d0*/  LDS.64 R14, [R2+0x500] ;  /* 0x00050000020e7984 */ /* 0x000f680000000a00 */
[----:B------:R-:W5:Y:S04]  /*21e0*/  LDS.64 R16, [R2+0x600] ;  /* 0x0006000002107984 */ /* 0x000f680000000a00 */
[----:B------:R-:W5:Y:S04]  /*21f0*/  LDS.64 R18, [R2+0x700] ;  /* 0x0007000002127984 */ /* 0x000f680000000a00 */
[----:B------:R-:W5:Y:S04]  /*2200*/  LDS.64 R20, [R2+0x800] ;  /* 0x0008000002147984 */ /* 0x000f680000000a00 */
[----:B------:R-:W5:Y:S04]  /*2210*/  LDS.64 R22, [R2+0x900] ;  /* 0x0009000002167984 */ /* 0x000f680000000a00 */
[----:B------:R-:W5:Y:S04]  /*2220*/  LDS.64 R24, [R2+0xa00] ;  /* 0x000a000002187984 */ /* 0x000f680000000a00 */
[----:B0-----:R-:W-:Y:S04]  /*2230*/  STG.E.64 desc[UR10][R26.64], R4 ;  /* 0x000000041a007986 */ /* 0x001fe8000c101b0a */
[----:B-1----:R-:W-:Y:S04]  /*2240*/  STG.E.64 desc[UR10][R26.64+0x100], R6 ;  /* 0x000100061a007986 */ /* 0x002fe8000c101b0a */
[----:B--2---:R-:W-:Y:S04]  /*2250*/  STG.E.64 desc[UR10][R26.64+0x200], R8 ;  /* 0x000200081a007986 */ /* 0x004fe8000c101b0a */
[----:B---3--:R-:W-:Y:S04]  /*2260*/  STG.E.64 desc[UR10][R26.64+0x300], R12 ;  /* 0x0003000c1a007986 */ /* 0x008fe8000c101b0a */
[----:B----4-:R-:W-:Y:S04]  /*2270*/  STG.E.64 desc[UR10][R26.64+0x400], R10 ;  /* 0x0004000a1a007986 */ /* 0x010fe8000c101b0a */
[----:B-----5:R-:W-:Y:S04]  /*2280*/  STG.E.64 desc[UR10][R26.64+0x500], R14 ;  /* 0x0005000e1a007986 */ /* 0x020fe8000c101b0a */
[----:B------:R-:W-:Y:S04]  /*2290*/  STG.E.64 desc[UR10][R26.64+0x600], R16 ;  /* 0x000600101a007986 */ /* 0x000fe8000c101b0a */
[----:B------:R-:W-:Y:S04]  /*22a0*/  STG.E.64 desc[UR10][R26.64+0x700], R18 ;  /* 0x000700121a007986 */ /* 0x000fe8000c101b0a */
[----:B------:R-:W-:Y:S04]  /*22b0*/  STG.E.64 desc[UR10][R26.64+0x800], R20 ;  /* 0x000800141a007986 */ /* 0x000fe8000c101b0a */
[----:B------:R-:W-:Y:S04]  /*22c0*/  STG.E.64 desc[UR10][R26.64+0x900], R22 ;  /* 0x000900161a007986 */ /* 0x000fe8000c101b0a */
[----:B------:R-:W-:Y:S01]  /*22d0*/  STG.E.64 desc[UR10][R26.64+0xa00], R24 ;  /* 0x000a00181a007986 */ /* 0x000fe2000c101b0a */
[----:B------:R-:W-:Y:S05]  /*22e0*/  EXIT ;  /* 0x000000000000794d */ /* 0x000fea0003800000 */
.L_x_0:
[----:B------:R-:W0:Y:S02]  /*22f0*/  LDCU UR4, c[0x0][0x3b0] ;  /* 0x00007600ff0477ac */ /* 0x000e240008000800 */
[----:B0-----:R-:W-:-:S04]  /*2300*/  IADD3 R21, PT, PT, -R4, UR4, RZ ;  /* 0x0000000404157c10 */ /* 0x001fc8000fffe1ff */
[----:B------:R-:W-:-:S04]  /*2310*/  ISETP.NE.U32.AND P0, PT, R21, RZ, PT ;  /* 0x000000ff1500720c */ /* 0x000fc80003f05070 */
[----:B------:R-:W-:-:S13]  /*2320*/  ISETP.NE.AND.EX P0, PT, R0, RZ, PT, P0 ;  /* 0x000000ff0000720c */ /* 0x000fda0003f05300 */
[----:B------:R-:W-:Y:S05]  /*2330*/  @!P0 EXIT ;  /* 0x000000000000894d */ /* 0x000fea0003800000 */
[----:B------:R-:W0:Y:S02]  /*2340*/  LDC.64 R4, c[0x0][0x380] ;  /* 0x0000e000ff047b82 */ /* 0x000e240000000a00 */
[----:B0-----:R-:W-:-:S05]  /*2350*/  IMAD.WIDE R4, R38, 0x6e00, R4 ;  /* 0x00006e0026047825 */ /* 0x001fca00078e0204 */
[----:B------:R0:W2:Y:S01]  /*2360*/  LDG.E.64 R6, desc[UR10][R4.64] ;  /* 0x0000000a04067981 */ /* 0x0000a2000c1e1b00 */
[----:B------:R-:W1:Y:S02]  /*2370*/  S2R R0, SR_TID.X ;  /* 0x0000000000007919 */ /* 0x000e640000002100 */
[C---:B-1----:R-:W-:Y:S02]  /*2380*/  LOP3.LUT R8, R0.reuse, 0x1f, RZ, 0xc0, !PT ;  /* 0x0000001f00087812 */ /* 0x042fe400078ec0ff */
[----:B------:R-:W-:-:S05]  /*2390*/  LOP3.LUT R9, R0, 0x3e0, RZ, 0xc0, !PT ;  /* 0x000003e000097812 */ /* 0x000fca00078ec0ff */
[----:B------:R-:W-:-:S04]  /*23a0*/  IMAD R19, R9, 0xb, R8 ;  /* 0x0000000b09137824 */ /* 0x000fc800078e0208 */
[C---:B------:R-:W-:Y:S01]  /*23b0*/  VIADD R9, R19.reuse, 0x40 ;  /* 0x0000004013097836 */ /* 0x040fe20000000000 */
[CC--:B------:R-:W-:Y:S01]  /*23c0*/  ISETP.GE.U32.AND P5, PT, R19.reuse, R21.reuse, PT ;  /* 0x000000151300720c */ /* 0x0c0fe20003fa6070 */
[C---:B------:R-:W-:Y:S02]  /*23d0*/  VIADD R8, R19.reuse, 0x20 ;  /* 0x0000002013087836 */ /* 0x040fe40000000000 */
[----:B------:R-:W-:Y:S01]  /*23e0*/  VIADD R10, R19, 0x60 ;  /* 0x00000060130a7836 */ /* 0x000fe20000000000 */
[-C--:B------:R-:W-:Y:S01]  /*23f0*/  ISETP.GE.U32.AND P0, PT, R9, R21.reuse, PT ;  /* 0x000000150900720c */ /* 0x080fe20003f06070 */
[C---:B------:R-:W-:Y:S01]  /*2400*/  VIADD R9, R19.reuse, 0x80 ;  /* 0x0000008013097836 */ /* 0x040fe20000000000 */
[-C--:B------:R-:W-:Y:S02]  /*2410*/  ISETP.GE.U32.AND P6, PT, R8, R21.reuse, PT ;  /* 0x000000150800720c */ /* 0x080fe40003fc6070 */
[C---:B------:R-:W-:Y:S01]  /*2420*/  LEA R8, P3, R19.reuse, R4, 0x3 ;  /* 0x0000000413087211 */ /* 0x040fe200078618ff */
[----:B0-----:R-:W-:Y:S01]  /*2430*/  VIADD R4, R19, 0xa0 ;  /* 0x000000a013047836 */ /* 0x001fe20000000000 */
[----:B------:R-:W-:-:S02]  /*2440*/  ISETP.GE.U32.AND P2, PT, R9, R21, PT ;  /* 0x000000150900720c */ /* 0x000fc40003f46070 */
[-C--:B------:R-:W-:Y:S01]  /*2450*/  ISETP.GE.U32.AND P1, PT, R10, R21.reuse, PT ;  /* 0x000000150a00720c */ /* 0x080fe20003f26070 */
[----:B------:R-:W-:Y:S01]  /*2460*/  IMAD.X R9, RZ, RZ, R5, P3 ;  /* 0x000000ffff097224 */ /* 0x000fe200018e0605 */
[----:B------:R-:W-:Y:S01]  /*2470*/  ISETP.GE.U32.AND P3, PT, R4, R21, PT ;  /* 0x000000150400720c */ /* 0x000fe20003f66070 */
[C---:B------:R-:W-:Y:S02]  /*2480*/  VIADD R4, R19.reuse, 0xe0 ;  /* 0x000000e013047836 */ /* 0x040fe40000000000 */
[C---:B------:R-:W-:Y:S02]  /*2490*/  VIADD R10, R19.reuse, 0xc0 ;  /* 0x000000c0130a7836 */ /* 0x040fe40000000000 */
[----:B------:R-:W-:-:S03]  /*24a0*/  VIADD R5, R19, 0x120 ;  /* 0x0000012013057836 */ /* 0x000fc60000000000 */
[-C--:B------:R-:W-:Y:S01]  /*24b0*/  ISETP.GE.U32.AND P4, PT, R10, R21.reuse, PT ;  /* 0x000000150a00720c */ /* 0x080fe20003f86070 */
[----:B--2---:R-:W-:Y:S02]  /*24c0*/  IMAD.MOV.U32 R14, RZ, RZ, R6 ;  /* 0x000000ffff0e7224 */ /* 0x004fe400078e0006 */
[----:B------:R-:W-:Y:S02]  /*24d0*/  IMAD.MOV.U32 R15, RZ, RZ, R7 ;  /* 0x000000ffff0f7224 */ /* 0x000fe400078e0007 */
[----:B------:R-:W2:Y:S01]  /*24e0*/  @!P5 LDG.E.64 R6, desc[UR10][R8.64] ;  /* 0x0000000a0806d981 */ /* 0x000ea2000c1e1b00 */
[----:B------:R-:W-:Y:S01]  /*24f0*/  IMAD.MOV.U32 R16, RZ, RZ, R14 ;  /* 0x000000ffff107224 */ /* 0x000fe200078e000e */
[----:B------:R-:W-:Y:S01]  /*2500*/  ISETP.GE.U32.AND P5, PT, R4, R21, PT ;  /* 0x000000150400720c */ /* 0x000fe20003fa6070 */
[----:B------:R-:W-:Y:S02]  /*2510*/  IMAD.MOV.U32 R17, RZ, RZ, R15 ;  /* 0x000000ffff117224 */ /* 0x000fe400078e000f */
[----:B------:R-:W-:-:S02]  /*2520*/  VIADD R4, R19, 0x100 ;  /* 0x0000010013047836 */ /* 0x000fc40000000000 */
[--C-:B------:R-:W-:Y:S02]  /*2530*/  IMAD.MOV.U32 R12, RZ, RZ, R14.reuse ;  /* 0x000000ffff0c7224 */ /* 0x100fe400078e000e */
[--C-:B------:R-:W-:Y:S01]  /*2540*/  IMAD.MOV.U32 R13, RZ, RZ, R15.reuse ;  /* 0x000000ffff0d7224 */ /* 0x100fe200078e000f */
[----:B------:R-:W3:Y:S01]  /*2550*/  @!P6 LDG.E.64 R16, desc[UR10][R8.64+0x100] ;  /* 0x0001000a0810e981 */ /* 0x000ee2000c1e1b00 */
[----:B------:R-:W-:Y:S01]  /*2560*/  IMAD.MOV.U32 R10, RZ, RZ, R14 ;  /* 0x000000ffff0a7224 */ /* 0x000fe200078e000e */
[-C--:B------:R-:W-:Y:S01]  /*2570*/  ISETP.GE.U32.AND P6, PT, R4, R21.reuse, PT ;  /* 0x000000150400720c */ /* 0x080fe20003fc6070 */
[----:B------:R-:W-:Y:S02]  /*2580*/  IMAD.MOV.U32 R11, RZ, RZ, R15 ;  /* 0x000000ffff0b7224 */ /* 0x000fe400078e000f */
[----:B------:R-:W-:Y:S01]  /*2590*/  VIADD R4, R19, 0x140 ;  /* 0x0000014013047836 */ /* 0x000fe20000000000 */
[----:B------:R-:W4:Y:S01]  /*25a0*/  @!P0 LDG.E.64 R12, desc[UR10][R8.64+0x200] ;  /* 0x0002000a080c8981 */ /* 0x000f22000c1e1b00 */
[----:B------:R-:W-:-:S03]  /*25b0*/  ISETP.GE.U32.AND P0, PT, R5, R21, PT ;  /* 0x000000150500720c */ /* 0x000fc60003f06070 */
[----:B------:R-:W4:Y:S01]  /*25c0*/  @!P1 LDG.E.64 R10, desc[UR10][R8.64+0x300] ;  /* 0x0003000a080a9981 */ /* 0x000f22000c1e1b00 */
[----:B------:R-:W-:Y:S01]  /*25d0*/  ISETP.GE.U32.AND P1, PT, R4, R21, PT ;  /* 0x000000150400720c */ /* 0x000fe20003f26070 */
[--C-:B------:R-:W-:Y:S02]  /*25e0*/  IMAD.MOV.U32 R18, RZ, RZ, R14.reuse ;  /* 0x000000ffff127224 */ /* 0x100fe400078e000e */
[--C-:B------:R-:W-:Y:S02]  /*25f0*/  IMAD.MOV.U32 R19, RZ, RZ, R15.reuse ;  /* 0x000000ffff137224 */ /* 0x100fe400078e000f */
[--C-:B------:R-:W-:Y:S02]  /*2600*/  IMAD.MOV.U32 R20, RZ, RZ, R14.reuse ;  /* 0x000000ffff147224 */ /* 0x100fe400078e000e */
[--C-:B------:R-:W-:Y:S02]  /*2610*/  IMAD.MOV.U32 R21, RZ, RZ, R15.reuse ;  /* 0x000000ffff157224 */ /* 0x100fe400078e000f */
[----:B------:R-:W-:Y:S01]  /*2620*/  IMAD.MOV.U32 R24, RZ, RZ, R14 ;  /* 0x000000ffff187224 */ /* 0x000fe200078e000e */
[----:B------:R-:W4:Y:S01]  /*2630*/  @!P2 LDG.E.64 R18, desc[UR10][R8.64+0x400] ;  /* 0x0004000a0812a981 */ /* 0x000f22000c1e1b00 */
[----:B------:R-:W-:-:S02]  /*2640*/  IMAD.MOV.U32 R25, RZ, RZ, R15 ;  /* 0x000000ffff197224 */ /* 0x000fc400078e000f */
[--C-:B------:R-:W-:Y:S01]  /*2650*/  IMAD.MOV.U32 R26, RZ, RZ, R14.reuse ;  /* 0x000000ffff1a7224 */ /* 0x100fe200078e000e */
[----:B------:R-:W4:Y:S01]  /*2660*/  @!P3 LDG.E.64 R20, desc[UR10][R8.64+0x500] ;  /* 0x0005000a0814b981 */ /* 0x000f22000c1e1b00 */
[--C-:B------:R-:W-:Y:S02]  /*2670*/  IMAD.MOV.U32 R27, RZ, RZ, R15.reuse ;  /* 0x000000ffff1b7224 */ /* 0x100fe400078e000f */
[--C-:B------:R-:W-:Y:S01]  /*2680*/  IMAD.MOV.U32 R28, RZ, RZ, R14.reuse ;  /* 0x000000ffff1c7224 */ /* 0x100fe200078e000e */
[----:B------:R-:W4:Y:S01]  /*2690*/  @!P4 LDG.E.64 R24, desc[UR10][R8.64+0x600] ;  /* 0x0006000a0818c981 */ /* 0x000f22000c1e1b00 */
[--C-:B------:R-:W-:Y:S02]  /*26a0*/  IMAD.MOV.U32 R29, RZ, RZ, R15.reuse ;  /* 0x000000ffff1d7224 */ /* 0x100fe400078e000f */
[----:B------:R-:W-:Y:S01]  /*26b0*/  IMAD.MOV.U32 R30, RZ, RZ, R14 ;  /* 0x000000ffff1e7224 */ /* 0x000fe200078e000e */
[----:B------:R-:W4:Y:S01]  /*26c0*/  @!P5 LDG.E.64 R26, desc[UR10][R8.64+0x700] ;  /* 0x0007000a081ad981 */ /* 0x000f22000c1e1b00 */
[----:B------:R-:W-:-:S03]  /*26d0*/  IMAD.MOV.U32 R31, RZ, RZ, R15 ;  /* 0x000000ffff1f7224 */ /* 0x000fc600078e000f */
[----:B------:R-:W4:Y:S04]  /*26e0*/  @!P6 LDG.E.64 R28, desc[UR10][R8.64+0x800] ;  /* 0x0008000a081ce981 */ /* 0x000f28000c1e1b00 */
[----:B------:R-:W4:Y:S04]  /*26f0*/  @!P0 LDG.E.64 R30, desc[UR10][R8.64+0x900] ;  /* 0x0009000a081e8981 */ /* 0x000f28000c1e1b00 */
[----:B------:R-:W4:Y:S01]  /*2700*/  @!P1 LDG.E.64 R14, desc[UR10][R8.64+0xa00] ;  /* 0x000a000a080e9981 */ /* 0x000f22000c1e1b00 */
[----:B------:R-:W0:Y:S01]  /*2710*/  S2R R45, SR_LANEID ;  /* 0x00000000002d7919 */ /* 0x000e220000000000 */
[----:B------:R-:W1:Y:S01]  /*2720*/  S2UR UR5, SR_CgaCtaId ;  /* 0x00000000000579c3 */ /* 0x000e620000008800 */
[----:B------:R-:W-:Y:S01]  /*2730*/  SHF.R.U32.HI R5, RZ, 0x5, R0 ;  /* 0x00000005ff057819 */ /* 0x000fe20000011600 */
[----:B------:R-:W-:Y:S01]  /*2740*/  UMOV UR4, 0x400 ;  /* 0x0000040000047882 */ /* 0x000fe20000000000 */
[----:B------:R-:W-:Y:S01]  /*2750*/  ISETP.NE.AND P0, PT, R38, RZ, PT ;  /* 0x000000ff2600720c */ /* 0x000fe20003f05270 */
[----:B-1----:R-:W-:-:S02]  /*2760*/  ULEA UR6, UR5, UR4, 0x18 ;  /* 0x0000000405067291 */ /* 0x002fc4000f8ec0ff */
[----:B0-----:R-:W-:-:S05]  /*2770*/  IMAD R4, R5, 0x160, R45 ;  /* 0x0000016005047824 */ /* 0x001fca00078e022d */
        /* <DEDUP_REMOVED lines=40> */
[----:B------:R-:W-:Y:S01]  /*2a00*/  IADD3.X R39, PT, PT, R17, R21, R39, P0, P1 ;  /* 0x0000001511277210 */ /* 0x000fe200007e2427 */
[----:B------:R-:W0:Y:S07]  /*2a10*/  SHFL.UP PT, R4, R31, 0x1, RZ ;  /* 0x042000001f047989 */ /* 0x000e2e00000e00ff */
        /* <DEDUP_REMOVED lines=29> */
[----:B------:R-:W-:Y:S02]  /*2bf0*/  SEL R29, R17, R4, P0 ;  /* 0x00000004111d7207 */ /* 0x000fe40000000000 */
[----:B------:R-:W-:-:S05]  /*2c00*/  @!P2 LEA R4, R5, UR6, 0x3 ;  /* 0x000000060504ac11 */ /* 0x000fca000f8e18ff */
        /* <DEDUP_REMOVED lines=11> */
[----:B------:R-:W-:Y:S01]  /*2cc0*/  ISETP.NE.AND P1, PT, R5, 0x3, PT ;  /* 0x000000030500780c */ /* 0x000fe20003f25270 */
[----:B------:R-:W0:Y:S01]  /*2cd0*/  LDS.128 R24, [UR6+0x40] ;  /* 0x00004006ff187984 */ /* 0x000e220008000c00 */
[----:B------:R-:W-:Y:S02]  /*2ce0*/  IADD3 R41, P0, PT, R18, R43, RZ ;  /* 0x0000002b12297210 */ /* 0x000fe40007f1e0ff */
[----:B------:R-:W-:Y:S02]  /*2cf0*/  SEL R38, R43, R38, !P1 ;  /* 0x000000262b267207 */ /* 0x000fe40004800000 */
[----:B------:R-:W-:Y:S01]  /*2d00*/  SEL R30, R17, R30, !P1 ;  /* 0x0000001e111e7207 */ /* 0x000fe20004800000 */
[----:B------:R-:W-:Y:S01]  /*2d10*/  IMAD.X R43, R19, 0x1, R17, P0 ;  /* 0x00000001132b7824 */ /* 0x000fe200000e0611 */
[C---:B------:R-:W-:Y:S01]  /*2d20*/  ISETP.NE.AND P0, PT, R5.reuse, 0x5, PT ;  /* 0x000000050500780c */ /* 0x040fe20003f05270 */
[----:B------:R-:W1:Y:S01]  /*2d30*/  LDS.128 R16, [UR6+0x50] ;  /* 0x00005006ff107984 */ /* 0x000e620008000c00 */
[----:B------:R-:W-:-:S02]  /*2d40*/  ISETP.NE.AND P1, PT, R5, 0x8, PT ;  /* 0x000000080500780c */ /* 0x000fc40003f25270 */
[----:B------:R-:W-:Y:S01]  /*2d50*/  SEL R38, R41, R38, !P6 ;  /* 0x0000002629267207 */ /* 0x000fe20007000000 */
[----:B------:R-:W2:Y:S01]  /*2d60*/  LDS.64 R4, [UR6+0x60] ;  /* 0x00006006ff047984 */ /* 0x000ea20008000a00 */
[----:B0-----:R-:W-:-:S04]  /*2d70*/  IADD3 R41, P5, PT, R24, R41, RZ ;  /* 0x0000002918297210 */ /* 0x001fc80007fbe0ff */
[----:B------:R-:W-:Y:S01]  /*2d80*/  SEL R38, R41, R38, !P0 ;  /* 0x0000002629267207 */ /* 0x000fe20004000000 */
[----:B------:R-:W-:Y:S01]  /*2d90*/  IMAD.X R24, R25, 0x1, R43, P5 ;  /* 0x0000000119187824 */ /* 0x000fe200028e062b */
[----:B------:R-:W-:Y:S02]  /*2da0*/  IADD3 R25, P5, PT, R26, R41, RZ ;  /* 0x000000291a197210 */ /* 0x000fe40007fbe0ff */
[----:B------:R-:W-:-:S03]  /*2db0*/  SEL R43, R43, R30, !P6 ;  /* 0x0000001e2b2b7207 */ /* 0x000fc60007000000 */
[----:B------:R-:W-:Y:S01]  /*2dc0*/  IMAD.X R41, R27, 0x1, R24, P5 ;  /* 0x000000011b297824 */ /* 0x000fe200028e0618 */
[----:B------:R-:W-:Y:S02]  /*2dd0*/  SEL R24, R24, R43, !P0 ;  /* 0x0000002b18187207 */ /* 0x000fe40004000000 */
[----:B-1----:R-:W-:Y:S02]  /*2de0*/  IADD3 R27, P5, PT, R16, R25, RZ ;  /* 0x00000019101b7210 */ /* 0x002fe40007fbe0ff */
[----:B------:R-:W-:Y:S02]  /*2df0*/  SEL R16, R25, R38, !P4 ;  /* 0x0000002619107207 */ /* 0x000fe40006000000 */
[----:B------:R-:W-:Y:S01]  /*2e00*/  SEL R24, R41, R24, !P4 ;  /* 0x0000001829187207 */ /* 0x000fe20006000000 */
[----:B------:R-:W-:Y:S01]  /*2e10*/  IMAD.X R17, R17, 0x1, R41, P5 ;  /* 0x0000000111117824 */ /* 0x000fe200028e0629 */
[----:B------:R-:W-:Y:S02]  /*2e20*/  IADD3 R25, P4, PT, R18, R27, RZ ;  /* 0x0000001b12197210 */ /* 0x000fe40007f9e0ff */
[----:B------:R-:W-:-:S02]  /*2e30*/  ISETP.GE.U32.AND P0, PT, R0, 0x20, PT ;  /* 0x000000200000780c */ /* 0x000fc40003f06070 */
[----:B------:R-:W-:Y:S01]  /*2e40*/  SEL R16, R27, R16, !P3 ;  /* 0x000000101b107207 */ /* 0x000fe20005800000 */
[----:B------:R-:W-:Y:S01]  /*2e50*/  IMAD.X R19, R19, 0x1, R17, P4 ;  /* 0x0000000113137824 */ /* 0x000fe200020e0611 */
[----:B--2---:R-:W-:Y:S02]  /*2e60*/  IADD3 R0, P6, PT, R4, R25, RZ ;  /* 0x0000001904007210 */ /* 0x004fe40007fde0ff */
[----:B------:R-:W-:Y:S02]  /*2e70*/  SEL R4, R17, R24, !P3 ;  /* 0x0000001811047207 */ /* 0x000fe40005800000 */
[----:B------:R-:W-:Y:S01]  /*2e80*/  IADD3 R31, P3, PT, R28, -R31, RZ ;  /* 0x8000001f1c1f7210 */ /* 0x000fe20007f7e0ff */
[----:B------:R-:W-:Y:S01]  /*2e90*/  IMAD.X R17, R5, 0x1, R19, P6 ;  /* 0x0000000105117824 */ /* 0x000fe200030e0613 */
[----:B------:R-:W-:Y:S02]  /*2ea0*/  ISETP.NE.AND P5, PT, R45, RZ, PT ;  /* 0x000000ff2d00720c */ /* 0x000fe40003fa5270 */
[----:B------:R-:W-:Y:S01]  /*2eb0*/  @P2 SEL R0, R25, R16, !P1 ;  /* 0x0000001019002207 */ /* 0x000fe20004800000 */
[----:B------:R-:W-:Y:S01]  /*2ec0*/  IMAD.X R28, R29, 0x1, ~R39, P3 ;  /* 0x000000011d1c7824 */ /* 0x000fe200018e0e27 */
[----:B------:R-:W-:-:S02]  /*2ed0*/  SEL R5, R31, RZ, P5 ;  /* 0x000000ff1f057207 */ /* 0x000fc40002800000 */
[----:B------:R-:W-:Y:S02]  /*2ee0*/  SEL R0, R0, RZ, P0 ;  /* 0x000000ff00007207 */ /* 0x000fe40000000000 */
[----:B------:R-:W-:Y:S02]  /*2ef0*/  @P2 SEL R17, R19, R4, !P1 ;  /* 0x0000000413112207 */ /* 0x000fe40004800000 */
[----:B-----5:R-:W-:Y:S02]  /*2f00*/  IADD3 R5, P1, P2, R0, R5, R2 ;  /* 0x0000000500057210 */ /* 0x020fe40007a3e002 */
[----:B------:R-:W-:Y:S02]  /*2f10*/  SEL R2, R28, RZ, P5 ;  /* 0x000000ff1c027207 */ /* 0x000fe40002800000 */
[----:B------:R-:W-:Y:S02]  /*2f20*/  SEL R17, R17, RZ, P0 ;  /* 0x000000ff11117207 */ /* 0x000fe40000000000 */
[----:B------:R-:W-:-:S02]  /*2f30*/  IADD3 R4, P0, PT, R22, R5, RZ ;  /* 0x0000000516047210 */ /* 0x000fc40007f1e0ff */
[----:B------:R-:W-:-:S05]  /*2f40*/  IADD3.X R3, PT, PT, R17, R2, R3, P1, P2 ;  /* 0x0000000211037210 */ /* 0x000fca0000fe4403 */
[----:B------:R-:W-:Y:S01]  /*2f50*/  IMAD.X R27, R23, 0x1, R3, P0 ;  /* 0x00000001171b7824 */ /* 0x000fe200000e0603 */
[----:B------:R-:W-:Y:S06]  /*2f60*/  BRA `(.L_x_20) ;  /* 0x0000001000a07947 */ /* 0x000fec0003800000 */
.L_x_19:
        /* <DEDUP_REMOVED lines=11> */
[----:B------:R-:W-:-:S03]  /*3020*/  IADD3 R0, P0, P1, R16, R20, R19 ;  /* 0x0000001410007210 */ /* 0x000fc6000791e013 */
[----:B------:R-:W-:Y:S02]  /*3030*/  @!P2 LEA R40, R5, UR6, 0x3 ;  /* 0x000000060528ac11 */ /* 0x000fe4000f8e18ff */
[----:B------:R-:W-:Y:S02]  /*3040*/  IADD3.X R4, PT, PT, R17, R21, R3, P0, P1 ;  /* 0x0000001511047210 */ /* 0x000fe400007e2403 */
[----:B------:R-:W0:Y:S05]  /*3050*/  SHFL.UP PT, R3, R0, 0x1, RZ ;  /* 0x0420000000037989 */ /* 0x000e2a00000e00ff */
        /* <DEDUP_REMOVED lines=34> */
[----:B------:R-:W1:Y:S04]  /*3280*/  LDS.128 R28, [UR6+0x30] ;  /* 0x00003006ff1c7984 */ /* 0x000e680008000c00 */
[----:B------:R-:W2:Y:S01]  /*3290*/  LDS.128 R16, [UR6+0x40] ;  /* 0x00004006ff107984 */ /* 0x000ea20008000c00 */
[----:B0-----:R-:W-:-:S04]  /*32a0*/  IADD3 R41, P0, PT, R24, R26, RZ ;  /* 0x0000001a18297210 */ /* 0x001fc80007f1e0ff */
[----:B------:R-:W-:Y:S01]  /*32b0*/  SEL R40, R41, R24, !P1 ;  /* 0x0000001829287207 */ /* 0x000fe20004800000 */
[----:B------:R-:W-:Y:S01]  /*32c0*/  IMAD.X R43, R25, 0x1, R27, P0 ;  /* 0x00000001192b7824 */ /* 0x000fe200000e061b */
[----:B-1----:R-:W-:-:S04]  /*32d0*/  IADD3 R27, P0, PT, R28, R41, RZ ;  /* 0x000000291c1b7210 */ /* 0x002fc80007f1e0ff */
[----:B------:R-:W-:Y:S01]  /*32e0*/  SEL R42, R43, R25, !P1 ;  /* 0x000000192b2a7207 */ /* 0x000fe20004800000 */
[----:B------:R-:W-:Y:S01]  /*32f0*/  IMAD.X R39, R29, 0x1, R43, P0 ;  /* 0x000000011d277824 */ /* 0x000fe200000e062b */
[----:B------:R-:W-:Y:S02]  /*3300*/  IADD3 R29, P0, PT, R30, R27, RZ ;  /* 0x0000001b1e1d7210 */ /* 0x000fe40007f1e0ff */
[----:B------:R-:W-:Y:S02]  /*3310*/  SEL R40, R27, R40, !P2 ;  /* 0x000000281b287207 */ /* 0x000fe40005000000 */
[----:B------:R-:W0:Y:S01]  /*3320*/  LDS.128 R24, [UR6+0x50] ;  /* 0x00005006ff187984 */ /* 0x000e220008000c00 */
[----:B------:R-:W-:Y:S01]  /*3330*/  ISETP.NE.AND P1, PT, R5, 0x4, PT ;  /* 0x000000040500780c */ /* 0x000fe20003f25270 */
[----:B------:R-:W-:Y:S01]  /*3340*/  IMAD.X R41, R31, 0x1, R39, P0 ;  /* 0x000000011f297824 */ /* 0x000fe200000e0627 */
[----:B------:R-:W-:Y:S02]  /*3350*/  SEL R42, R39, R42, !P2 ;  /* 0x0000002a272a7207 */ /* 0x000fe40005000000 */
[----:B--2---:R-:W-:-:S02]  /*3360*/  IADD3 R39, P0, PT, R16, R29, RZ ;  /* 0x0000001d10277210 */ /* 0x004fc40007f1e0ff */
[----:B------:R-:W-:Y:S01]  /*3370*/  SEL R40, R29, R40, !P1 ;  /* 0x000000281d287207 */ /* 0x000fe20004800000 */
[----:B------:R-:W1:Y:S01]  /*3380*/  S2R R16, SR_TID.X ;  /* 0x0000000000107919 */ /* 0x000e620000002100 */
[----:B------:R-:W-:Y:S01]  /*3390*/  SEL R42, R41, R42, !P1 ;  /* 0x0000002a292a7207 */ /* 0x000fe20004800000 */
[----:B------:R-:W-:Y:S01]  /*33a0*/  IMAD.X R17, R17, 0x1, R41, P0 ;  /* 0x0000000111117824 */ /* 0x000fe200000e0629 */
[----:B------:R-:W-:Y:S01]  /*33b0*/  SEL R40, R39, R40, !P4 ;  /* 0x0000002827287207 */ /* 0x000fe20006000000 */
[----:B------:R-:W2:Y:S01]  /*33c0*/  LDS.128 R28, [UR6+0x60] ;  /* 0x00006006ff1c7984 */ /* 0x000ea20008000c00 */
[----:B------:R-:W-:Y:S02]  /*33d0*/  IADD3 R39, P3, PT, R18, R39, RZ ;  /* 0x0000002712277210 */ /* 0x000fe40007f7e0ff */
[----:B------:R-:W-:Y:S02]  /*33e0*/  ISETP.NE.AND P1, PT, R5, 0x7, PT ;  /* 0x000000070500780c */ /* 0x000fe40003f25270 */
[----:B------:R-:W-:Y:S01]  /*33f0*/  SEL R18, R39, R40, !P5 ;  /* 0x0000002827127207 */ /* 0x000fe20006800000 */
[----:B------:R-:W-:Y:S01]  /*3400*/  IMAD.X R19, R19, 0x1, R17, P3 ;  /* 0x0000000113137824 */ /* 0x000fe200018e0611 */
[----:B------:R-:W-:-:S02]  /*3410*/  SEL R42, R17, R42, !P4 ;  /* 0x0000002a112a7207 */ /* 0x000fc40006000000 */
[----:B------:R-:W-:Y:S02]  /*3420*/  IADD3 R0, P3, PT, R2, -R0, RZ ;  /* 0x8000000002007210 */ /* 0x000fe40007f7e0ff */
[C---:B------:R-:W-:Y:S02]  /*3430*/  ISETP.NE.AND P2, PT, R5.reuse, 0x8, PT ;  /* 0x000000080500780c */ /* 0x040fe40003f45270 */
[----:B------:R-:W-:Y:S02]  /*3440*/  ISETP.NE.AND P0, PT, R5, 0x9, PT ;  /* 0x000000090500780c */ /* 0x000fe40003f05270 */
[----:B0-----:R-:W-:-:S04]  /*3450*/  IADD3 R41, P6, PT, R24, R39, RZ ;  /* 0x0000002718297210 */ /* 0x001fc80007fde0ff */
[----:B------:R-:W-:Y:S02]  /*3460*/  SEL R2, R41, R18, !P1 ;  /* 0x0000001229027207 */ /* 0x000fe40004800000 */
[----:B------:R-:W-:Y:S02]  /*3470*/  IADD3 R41, P4, PT, R26, R41, RZ ;  /* 0x000000291a297210 */ /* 0x000fe40007f9e0ff */
[----:B------:R-:W-:Y:S01]  /*3480*/  SEL R18, R19, R42, !P5 ;  /* 0x0000002a13127207 */ /* 0x000fe20006800000 */
[----:B------:R-:W-:Y:S01]  /*3490*/  IMAD.X R19, R25, 0x1, R19, P6 ;  /* 0x0000000119137824 */ /* 0x000fe200030e0613 */
[----:B------:R-:W-:Y:S01]  /*34a0*/  SEL R2, R41, R2, !P2 ;  /* 0x0000000229027207 */ /* 0x000fe20005000000 */
[----:B------:R-:W-:Y:S01]  /*34b0*/  IMAD.X R42, R3, 0x1, ~R4, P3 ;  /* 0x00000001032a7824 */ /* 0x000fe200018e0e04 */
[----:B--2---:R-:W-:Y:S01]  /*34c0*/  IADD3 R41, P6, PT, R28, R41, RZ ;  /* 0x000000291c297210 */ /* 0x004fe20007fde0ff */
[----:B------:R-:W-:Y:S01]  /*34d0*/  IMAD.X R27, R27, 0x1, R19, P4 ;  /* 0x000000011b1b7824 */ /* 0x000fe200020e0613 */
[----:B------:R-:W-:-:S02]  /*34e0*/  SEL R18, R19, R18, !P1 ;  /* 0x0000001213127207 */ /* 0x000fc40004800000 */
[----:B------:R-:W-:Y:S01]  /*34f0*/  ISETP.NE.AND P5, PT, R45, RZ, PT ;  /* 0x000000ff2d00720c */ /* 0x000fe20003fa5270 */
[----:B------:R-:W-:Y:S01]  /*3500*/  IMAD.X R29, R29, 0x1, R27, P6 ;  /* 0x000000011d1d7824 */ /* 0x000fe200030e061b */
[----:B------:R-:W-:Y:S02]  /*3510*/  SEL R4, R27, R18, !P2 ;  /* 0x000000121b047207 */ /* 0x000fe40005000000 */
[----:B------:R-:W-:Y:S02]  /*3520*/  SEL R5, R0, RZ, P5 ;  /* 0x000000ff00057207 */ /* 0x000fe40002800000 */
[----:B------:R-:W-:Y:S02]  /*3530*/  SEL R2, R41, R2, !P0 ;  /* 0x0000000229027207 */ /* 0x000fe40004000000 */
[----:B-1----:R-:W-:Y:S02]  /*3540*/  ISETP.GT.U32.AND P2, PT, R16, 0x1f, PT ;  /* 0x0000001f1000780c */ /* 0x002fe40003f44070 */
[----:B------:R-:W-:-:S02]  /*3550*/  IADD3 R5, P1, PT, R5, R2, RZ ;  /* 0x0000000205057210 */ /* 0x000fc40007f3e0ff */
[----:B------:R-:W-:Y:S02]  /*3560*/  SEL R3, R42, RZ, P5 ;  /* 0x000000ff2a037207 */ /* 0x000fe40002800000 */
[----:B------:R-:W-:Y:S02]  /*3570*/  SEL R2, R29, R4, !P0 ;  /* 0x000000041d027207 */ /* 0x000fe40004000000 */
[----:B------:R-:W-:Y:S02]  /*3580*/  IADD3 R41, P0, PT, R30, R41, RZ ;  /* 0x000000291e297210 */ /* 0x000fe40007f1e0ff */
[----:B------:R-:W-:Y:S01]  /*3590*/  ISETP.GE.U32.AND P3, PT, R16, 0x20, PT ;  /* 0x000000201000780c */ /* 0x000fe20003f66070 */
[----:B------:R-:W-:Y:S02]  /*35a0*/  IMAD.X R3, R3, 0x1, R2, P1 ;  /* 0x0000000103037824 */ /* 0x000fe400008e0602 */
[----:B------:R-:W-:Y:S01]  /*35b0*/  IMAD.X R40, R31, 0x1, R29, P0 ;  /* 0x000000011f287824 */ /* 0x000fe200000e061d */
[----:B------:R-:W-:-:S02]  /*35c0*/  SEL R43, R0, R5, !P3 ;  /* 0x00000005002b7207 */ /* 0x000fc40005800000 */
        /* <DEDUP_REMOVED lines=21> */
.L_x_78:
[----:B------:R-:W-:Y:S05]  /*3720*/  @!P0 BRA `(.L_x_23) ;  /* 0x0000000000288947 */ /* 0x000fea0003800000 */
[----:B------:R-:W-:-:S07]  /*3730*/  IMAD.MOV.U32 R4, RZ, RZ, 0x148 ;  /* 0x00000148ff047424 */ /* 0x000fce00078e00ff */
.L_x_25:
        /* <DEDUP_REMOVED lines=8> */
.L_x_81:
[----:B------:R-:W-:Y:S05]  /*37c0*/  @P0 BRA `(.L_x_25) ;  /* 0xfffffffc00dc0947 */ /* 0x000fea000383ffff */
.L_x_23:
[----:B------:R-:W-:Y:S01]  /*37d0*/  UMOV UR4, 0xffffffff ;  /* 0xffffffff00047882 */ /* 0x000fe20000000000 */
[----:B------:R-:W-:-:S04]  /*37e0*/  ISETP.NE.U32.AND P2, PT, R16, 0x65, PT ;  /* 0x000000651000780c */ /* 0x000fc80003f45070 */
[----:B------:R-:W-:Y:S01]  /*37f0*/  ISETP.NE.AND.EX P2, PT, R17, RZ, PT, P2 ;  /* 0x000000ff1100720c */ /* 0x000fe20003f45320 */
[----:B------:R-:W-:-:S12]  /*3800*/  BRA.DIV UR4, `(.L_x_26) ;  /* 0x0000002204047947 */ /* 0x000fd8000b800000 */
[----:B------:R-:W0:Y:S01]  /*3810*/  S2R R2, SR_GEMASK ;  /* 0x0000000000027919 */ /* 0x000e220000003c00 */
[----:B------:R-:W-:Y:S01]  /*3820*/  VOTE.ANY R0, PT, !P2 ;  /* 0x0000000000007806 */ /* 0x000fe200050e0100 */
[----:B------:R-:W-:Y:S01]  /*3830*/  VIADD R26, R45, 0x2 ;  /* 0x000000022d1a7836 */ /* 0x000fe20000000000 */
[----:B------:R-:W1:Y:S02]  /*3840*/  LDC.64 R30, c[0x0][0x390] ;  /* 0x0000e400ff1e7b82 */ /* 0x000e640000000a00 */
[----:B-1----:R-:W-:Y:S02]  /*3850*/  IADD3 R30, P4, PT, R30, 0x200, RZ ;  /* 0x000002001e1e7810 */ /* 0x002fe40007f9e0ff */
[----:B0-----:R-:W-:-:S03]  /*3860*/  LOP3.LUT R0, R0, 0x80000000, R2, 0xec, !PT ;  /* 0x8000000000007812 */ /* 0x001fc600078eec02 */
[----:B------:R-:W-:Y:S02]  /*3870*/  IMAD.X R31, RZ, RZ, R31, P4 ;  /* 0x000000ffff1f7224 */ /* 0x000fe400020e061f */
[----:B------:R-:W-:-:S05]  /*3880*/  VIADD R3, R0, 0xffffffff ;  /* 0xffffffff00037836 */ /* 0x000fca0000000000 */
[----:B------:R-:W-:-:S04]  /*3890*/  LOP3.LUT R3, R0, R3, RZ, 0xc, !PT ;  /* 0x0000000300037212 */ /* 0x000fc800078e0cff */
[----:B------:R0:W1:Y:S02]  /*38a0*/  POPC R2, R3 ;  /* 0x0000000300027309 */ /* 0x0000640000000000 */
[C---:B0-----:R-:W-:Y:S01]  /*38b0*/  VIADD R3, R45.reuse, 0x8 ;  /* 0x000000082d037836 */ /* 0x041fe20000000000 */
[----:B-1----:R-:W0:Y:S01]  /*38c0*/  SHFL.DOWN PT, R25, R18, 0x1, R2 ;  /* 0x0820000012197989 */ /* 0x002e2200000e0002 */
[----:B------:R-:W-:-:S03]  /*38d0*/  ISETP.GE.AND P0, PT, R45, R2, PT ;  /* 0x000000022d00720c */ /* 0x000fc60003f06270 */
        /* <DEDUP_REMOVED lines=9> */
[----:B------:R-:W-:Y:S01]  /*3970*/  IADD3 R29, P2, PT, R28, R25, RZ ;  /* 0x000000191c1d7210 */ /* 0x000fe20007f5e0ff */
[----:B------:R-:W-:Y:S01]  /*3980*/  VIADD R25, R45, 0x4 ;  /* 0x000000042d197836 */ /* 0x000fe20000000000 */
        /* <DEDUP_REMOVED lines=16> */
[----:B------:R-:W-:Y:S01]  /*3a90*/  ISETP.NE.U32.AND P0, PT, R16, 0x65, PT ;  /* 0x000000651000780c */ /* 0x000fe20003f05070 */
[----:B------:R-:W-:Y:S02]  /*3aa0*/  IMAD.X R29, R0, 0x1, R27, P2 ;  /* 0x00000001001d7824 */ /* 0x000fe400010e061b */
[----:B------:R-:W-:Y:S01]  /*3ab0*/  VIADD R27, R45, 0x10 ;  /* 0x000000102d1b7836 */ /* 0x000fe20000000000 */
[----:B------:R-:W-:Y:S02]  /*3ac0*/  ISETP.NE.AND.EX P0, PT, R17, RZ, PT, P0 ;  /* 0x000000ff1100720c */ /* 0x000fe40003f05300 */
[----:B------:R-:W1:Y:S02]  /*3ad0*/  SHFL.DOWN PT, R4, R29, 0x10, R2 ;  /* 0x0a0000001d047989 */ /* 0x000e6400000e0002 */
[----:B------:R-:W-:-:S09]  /*3ae0*/  ISETP.GT.AND P2, PT, R27, R2, PT ;  /* 0x000000021b00720c */ /* 0x000fd20003f44270 */
[----:B------:R-:W-:Y:S02]  /*3af0*/  VOTE.ALL P0, P0 ;  /* 0x0000000000ff7806 */ /* 0x000fe40000000000 */
[----:B0-----:R-:W-:-:S04]  /*3b00*/  SEL R18, R18, RZ, !P2 ;  /* 0x000000ff12127207 */ /* 0x001fc80005000000 */
[----:B------:R-:W-:Y:S02]  /*3b10*/  IADD3 R28, P3, PT, R18, R19, RZ ;  /* 0x00000013121c7210 */ /* 0x000fe40007f7e0ff */
[----:B-1----:R-:W-:-:S05]  /*3b20*/  SEL R4, R4, RZ, !P2 ;  /* 0x000000ff04047207 */ /* 0x002fca0005000000 */
[----:B------:R-:W-:-:S07]  /*3b30*/  IMAD.X R29, R4, 0x1, R29, P3 ;  /* 0x00000001041d7824 */ /* 0x000fce00018e061d */
.L_x_95:
[----:B------:R-:W-:Y:S05]  /*3b40*/  @!P0 BRA `(.L_x_27) ;  /* 0x0000000400208947 */ /* 0x000fea0003800000 */
.L_x_33:
        /* <DEDUP_REMOVED lines=10> */
.L_x_98:
[----:B------:R-:W-:Y:S05]  /*3bf0*/  @!P0 BRA `(.L_x_29) ;  /* 0x0000000000288947 */ /* 0x000fea0003800000 */
[----:B------:R-:W-:-:S07]  /*3c00*/  IMAD.MOV.U32 R4, RZ, RZ, 0x148 ;  /* 0x00000148ff047424 */ /* 0x000fce00078e00ff */
.L_x_31:
        /* <DEDUP_REMOVED lines=8> */
.L_x_101:
[----:B------:R-:W-:Y:S05]  /*3c90*/  @P0 BRA `(.L_x_31) ;  /* 0xfffffffc00dc0947 */ /* 0x000fea000383ffff */
.L_x_29:
[----:B------:R-:W-:Y:S01]  /*3ca0*/  UMOV UR4, 0xffffffff ;  /* 0xffffffff00047882 */ /* 0x000fe20000000000 */
[----:B------:R-:W-:-:S04]  /*3cb0*/  ISETP.NE.U32.AND P0, PT, R16, 0x65, PT ;  /* 0x000000651000780c */ /* 0x000fc80003f05070 */
[----:B------:R-:W-:Y:S01]  /*3cc0*/  ISETP.NE.AND.EX P0, PT, R17, RZ, PT, P0 ;  /* 0x000000ff1100720c */ /* 0x000fe20003f05300 */
[----:B------:R-:W-:-:S12]  /*3cd0*/  BRA.DIV UR4, `(.L_x_32) ;  /* 0x0000002204a47947 */ /* 0x000fd8000b800000 */
[----:B------:R-:W0:Y:S01]  /*3ce0*/  S2R R2, SR_GEMASK ;  /* 0x0000000000027919 */ /* 0x000e220000003c00 */
[----:B------:R-:W-:Y:S01]  /*3cf0*/  VOTE.ANY R0, PT, !P0 ;  /* 0x0000000000007806 */ /* 0x000fe200040e0100 */
[----:B------:R-:W-:Y:S01]  /*3d00*/  VIADD R24, R24, 0xffffffe0 ;  /* 0xffffffe018187836 */ /* 0x000fe20000000000 */
[----:B------:R-:W-:-:S04]  /*3d10*/  ISETP.NE.U32.AND P0, PT, R16, 0x65, PT ;  /* 0x000000651000780c */ /* 0x000fc80003f05070 */
[----:B------:R-:W-:-:S13]  /*3d20*/  ISETP.NE.AND.EX P0, PT, R17, RZ, PT, P0 ;  /* 0x000000ff1100720c */ /* 0x000fda0003f05300 */
[----:B------:R-:W-:Y:S02]  /*3d30*/  VOTE.ALL P0, P0 ;  /* 0x0000000000ff7806 */ /* 0x000fe40000000000 */
[----:B0-----:R-:W-:-:S05]  /*3d40*/  LOP3.LUT R0, R0, 0x80000000, R2, 0xec, !PT ;  /* 0x8000000000007812 */ /* 0x001fca00078eec02 */
[----:B------:R-:W-:-:S05]  /*3d50*/  VIADD R3, R0, 0xffffffff ;  /* 0xffffffff00037836 */ /* 0x000fca0000000000 */
[----:B------:R-:W-:-:S04]  /*3d60*/  LOP3.LUT R3, R0, R3, RZ, 0xc, !PT ;  /* 0x0000000300037212 */ /* 0x000fc800078e0cff */
[----:B------:R-:W0:Y:S02]  /*3d70*/  POPC R2, R3 ;  /* 0x0000000300027309 */ /* 0x000e240000000000 */
[----:B0-----:R-:W0:Y:S01]  /*3d80*/  SHFL.DOWN PT, R44, R18, 0x1, R2 ;  /* 0x08200000122c7989 */ /* 0x001e2200000e0002 */
[----:B------:R-:W-:-:S03]  /*3d90*/  ISETP.GE.AND P2, PT, R45, R2, PT ;  /* 0x000000022d00720c */ /* 0x000fc60003f46270 */
        /* <DEDUP_REMOVED lines=18> */
[----:B------:R-:W0:Y:S02]  /*3ec0*/  SHFL.DOWN PT, R44, R19, 0x8, R2 ;  /* 0x09000000132c7989 */ /* 0x000e2400000e0002 */
[----:B------:R-:W-:Y:S02]  /*3ed0*/  IMAD.X R18, R3, 0x1, R18, P3 ;  /* 0x0000000103127824 */ /* 0x000fe400018e0612 */
[----:B------:R-:W-:-:S03]  /*3ee0*/  VIADD R3, R45, 0x8 ;  /* 0x000000082d037836 */ /* 0x000fc60000000000 */
[----:B------:R-:W1:Y:S02]  /*3ef0*/  SHFL.DOWN PT, R4, R18, 0x8, R2 ;  /* 0x0900000012047989 */ /* 0x000e6400000e0002 */
[----:B------:R-:W-:-:S04]  /*3f00*/  ISETP.GT.AND P2, PT, R3, R2, PT ;  /* 0x000000020300720c */ /* 0x000fc80003f44270 */
        /* <DEDUP_REMOVED lines=11> */
.L_x_115:
[----:B------:R-:W-:Y:S05]  /*3fc0*/  @P0 BRA `(.L_x_33) ;  /* 0xfffffff800e00947 */ /* 0x000fea000383ffff */
.L_x_27:
[----:B------:R-:W-:Y:S01]  /*3fd0*/  ISETP.NE.AND P2, PT, R45, RZ, PT ;  /* 0x000000ff2d00720c */ /* 0x000fe20003f45270 */
[----:B------:R-:W-:-:S12]  /*3fe0*/  BSSY.RECONVERGENT B0, `(.L_x_34) ;  /* 0x000000f000007945 */ /* 0x000fd80003800200 */
[----:B------:R-:W0:Y:S01]  /*3ff0*/  @!P2 S2R R3, SR_CgaCtaId ;  /* 0x000000000003a919 */ /* 0x000e220000008800 */
[----:B------:R-:W-:-:S04]  /*4000*/  @!P2 MOV R0, 0x400 ;  /* 0x000004000000a802 */ /* 0x000fc80000000f00 */
[----:B0-----:R-:W-:Y:S01]  /*4010*/  @!P2 LEA R25, R3, R0, 0x18 ;  /* 0x000000000319a211 */ /* 0x001fe200078ec0ff */
[----:B------:R-:W-:Y:S06]  /*4020*/  @P1 BRA `(.L_x_35) ;  /* 0x0000000000281947 */ /* 0x000fec0003800000 */
[----:B------:R-:W0:Y:S01]  /*4030*/  S2UR UR5, SR_CgaCtaId ;  /* 0x00000000000579c3 */ /* 0x000e220000008800 */
[----:B------:R-:W-:Y:S01]  /*4040*/  IADD3 R18, P0, PT, R28, R41, RZ ;  /* 0x000000291c127210 */ /* 0x000fe20007f1e0ff */
[----:B------:R-:W-:Y:S01]  /*4050*/  UMOV UR4, 0x400 ;  /* 0x0000040000047882 */ /* 0x000fe20000000000 */
[----:B------:R-:W-:Y:S02]  /*4060*/  IMAD.MOV.U32 R16, RZ, RZ, 0x65 ;  /* 0x00000065ff107424 */ /* 0x000fe400078e00ff */
[----:B------:R-:W-:Y:S02]  /*4070*/  IMAD.MOV.U32 R17, RZ, RZ, 0x0 ;  /* 0x00000000ff117424 */ /* 0x000fe400078e00ff */
[----:B------:R-:W-:-:S05]  /*4080*/  IMAD.X R19, R29, 0x1, R40, P0 ;  /* 0x000000011d137824 */ /* 0x000fca00000e0628 */
[----:B------:R1:W-:Y:S01]  /*4090*/  ST.E.128.STRONG.GPU desc[UR10][R38.64+0x200], R16 ;  /* 0x0002001026007985 */ /* 0x0003e2000c10fd0a */
[----:B0-----:R-:W-:-:S09]  /*40a0*/  ULEA UR4, UR5, UR4, 0x18 ;  /* 0x0000000405047291 */ /* 0x001fd2000f8ec0ff */
[----:B------:R1:W-:Y:S04]  /*40b0*/  STS.64 [UR4+0x10], R18 ;  /* 0x00001012ff007988 */ /* 0x0003e80008000a04 */
[----:B------:R1:W-:Y:S02]  /*40c0*/  STS.64 [UR4+0x8], R28 ;  /* 0x0000081cff007988 */ /* 0x0003e40008000a04 */
.L_x_35:
[----:B------:R-:W-:Y:S05]  /*40d0*/  BSYNC.RECONVERGENT B0 ;  /* 0x0000000000007941 */ /* 0x000fea0003800200 */
.L_x_34:
[----:B------:R0:W-:Y:S01]  /*40e0*/  @!P2 STS.64 [R25+0x80], R28 ;  /* 0x0000801c1900a388 */ /* 0x0001e20000000a00 */
[----:B------:R-:W-:Y:S02]  /*40f0*/  IMAD.MOV.U32 R5, RZ, RZ, R43 ;  /* 0x000000ffff057224 */ /* 0x000fe400078e002b */
[----:B------:R-:W-:Y:S02]  /*4100*/  IMAD.MOV.U32 R3, RZ, RZ, R42 ;  /* 0x000000ffff037224 */ /* 0x000fe400078e002a */
[----:B------:R-:W-:Y:S02]  /*4110*/  @!P2 IMAD.MOV.U32 R5, RZ, RZ, R28 ;  /* 0x000000ffff05a224 */ /* 0x000fe400078e001c */
[----:B------:R-:W-:-:S07]  /*4120*/  @!P2 IMAD.MOV.U32 R3, RZ, RZ, R29 ;  /* 0x000000ffff03a224 */ /* 0x000fce00078e001d */
.L_x_21:
[----:B------:R-:W2:Y:S01]  /*4130*/  S2R R0, SR_TID.X ;  /* 0x0000000000007919 */ /* 0x000ea20000002100 */
[----:B------:R-:W-:Y:S05]  /*4140*/  WARPSYNC.ALL ;  /* 0x0000000000007948 */ /* 0x000fea0003800000 */
[----:B------:R-:W-:Y:S01]  /*4150*/  BAR.SYNC.DEFER_BLOCKING 0x0 ;  /* 0x0000000000007b1d */ /* 0x000fe20000010000 */
[----:B--2---:R-:W-:-:S13]  /*4160*/  ISETP.NE.AND P2, PT, R0, RZ, PT ;  /* 0x000000ff0000720c */ /* 0x004fda0003f45270 */
[----:B-1----:R-:W1:Y:S01]  /*4170*/  @P2 S2R R17, SR_CgaCtaId ;  /* 0x0000000000112919 */ /* 0x002e620000008800 */
[----:B------:R-:W-:-:S04]  /*4180*/  @P2 MOV R0, 0x400 ;  /* 0x0000040000002802 */ /* 0x000fc80000000f00 */
[----:B-1----:R-:W-:-:S06]  /*4190*/  @P2 LEA R17, R17, R0, 0x18 ;  /* 0x0000000011112211 */ /* 0x002fcc00078ec0ff */
[----:B------:R-:W1:Y:S02]  /*41a0*/  @P2 LDS.64 R16, [R17+0x80] ;  /* 0x0000800011102984 */ /* 0x000e640000000a00 */
[----:B-1----:R-:W-:-:S04]  /*41b0*/  @P2 IADD3 R5, P0, PT, R16, R5, RZ ;  /* 0x0000000510052210 */ /* 0x002fc80007f1e0ff */
[----:B------:R-:W-:Y:S01]  /*41c0*/  IADD3 R4, P1, PT, R22, R5, RZ ;  /* 0x0000000516047210 */ /* 0x000fe20007f3e0ff */
[----:B------:R-:W-:-:S04]  /*41d0*/  @P2 IMAD.X R3, R17, 0x1, R3, P0 ;  /* 0x0000000111032824 */ /* 0x000fc800000e0603 */
[----:B------:R-:W-:-:S08]  /*41e0*/  IMAD.X R27, R23, 0x1, R3, P1 ;  /* 0x00000001171b7824 */ /* 0x000fd000008e0603 */
.L_x_20:
[----:B------:R-:W1:Y:S01]  /*41f0*/  S2R R0, SR_TID.X ;  /* 0x0000000000007919 */ /* 0x000e620000002100 */
[----:B------:R-:W2:Y:S01]  /*4200*/  S2UR UR5, SR_CgaCtaId ;  /* 0x00000000000579c3 */ /* 0x000ea20000008800 */
[----:B------:R-:W-:Y:S01]  /*4210*/  IADD3 R16, P0, PT, R36, R4, RZ ;  /* 0x0000000424107210 */ /* 0x000fe20007f1e0ff */
[----:B------:R-:W-:Y:S01]  /*4220*/  UMOV UR4, 0x400 ;  /* 0x0000040000047882 */ /* 0x000fe20000000000 */
[----:B0-----:R-:W0:Y:S01]  /*4230*/  S2R R25, SR_LANEID ;  /* 0x0000000000197919 */ /* 0x001e220000000000 */
[----:B------:R-:W-:Y:S01]  /*4240*/  IMAD.MOV.U32 R24, RZ, RZ, R5 ;  /* 0x000000ffff187224 */ /* 0x000fe200078e0005 */
[----:B------:R-:W-:Y:S01]  /*4250*/  UMOV UR7, 0x400 ;  /* 0x0000040000077882 */ /* 0x000fe20000000000 */
[--C-:B------:R-:W-:Y:S02]  /*4260*/  IMAD.X R17, R37, 0x1, R27.reuse, P0 ;  /* 0x0000000125117824 */ /* 0x100fe400000e061b */
[----:B------:R-:W-:Y:S01]  /*4270*/  BAR.SYNC.DEFER_BLOCKING 0x0 ;  /* 0x0000000000007b1d */ /* 0x000fe20000010000 */
[----:B------:R-:W-:Y:S01]  /*4280*/  IADD3 R18, P0, PT, R34, R16, RZ ;  /* 0x0000001022127210 */ /* 0x000fe20007f1e0ff */
[----:B------:R-:W-:-:S04]  /*4290*/  IMAD.MOV.U32 R5, RZ, RZ, R27 ;  /* 0x000000ffff057224 */ /* 0x000fc800078e001b */
[----:B------:R-:W-:Y:S01]  /*42a0*/  IMAD.X R19, R35, 0x1, R17, P0 ;  /* 0x0000000123137824 */ /* 0x000fe200000e0611 */
[----:B------:R-:W-:Y:S01]  /*42b0*/  IADD3 R22, P0, PT, R32, R18, RZ ;  /* 0x0000001220167210 */ /* 0x000fe20007f1e0ff */
[----:B------:R-:W3:Y:S01]  /*42c0*/  S2UR UR8, SR_CgaCtaId ;  /* 0x00000000000879c3 */ /* 0x000ee20000008800 */
[----:B------:R-:W4:Y:S03]  /*42d0*/  LDCU.64 UR12, c[0x0][0x388] ;  /* 0x00007100ff0c77ac */ /* 0x000f260008000a00 */
[----:B------:R-:W-:Y:S01]  /*42e0*/  IMAD.X R23, R33, 0x1, R19, P0 ;  /* 0x0000000121177824 */ /* 0x000fe200000e0613 */
[----:B------:R-:W-:Y:S01]  /*42f0*/  IADD3 R6, P0, PT, R6, R22, RZ ;  /* 0x0000001606067210 */ /* 0x000fe20007f1e0ff */
[----:B--2---:R-:W-:-:S04]  /*4300*/  ULEA UR4, UR5, UR4, 0x18 ;  /* 0x0000000405047291 */ /* 0x004fc8000f8ec0ff */
[----:B------:R-:W-:Y:S01]  /*4310*/  IMAD.X R7, R7, 0x1, R23, P0 ;  /* 0x0000000107077824 */ /* 0x000fe200000e0617 */
[----:B------:R-:W-:Y:S02]  /*4320*/  IADD3 R8, P0, PT, R8, R6, RZ ;  /* 0x0000000608087210 */ /* 0x000fe40007f1e0ff */
[----:B-1----:R-:W-:-:S03]  /*4330*/  SHF.R.U32.HI R2, RZ, 0x5, R0 ;  /* 0x00000005ff027819 */ /* 0x002fc60000011600 */
[----:B------:R-:W-:Y:S01]  /*4340*/  IMAD.X R9, R9, 0x1, R7, P0 ;  /* 0x0000000109097824 */ /* 0x000fe200000e0607 */
[----:B------:R-:W-:Y:S01]  /*4350*/  IADD3 R10, P0, PT, R10, R8, RZ ;  /* 0x000000080a0a7210 */ /* 0x000fe20007f1e0ff */
[----:B0-----:R-:W-:-:S04]  /*4360*/  IMAD R2, R2, 0x160, R25 ;  /* 0x0000016002027824 */ /* 0x001fc800078e0219 */
[----:B------:R-:W-:Y:S01]  /*4370*/  IMAD.X R11, R11, 0x1, R9, P0 ;  /* 0x000000010b0b7824 */ /* 0x000fe200000e0609 */
[----:B------:R-:W-:Y:S01]  /*4380*/  IADD3 R12, P0, PT, R12, R10, RZ ;  /* 0x0000000a0c0c7210 */ /* 0x000fe20007f1e0ff */
[----:B---3--:R-:W-:Y:S01]  /*4390*/  ULEA UR7, UR8, UR7, 0x18 ;  /* 0x0000000708077291 */ /* 0x008fe2000f8ec0ff */
[----:B------:R-:W-:Y:S01]  /*43a0*/  LEA R2, R2, UR4, 0x3 ;  /* 0x0000000402027c11 */ /* 0x000fe2000f8e18ff */
[----:B------:R-:W0:Y:S02]  /*43b0*/  LDCU UR4, c[0x0][0x398] ;  /* 0x00007300ff0477ac */ /* 0x000e240008000800 */
[----:B------:R-:W-:Y:S02]  /*43c0*/  IMAD.X R13, R13, 0x1, R11, P0 ;  /* 0x000000010d0d7824 */ /* 0x000fe400000e060b */
[----:B------:R-:W-:Y:S02]  /*43d0*/  IMAD R29, R25, 0x50, R2 ;  /* 0x00000050191d7824 */ /* 0x000fe400078e0202 */
[----:B------:R-:W-:-:S02]  /*43e0*/  IMAD.MOV.U32 R25, RZ, RZ, R3 ;  /* 0x000000ffff197224 */ /* 0x000fc400078e0003 */
[----:B------:R-:W1:Y:S01]  /*43f0*/  LDC R3, c[0x0][0x3b0] ;  /* 0x0000ec00ff037b82 */ /* 0x000e620000000800 */
[----:B------:R2:W-:Y:S04]  /*4400*/  STS.64 [R29+0x8], R4 ;  /* 0x000008041d007388 */ /* 0x0005e80000000a00 */
[----:B------:R-:W-:Y:S04]  /*4410*/  STS.64 [R29], R24 ;  /* 0x000000181d007388 */ /* 0x000fe80000000a00 */
[----:B------:R-:W-:Y:S01]  /*4420*/  STS.64 [R29+0x10], R16 ;  /* 0x000010101d007388 */ /* 0x000fe20000000a00 */
[----:B0-----:R-:W-:Y:S01]  /*4430*/  UIADD3 UR4, UPT, UPT, UR9, UR4, URZ ;  /* 0x0000000409047290 */ /* 0x001fe2000fffe0ff */
[----:B--2---:R-:W-:-:S03]  /*4440*/  IADD3 R4, P0, PT, R14, R12, RZ ;  /* 0x0000000c0e047210 */ /* 0x004fc60007f1e0ff */
[----:B------:R-:W-:Y:S01]  /*4450*/  UIMAD.WIDE UR4, UR4, 0xdc0, URZ ;  /* 0x00000dc0040478a5 */ /* 0x000fe2000f8e02ff */
[----:B------:R-:W-:Y:S01]  /*4460*/  STS.64 [R29+0x18], R18 ;  /* 0x000018121d007388 */ /* 0x000fe20000000a00 */
[----:B------:R-:W-:Y:S01]  /*4470*/  IMAD.X R5, R15, 0x1, R13, P0 ;  /* 0x000000010f057824 */ /* 0x000fe200000e060d */
[----:B------:R-:W-:Y:S02]  /*4480*/  IADD3 R26, P0, PT, R20, R4, RZ ;  /* 0x00000004141a7210 */ /* 0x000fe40007f1e0ff */
[----:B------:R-:W-:Y:S03]  /*4490*/  STS.64 [R29+0x20], R22 ;  /* 0x000020161d007388 */ /* 0x000fe60000000a00 */
[----:B------:R-:W-:Y:S01]  /*44a0*/  IMAD.X R27, R21, 0x1, R5, P0 ;  /* 0x00000001151b7824 */ /* 0x000fe200000e0605 */
[----:B------:R-:W-:Y:S01]  /*44b0*/  ISETP.NE.AND P0, PT, R0, RZ, PT ;  /* 0x000000ff0000720c */ /* 0x000fe20003f05270 */
[----:B-1----:R-:W-:Y:S01]  /*44c0*/  VIADD R30, R3, -UR4 ;  /* 0x80000004031e7c36 */ /* 0x002fe20008000000 */
[----:B------:R-:W-:Y:S04]  /*44d0*/  STS.64 [R29+0x28], R6 ;  /* 0x000028061d007388 */ /* 0x000fe80000000a00 */
[----:B------:R-:W-:Y:S04]  /*44e0*/  STS.64 [R29+0x30], R8 ;  /* 0x000030081d007388 */ /* 0x000fe80000000a00 */
[----:B------:R-:W-:Y:S04]  /*44f0*/  STS.64 [R29+0x38], R10 ;  /* 0x0000380a1d007388 */ /* 0x000fe80000000a00 */
[----:B------:R-:W-:Y:S04]  /*4500*/  STS.64 [R29+0x40], R12 ;  /* 0x0000400c1d007388 */ /* 0x000fe80000000a00 */
[----:B------:R-:W-:Y:S04]  /*4510*/  STS.64 [R29+0x48], R4 ;  /* 0x000048041d007388 */ /* 0x000fe80000000a00 */
[----:B------:R0:W-:Y:S01]  /*4520*/  STS.64 [R29+0x50], R26 ;  /* 0x0000501a1d007388 */ /* 0x0001e20000000a00 */
[----:B------:R-:W-:-:S03]  /*4530*/  NOP ;  /* 0x0000000000007918 */ /* 0x000fc60000000000 */
[----:B------:R-:W-:Y:S04]  /*4540*/  LDS.64 R24, [R2] ;  /* 0x0000000002187984 */ /* 0x000fe80000000a00 */
[----:B------:R-:W-:Y:S01]  /*4550*/  LDS.64 R18, [R2+0x100] ;  /* 0x0001000002127984 */ /* 0x000fe20000000a00 */
[C---:B0-----:R-:W-:Y:S02]  /*4560*/  LOP3.LUT R26, R0.reuse, 0x1f, RZ, 0xc0, !PT ;  /* 0x0000001f001a7812 */ /* 0x041fe400078ec0ff */
[----:B------:R-:W-:Y:S01]  /*4570*/  LOP3.LUT R27, R0, 0x3e0, RZ, 0xc0, !PT ;  /* 0x000003e0001b7812 */ /* 0x000fe200078ec0ff */
[----:B------:R-:W-:Y:S04]  /*4580*/  LDS.64 R20, [R2+0x200] ;  /* 0x0002000002147984 */ /* 0x000fe80000000a00 */
[----:B------:R-:W-:Y:S01]  /*4590*/  LDS.64 R16, [R2+0x300] ;  /* 0x0003000002107984 */ /* 0x000fe20000000a00 */
[----:B------:R-:W-:-:S03]  /*45a0*/  IMAD R28, R27, 0xb, R26 ;  /* 0x0000000b1b1c7824 */ /* 0x000fc600078e021a */
[----:B------:R-:W-:Y:S01]  /*45b0*/  LDS.64 R14, [R2+0x400] ;  /* 0x00040000020e7984 */ /* 0x000fe20000000a00 */
[----:B------:R-:W-:-:S03]  /*45c0*/  VIADD R32, R28, 0x60 ;  /* 0x000000601c207836 */ /* 0x000fc60000000000 */
[----:B------:R-:W-:Y:S04]  /*45d0*/  LDS.64 R12, [R2+0x500] ;  /* 0x00050000020c7984 */ /* 0x000fe80000000a00 */
[----:B------:R-:W-:Y:S04]  /*45e0*/  LDS.64 R10, [R2+0x600] ;  /* 0x00060000020a7984 */ /* 0x000fe80000000a00 */
[----:B------:R-:W-:Y:S04]  /*45f0*/  LDS.64 R8, [R2+0x700] ;  /* 0x0007000002087984 */ /* 0x000fe80000000a00 */
[----:B------:R-:W-:Y:S04]  /*4600*/  LDS.64 R6, [R2+0x800] ;  /* 0x0008000002067984 */ /* 0x000fe80000000a00 */
[----:B------:R-:W-:Y:S04]  /*4610*/  LDS.64 R4, [R2+0x900] ;  /* 0x0009000002047984 */ /* 0x000fe80000000a00 */
[----:B------:R0:W-:Y:S04]  /*4620*/  LDS.64 R22, [R2+0xa00] ;  /* 0x000a000002167984 */ /* 0x0001e80000000a00 */
[----:B------:R1:W-:Y:S01]  /*4630*/  @!P0 STS [UR7+0x6e00], R30 ;  /* 0x006e001eff008988 */ /* 0x0003e20008000807 */
[----:B------:R-:W-:Y:S01]  /*4640*/  BAR.SYNC.DEFER_BLOCKING 0x0 ;  /* 0x0000000000007b1d */ /* 0x000fe20000010000 */
[C---:B------:R-:W-:Y:S01]  /*4650*/  IADD3 R0, P0, PT, R28.reuse, UR4, RZ ;  /* 0x000000041c007c10 */ /* 0x040fe2000ff1e0ff */
[----:B0-----:R-:W-:-:S02]  /*4660*/  VIADD R2, R28, 0x20 ;  /* 0x000000201c027836 */ /* 0x001fc40000000000 */
[----:B-1----:R-:W-:Y:S02]  /*4670*/  VIADD R30, R28, 0x40 ;  /* 0x000000401c1e7836 */ /* 0x002fe40000000000 */
[----:B------:R-:W-:Y:S01]  /*4680*/  IMAD.X R27, RZ, RZ, UR5, P0 ;  /* 0x00000005ff1b7e24 */ /* 0x000fe200080e06ff */
[----:B----4-:R-:W-:-:S04]  /*4690*/  LEA R26, P0, R0, UR12, 0x3 ;  /* 0x0000000c001a7c11 */ /* 0x010fc8000f8018ff */
[----:B------:R-:W-:Y:S01]  /*46a0*/  LEA.HI.X R27, R0, UR13, R27, 0x3, P0 ;  /* 0x0000000d001b7c11 */ /* 0x000fe200080f1c1b */
[C---:B------:R-:W-:Y:S01]  /*46b0*/  VIADD R0, R28.reuse, 0xc0 ;  /* 0x000000c01c007836 */ /* 0x040fe20000000000 */
[----:B------:R-:W0:Y:S02]  /*46c0*/  LDS R3, [UR7+0x6e00] ;  /* 0x006e0007ff037984 */ /* 0x000e240008000800 */
[-C--:B0-----:R-:W-:Y:S02]  /*46d0*/  ISETP.GE.AND P5, PT, R28, R3.reuse, PT ;  /* 0x000000031c00720c */ /* 0x081fe40003fa6270 */
[-C--:B------:R-:W-:Y:S01]  /*46e0*/  ISETP.GE.AND P6, PT, R2, R3.reuse, PT ;  /* 0x000000030200720c */ /* 0x080fe20003fc6270 */
[----:B------:R-:W-:Y:S01]  /*46f0*/  VIADD R2, R28, 0xa0 ;  /* 0x000000a01c027836 */ /* 0x000fe20000000000 */
[-C--:B------:R-:W-:Y:S01]  /*4700*/  ISETP.GE.AND P0, PT, R30, R3.reuse, PT ;  /* 0x000000031e00720c */ /* 0x080fe20003f06270 */
[----:B------:R-:W-:Y:S01]  /*4710*/  VIADD R30, R28, 0x80 ;  /* 0x000000801c1e7836 */ /* 0x000fe20000000000 */
[----:B------:R-:W-:-:S02]  /*4720*/  ISETP.GE.AND P1, PT, R32, R3, PT ;  /* 0x000000032000720c */ /* 0x000fc40003f26270 */
[-C--:B------:R-:W-:Y:S01]  /*4730*/  ISETP.GE.AND P4, PT, R0, R3.reuse, PT ;  /* 0x000000030000720c */ /* 0x080fe20003f86270 */
[----:B------:R-:W-:Y:S01]  /*4740*/  VIADD R0, R28, 0xe0 ;  /* 0x000000e01c007836 */ /* 0x000fe20000000000 */
[-C--:B------:R-:W-:Y:S01]  /*4750*/  ISETP.GE.AND P3, PT, R2, R3.reuse, PT ;  /* 0x000000030200720c */ /* 0x080fe20003f66270 */
[----:B------:R-:W-:Y:S01]  /*4760*/  VIADD R2, R28, 0x100 ;  /* 0x000001001c027836 */ /* 0x000fe20000000000 */
[-C--:B------:R-:W-:Y:S01]  /*4770*/  ISETP.GE.AND P2, PT, R30, R3.reuse, PT ;  /* 0x000000031e00720c */ /* 0x080fe20003f46270 */
[----:B------:R0:W-:Y:S01]  /*4780*/  @!P5 STG.E.64 desc[UR10][R26.64], R24 ;  /* 0x000000181a00d986 */ /* 0x0001e2000c101b0a */
[-C--:B------:R-:W-:Y:S01]  /*4790*/  ISETP.GE.AND P5, PT, R0, R3.reuse, PT ;  /* 0x000000030000720c */ /* 0x080fe20003fa6270 */
[C---:B------:R-:W-:Y:S02]  /*47a0*/  VIADD R0, R28.reuse, 0x120 ;  /* 0x000001201c007836 */ /* 0x040fe40000000000 */
[----:B------:R-:W-:Y:S01]  /*47b0*/  VIADD R28, R28, 0x140 ;  /* 0x000001401c1c7836 */ /* 0x000fe20000000000 */
[----:B------:R0:W-:Y:S01]  /*47c0*/  @!P6 STG.E.64 desc[UR10][R26.64+0x100], R18 ;  /* 0x000100121a00e986 */ /* 0x0001e2000c101b0a */
[----:B------:R-:W-:-:S03]  /*47d0*/  ISETP.GE.AND P6, PT, R2, R3, PT ;  /* 0x000000030200720c */ /* 0x000fc60003fc6270 */
[----:B------:R0:W-:Y:S01]  /*47e0*/  @!P0 STG.E.64 desc[UR10][R26.64+0x200], R20 ;  /* 0x000200141a008986 */ /* 0x0001e2000c101b0a */
[----:B------:R-:W-:-:S03]  /*47f0*/  ISETP.GE.AND P0, PT, R0, R3, PT ;  /* 0x000000030000720c */ /* 0x000fc60003f06270 */
[----:B------:R0:W-:Y:S01]  /*4800*/  @!P1 STG.E.64 desc[UR10][R26.64+0x300], R16 ;  /* 0x000300101a009986 */ /* 0x0001e2000c101b0a */
[----:B------:R-:W-:-:S03]  /*4810*/  ISETP.GE.AND P1, PT, R28, R3, PT ;  /* 0x000000031c00720c */ /* 0x000fc60003f26270 */
[----:B------:R0:W-:Y:S04]  /*4820*/  @!P2 STG.E.64 desc[UR10][R26.64+0x400], R14 ;  /* 0x0004000e1a00a986 */ /* 0x0001e8000c101b0a */
[----:B------:R0:W-:Y:S04]  /*4830*/  @!P3 STG.E.64 desc[UR10][R26.64+0x500], R12 ;  /* 0x0005000c1a00b986 */ /* 0x0001e8000c101b0a */
[----:B------:R0:W-:Y:S04]  /*4840*/  @!P4 STG.E.64 desc[UR10][R26.64+0x600], R10 ;  /* 0x0006000a1a00c986 */ /* 0x0001e8000c101b0a */
[----:B------:R0:W-:Y:S04]  /*4850*/  @!P5 STG.E.64 desc[UR10][R26.64+0x700], R8 ;  /* 0x000700081a00d986 */ /* 0x0001e8000c101b0a */
[----:B------:R0:W-:Y:S04]  /*4860*/  @!P6 STG.E.64 desc[UR10][R26.64+0x800], R6 ;  /* 0x000800061a00e986 */ /* 0x0001e8000c101b0a */
[----:B------:R0:W-:Y:S01]  /*4870*/  @!P0 STG.E.64 desc[UR10][R26.64+0x900], R4 ;  /* 0x000900041a008986 */ /* 0x0001e2000c101b0a */
[----:B------:R-:W-:Y:S05]  /*4880*/  @P1 EXIT ;  /* 0x000000000000194d */ /* 0x000fea0003800000 */
[----:B------:R-:W-:Y:S01]  /*4890*/  STG.E.64 desc[UR10][R26.64+0xa00], R22 ;  /* 0x000a00161a007986 */ /* 0x000fe2000c101b0a */
[----:B------:R-:W-:Y:S05]  /*48a0*/  EXIT ;  /* 0x000000000000794d */ /* 0x000fea0003800000 */
.L_x_5:
[----:B------:R-:W-:Y:S01]  /*48b0*/  BSSY B1, `(.L_x_36) ;  /* 0x0000006000017945 */ /* 0x000fe20003800000 */
[----:B------:R-:W-:Y:S01]  /*48c0*/  PLOP3.LUT P0, PT, P0, PT, PT, 0x8, 0x80 ;  /* 0x000000000080781c */ /* 0x000fe2000070e170 */
[----:B------:R-:W-:-:S12]  /*48d0*/  IMAD.MOV.U32 R0, RZ, RZ, -0x1 ;  /* 0xffffffffff007424 */ /* 0x000fd800078e00ff */
[----:B------:R-:W-:Y:S05]  /*48e0*/  WARPSYNC.COLLECTIVE R0, `(.L_x_37) ;  /* 0x0000000000087348 */ /* 0x000fea0003c00000 */
[----:B------:R-:W-:Y:S01]  /*48f0*/  VOTE.ANY P0, P0 ;  /* 0x0000000000ff7806 */ /* 0x000fe20000000100 */
[----:B------:R-:W-:-:S12]  /*4900*/  ENDCOLLECTIVE ;  /* 0x000000000000791b */ /* 0x000fd80003800000 */
.L_x_37:
[----:B------:R-:W-:Y:S05]  /*4910*/  BSYNC B1 ;  /* 0x0000000000017941 */ /* 0x000fea0003800000 */
.L_x_36:
[----:B------:R-:W-:Y:S05]  /*4920*/  BRA `(.L_x_38) ;  /* 0xffffffc800847947 */ /* 0x000fea000383ffff */
.L_x_7:
[----:B------:R-:W-:Y:S01]  /*4930*/  BSSY B1, `(.L_x_39) ;  /* 0x0000006000017945 */ /* 0x000fe20003800000 */
[----:B------:R-:W-:Y:S01]  /*4940*/  PLOP3.LUT P0, PT, P0, PT, PT, 0x8, 0x80 ;  /* 0x000000000080781c */ /* 0x000fe2000070e170 */
[----:B------:R-:W-:-:S12]  /*4950*/  IMAD.MOV.U32 R0, RZ, RZ, -0x1 ;  /* 0xffffffffff007424 */ /* 0x000fd800078e00ff */
[----:B------:R-:W-:Y:S05]  /*4960*/  WARPSYNC.COLLECTIVE R0, `(.L_x_40) ;  /* 0x0000000000087348 */ /* 0x000fea0003c00000 */
[----:B------:R-:W-:Y:S01]  /*4970*/  VOTE.ANY P0, P0 ;  /* 0x0000000000ff7806 */ /* 0x000fe20000000100 */
[----:B------:R-:W-:-:S12]  /*4980*/  ENDCOLLECTIVE ;  /* 0x000000000000791b */ /* 0x000fd80003800000 */
.L_x_40:
[----:B------:R-:W-:Y:S05]  /*4990*/  BSYNC B1 ;  /* 0x0000000000017941 */ /* 0x000fea0003800000 */
.L_x_39:
[----:B------:R-:W-:Y:S05]  /*49a0*/  BRA `(.L_x_41) ;  /* 0xffffffc8008c7947 */ /* 0x000fea000383ffff */
.L_x_9:
[----:B------:R-:W0:Y:S01]  /*49b0*/  S2R R2, SR_GEMASK ;  /* 0x0000000000027919 */ /* 0x000e220000003c00 */
[----:B------:R-:W-:Y:S01]  /*49c0*/  ISETP.NE.U32.AND P0, PT, R16, 0x65, PT ;  /* 0x000000651000780c */ /* 0x000fe20003f05070 */
[----:B------:R-:W-:Y:S01]  /*49d0*/  BSSY B1, `(.L_x_42) ;  /* 0x0000007000017945 */ /* 0x000fe20003800000 */
[----:B------:R-:W-:Y:S01]  /*49e0*/  PLOP3.LUT P2, PT, P1, PT, PT, 0x8, 0x80 ;  /* 0x000000000080781c */ /* 0x000fe20000f4e170 */
[----:B------:R-:W-:Y:S01]  /*49f0*/  IMAD.MOV.U32 R0, RZ, RZ, -0x1 ;  /* 0xffffffffff007424 */ /* 0x000fe200078e00ff */
[----:B------:R-:W-:-:S13]  /*4a00*/  ISETP.NE.AND.EX P0, PT, R17, RZ, PT, P0 ;  /* 0x000000ff1100720c */ /* 0x000fda0003f05300 */
[----:B0-----:R-:W-:Y:S05]  /*4a10*/  WARPSYNC.COLLECTIVE R0, `(.L_x_43) ;  /* 0x0000000000087348 */ /* 0x001fea0003c00000 */
[----:B------:R-:W-:Y:S01]  /*4a20*/  VOTE.ANY R0, PT, P2 ;  /* 0x0000000000007806 */ /* 0x000fe200010e0100 */
[----:B0-----:R-:W-:Y:S06]  /*4a30*/  ENDCOLLECTIVE ;  /* 0x000000000000791b */ /* 0x001fec0003800000 */
.L_x_43:
[----:B------:R-:W-:Y:S05]  /*4a40*/  BSYNC B1 ;  /* 0x0000000000017941 */ /* 0x000fea0003800000 */
.L_x_42:
[----:B------:R-:W-:Y:S01]  /*4a50*/  LOP3.LUT R0, R0, 0x80000000, R2, 0xec, !PT ;  /* 0x8000000000007812 */ /* 0x000fe200078eec02 */
[----:B------:R-:W-:Y:S01]  /*4a60*/  IMAD.MOV.U32 R5, RZ, RZ, R18 ;  /* 0x000000ffff057224 */ /* 0x000fe200078e0012 */
[----:B------:R-:W0:Y:S03]  /*4a70*/  S2R R38, SR_LANEID ;  /* 0x0000000000267919 */ /* 0x000e260000000000 */
[----:B------:R-:W-:-:S05]  /*4a80*/  VIADD R3, R0, 0xffffffff ;  /* 0xffffffff00037836 */ /* 0x000fca0000000000 */
[----:B------:R-:W-:Y:S01]  /*4a90*/  LOP3.LUT R44, R0, R3, RZ, 0xc, !PT ;  /* 0x00000003002c7212 */ /* 0x000fe200078e0cff */
[----:B------:R-:W-:Y:S02]  /*4aa0*/  IMAD.MOV.U32 R3, RZ, RZ, 0x1 ;  /* 0x00000001ff037424 */ /* 0x000fe400078e00ff */
[----:B------:R-:W-:-:S03]  /*4ab0*/  IMAD.MOV.U32 R0, RZ, RZ, -0x1 ;  /* 0xffffffffff007424 */ /* 0x000fc600078e00ff */
[----:B------:R-:W1:Y:S02]  /*4ac0*/  POPC R44, R44 ;  /* 0x0000002c002c7309 */ /* 0x000e640000000000 */
[----:B-1----:R-:W-:Y:S01]  /*4ad0*/  IMAD.MOV.U32 R2, RZ, RZ, R44 ;  /* 0x000000ffff027224 */ /* 0x002fe200078e002c */
[C---:B0-----:R-:W-:Y:S01]  /*4ae0*/  ISETP.GE.AND P1, PT, R38.reuse, R44, PT ;  /* 0x0000002c2600720c */ /* 0x041fe20003f26270 */
[----:B------:R-:W-:-:S12]  /*4af0*/  VIADD R31, R38, 0x2 ;  /* 0x00000002261f7836 */ /* 0x000fd80000000000 */
[----:B------:R-:W-:Y:S05]  /*4b00*/  WARPSYNC.COLLECTIVE R0, `(.L_x_44) ;  /* 0x0000000000087348 */ /* 0x000fea0003c00000 */
[----:B------:R0:W1:Y:S02]  /*4b10*/  SHFL.DOWN P2, R4, R5, R3, R2 ;  /* 0x0800000305047389 */ /* 0x0000640000040002 */
[----:B01----:R-:W-:Y:S05]  /*4b20*/  ENDCOLLECTIVE ;  /* 0x000000000000791b */ /* 0x003fea0003800000 */
.L_x_44:
[----:B------:R-:W-:Y:S02]  /*4b30*/  VIADD R30, R38, 0x4 ;  /* 0x00000004261e7836 */ /* 0x000fe40000000000 */
[----:B------:R-:W-:Y:S02]  /*4b40*/  IMAD.MOV.U32 R5, RZ, RZ, R19 ;  /* 0x000000ffff057224 */ /* 0x000fe400078e0013 */
[----:B------:R-:W-:-:S07]  /*4b50*/  IMAD.MOV.U32 R29, RZ, RZ, R4 ;  /* 0x000000ffff1d7224 */ /* 0x000fce00078e0004 */
[----:B------:R-:W-:Y:S05]  /*4b60*/  WARPSYNC.COLLECTIVE R0, `(.L_x_45) ;  /* 0x0000000000087348 */ /* 0x000fea0003c00000 */
[----:B------:R0:W1:Y:S02]  /*4b70*/  SHFL.DOWN P2, R4, R5, R3, R2 ;  /* 0x0800000305047389 */ /* 0x0000640000040002 */
[----:B01----:R-:W-:Y:S05]  /*4b80*/  ENDCOLLECTIVE ;  /* 0x000000000000791b */ /* 0x003fea0003800000 */
.L_x_45:
[----:B------:R-:W-:Y:S01]  /*4b90*/  SEL R29, R29, RZ, !P1 ;  /* 0x000000ff1d1d7207 */ /* 0x000fe20004800000 */
[----:B------:R-:W-:Y:S01]  /*4ba0*/  IMAD.MOV.U32 R3, RZ, RZ, 0x2 ;  /* 0x00000002ff037424 */ /* 0x000fe200078e00ff */
[----:B------:R-:W-:Y:S02]  /*4bb0*/  SEL R17, R4, RZ, !P1 ;  /* 0x000000ff04117207 */ /* 0x000fe40004800000 */
[----:B------:R-:W-:-:S05]  /*4bc0*/  IADD3 R37, P1, PT, R18, R29, RZ ;  /* 0x0000001d12257210 */ /* 0x000fca0007f3e0ff */
[----:B------:R-:W-:Y:S02]  /*4bd0*/  IMAD.MOV.U32 R5, RZ, RZ, R37 ;  /* 0x000000ffff057224 */ /* 0x000fe400078e0025 */
[----:B------:R-:W-:Y:S01]  /*4be0*/  IMAD.X R34, R19, 0x1, R17, P1 ;  /* 0x0000000113227824 */ /* 0x000fe200008e0611 */
[----:B------:R-:W-:-:S13]  /*4bf0*/  ISETP.GT.AND P1, PT, R31, R44, PT ;  /* 0x0000002c1f00720c */ /* 0x000fda0003f24270 */
[----:B------:R-:W-:Y:S05]  /*4c00*/  WARPSYNC.COLLECTIVE R0, `(.L_x_46) ;  /* 0x0000000000087348 */ /* 0x000fea0003c00000 */
[----:B------:R0:W1:Y:S02]  /*4c10*/  SHFL.DOWN P2, R4, R5, R3, R2 ;  /* 0x0800000305047389 */ /* 0x0000640000040002 */
[----:B01----:R-:W-:Y:S05]  /*4c20*/  ENDCOLLECTIVE ;  /* 0x000000000000791b */ /* 0x003fea0003800000 */
.L_x_46:
[----:B------:R-:W-:Y:S02]  /*4c30*/  IMAD.MOV.U32 R5, RZ, RZ, R34 ;  /* 0x000000ffff057224 */ /* 0x000fe400078e0022 */
[----:B------:R-:W-:-:S07]  /*4c40*/  IMAD.MOV.U32 R29, RZ, RZ, R4 ;  /* 0x000000ffff1d7224 */ /* 0x000fce00078e0004 */
[----:B------:R-:W-:Y:S05]  /*4c50*/  WARPSYNC.COLLECTIVE R0, `(.L_x_47) ;  /* 0x0000000000087348 */ /* 0x000fea0003c00000 */
[----:B------:R0:W1:Y:S02]  /*4c60*/  SHFL.DOWN P2, R4, R5, R3, R2 ;  /* 0x0800000305047389 */ /* 0x0000640000040002 */
[----:B01----:R-:W-:Y:S05]  /*4c70*/  ENDCOLLECTIVE ;  /* 0x000000000000791b */ /* 0x003fea0003800000 */
.L_x_47:
[----:B------:R-:W-:Y:S01]  /*4c80*/  SEL R16, R29, RZ, !P1 ;  /* 0x000000ff1d107207 */ /* 0x000fe20004800000 */
[----:B------:R-:W-:-:S03]  /*4c90*/  IMAD.MOV.U32 R3, RZ, RZ, 0x4 ;  /* 0x00000004ff037424 */ /* 0x000fc600078e00ff */
[----:B------:R-:W-:Y:S02]  /*4ca0*/  IADD3 R29, P2, PT, R16, R37, RZ ;  /* 0x00000025101d7210 */ /* 0x000fe40007f5e0ff */
[----:B------:R-:W-:Y:S02]  /*4cb0*/  SEL R35, R4, RZ, !P1 ;  /* 0x000000ff04237207 */ /* 0x000fe40004800000 */
[----:B------:R-:W-:Y:S01]  /*4cc0*/  ISETP.GT.AND P1, PT, R30, R44, PT ;  /* 0x0000002c1e00720c */ /* 0x000fe20003f24270 */
[----:B------:R-:W-:Y:S02]  /*4cd0*/  IMAD.MOV.U32 R5, RZ, RZ, R29 ;  /* 0x000000ffff057224 */ /* 0x000fe400078e001d */
[----:B------:R-:W-:Y:S02]  /*4ce0*/  IMAD.X R35, R35, 0x1, R34, P2 ;  /* 0x0000000123237824 */ /* 0x000fe400010e0622 */
[----:B------:R-:W-:-:S08]  /*4cf0*/  VIADD R34, R38, 0x10 ;  /* 0x0000001026227836 */ /* 0x000fd00000000000 */
[----:B------:R-:W-:Y:S05]  /*4d00*/  WARPSYNC.COLLECTIVE R0, `(.L_x_48) ;  /* 0x0000000000087348 */ /* 0x000fea0003c00000 */
[----:B------:R0:W1:Y:S02]  /*4d10*/  SHFL.DOWN P2, R4, R5, R3, R2 ;  /* 0x0800000305047389 */ /* 0x0000640000040002 */
[----:B01----:R-:W-:Y:S05]  /*4d20*/  ENDCOLLECTIVE ;  /* 0x000000000000791b */ /* 0x003fea0003800000 */
.L_x_48:
[----:B------:R-:W-:Y:S02]  /*4d30*/  IMAD.MOV.U32 R5, RZ, RZ, R35 ;  /* 0x000000ffff057224 */ /* 0x000fe400078e0023 */
[----:B------:R-:W-:-:S07]  /*4d40*/  IMAD.MOV.U32 R18, RZ, RZ, R4 ;  /* 0x000000ffff127224 */ /* 0x000fce00078e0004 */
[----:B------:R-:W-:Y:S05]  /*4d50*/  WARPSYNC.COLLECTIVE R0, `(.L_x_49) ;  /* 0x0000000000087348 */ /* 0x000fea0003c00000 */
[----:B------:R0:W1:Y:S02]  /*4d60*/  SHFL.DOWN P2, R4, R5, R3, R2 ;  /* 0x0800000305047389 */ /* 0x0000640000040002 */
[----:B01----:R-:W-:Y:S05]  /*4d70*/  ENDCOLLECTIVE ;  /* 0x000000000000791b */ /* 0x003fea0003800000 */
.L_x_49:
[----:B------:R-:W-:Y:S01]  /*4d80*/  SEL R18, R18, RZ, !P1 ;  /* 0x000000ff12127207 */ /* 0x000fe20004800000 */
[----:B------:R-:W-:-:S03]  /*4d90*/  IMAD.MOV.U32 R3, RZ, RZ, 0x8 ;  /* 0x00000008ff037424 */ /* 0x000fc600078e00ff */
[----:B------:R-:W-:Y:S01]  /*4da0*/  IADD3 R37, P2, PT, R18, R29, RZ ;  /* 0x0000001d12257210 */ /* 0x000fe20007f5e0ff */
[----:B------:R-:W-:Y:S01]  /*4db0*/  VIADD R29, R38, 0x8 ;  /* 0x00000008261d7836 */ /* 0x000fe20000000000 */
[----:B------:R-:W-:-:S03]  /*4dc0*/  SEL R4, R4, RZ, !P1 ;  /* 0x000000ff04047207 */ /* 0x000fc60004800000 */
[----:B------:R-:W-:Y:S01]  /*4dd0*/  IMAD.MOV.U32 R5, RZ, RZ, R37 ;  /* 0x000000ffff057224 */ /* 0x000fe200078e0025 */
[----:B------:R-:W-:Y:S01]  /*4de0*/  ISETP.GT.AND P1, PT, R29, R44, PT ;  /* 0x0000002c1d00720c */ /* 0x000fe20003f24270 */
[----:B------:R-:W-:-:S12]  /*4df0*/  IMAD.X R19, R4, 0x1, R35, P2 ;  /* 0x0000000104137824 */ /* 0x000fd800010e0623 */
[----:B------:R-:W-:Y:S05]  /*4e00*/  WARPSYNC.COLLECTIVE R0, `(.L_x_50) ;  /* 0x0000000000087348 */ /* 0x000fea0003c00000 */
[----:B------:R0:W1:Y:S02]  /*4e10*/  SHFL.DOWN P2, R4, R5, R3, R2 ;  /* 0x0800000305047389 */ /* 0x0000640000040002 */
[----:B01----:R-:W-:Y:S05]  /*4e20*/  ENDCOLLECTIVE ;  /* 0x000000000000791b */ /* 0x003fea0003800000 */
.L_x_50:
[----:B------:R-:W-:Y:S02]  /*4e30*/  IMAD.MOV.U32 R5, RZ, RZ, R19 ;  /* 0x000000ffff057224 */ /* 0x000fe400078e0013 */
[----:B------:R-:W-:-:S07]  /*4e40*/  IMAD.MOV.U32 R18, RZ, RZ, R4 ;  /* 0x000000ffff127224 */ /* 0x000fce00078e0004 */
[----:B------:R-:W-:Y:S05]  /*4e50*/  WARPSYNC.COLLECTIVE R0, `(.L_x_51) ;  /* 0x0000000000087348 */ /* 0x000fea0003c00000 */
[----:B------:R0:W1:Y:S02]  /*4e60*/  SHFL.DOWN P2, R4, R5, R3, R2 ;  /* 0x0800000305047389 */ /* 0x0000640000040002 */
[----:B01----:R-:W-:Y:S05]  /*4e70*/  ENDCOLLECTIVE ;  /* 0x000000000000791b */ /* 0x003fea0003800000 */
.L_x_51:
[----:B------:R-:W-:Y:S01]  /*4e80*/  SEL R18, R18, RZ, !P1 ;  /* 0x000000ff12127207 */ /* 0x000fe20004800000 */
[----:B------:R-:W-:-:S03]  /*4e90*/  IMAD.MOV.U32 R3, RZ, RZ, 0x10 ;  /* 0x00000010ff037424 */ /* 0x000fc600078e00ff */
[----:B------:R-:W-:Y:S02]  /*4ea0*/  IADD3 R35, P2, PT, R18, R37, RZ ;  /* 0x0000002512237210 */ /* 0x000fe40007f5e0ff */
[----:B------:R-:W-:Y:S02]  /*4eb0*/  SEL R4, R4, RZ, !P1 ;  /* 0x000000ff04047207 */ /* 0x000fe40004800000 */
[----:B------:R-:W-:Y:S01]  /*4ec0*/  ISETP.GT.AND P1, PT, R34, R44, PT ;  /* 0x0000002c2200720c */ /* 0x000fe20003f24270 */
[----:B------:R-:W-:Y:S02]  /*4ed0*/  IMAD.MOV.U32 R5, RZ, RZ, R35 ;  /* 0x000000ffff057224 */ /* 0x000fe400078e0023 */
[----:B------:R-:W-:-:S10]  /*4ee0*/  IMAD.X R36, R4, 0x1, R19, P2 ;  /* 0x0000000104247824 */ /* 0x000fd400010e0613 */
[----:B------:R-:W-:Y:S05]  /*4ef0*/  WARPSYNC.COLLECTIVE R0, `(.L_x_52) ;  /* 0x0000000000087348 */ /* 0x000fea0003c00000 */
[----:B------:R0:W1:Y:S02]  /*4f00*/  SHFL.DOWN P2, R4, R5, R3, R2 ;  /* 0x0800000305047389 */ /* 0x0000640000040002 */
[----:B01----:R-:W-:Y:S05]  /*4f10*/  ENDCOLLECTIVE ;  /* 0x000000000000791b */ /* 0x003fea0003800000 */
.L_x_52:
[----:B------:R-:W-:Y:S02]  /*4f20*/  IMAD.MOV.U32 R5, RZ, RZ, R36 ;  /* 0x000000ffff057224 */ /* 0x000fe400078e0024 */
[----:B------:R-:W-:-:S07]  /*4f30*/  IMAD.MOV.U32 R18, RZ, RZ, R4 ;  /* 0x000000ffff127224 */ /* 0x000fce00078e0004 */
[----:B------:R-:W-:Y:S05]  /*4f40*/  WARPSYNC.COLLECTIVE R0, `(.L_x_53) ;  /* 0x0000000000087348 */ /* 0x000fea0003c00000 */
[----:B------:R0:W1:Y:S02]  /*4f50*/  SHFL.DOWN P2, R4, R5, R3, R2 ;  /* 0x0800000305047389 */ /* 0x0000640000040002 */
[----:B01----:R-:W-:Y:S05]  /*4f60*/  ENDCOLLECTIVE ;  /* 0x000000000000791b */ /* 0x003fea0003800000 */
.L_x_53:
[----:B------:R-:W-:Y:S05]  /*4f70*/  WARPSYNC.COLLECTIVE R0, `(.L_x_54) ;  /* 0x0000000000087348 */ /* 0x000fea0003c00000 */
[----:B------:R-:W-:Y:S01]  /*4f80*/  VOTE.ALL P0, P0 ;  /* 0x0000000000ff7806 */ /* 0x000fe20000000000 */
[----:B------:R-:W-:-:S12]  /*4f90*/  ENDCOLLECTIVE ;  /* 0x000000000000791b */ /* 0x000fd80003800000 */
.L_x_54:
[----:B------:R-:W-:Y:S01]  /*4fa0*/  SEL R18, R18, RZ, !P1 ;  /* 0x000000ff12127207 */ /* 0x000fe20004800000 */
[----:B------:R-:W0:Y:S01]  /*4fb0*/  LDC.64 R2, c[0x0][0x390] ;  /* 0x0000e400ff027b82 */ /* 0x000e220000000a00 */
[----:B------:R-:W-:Y:S02]  /*4fc0*/  SEL R17, R4, RZ, !P1 ;  /* 0x000000ff04117207 */ /* 0x000fe40004800000 */
[----:B------:R-:W-:-:S05]  /*4fd0*/  IADD3 R35, P2, PT, R18, R35, RZ ;  /* 0x0000002312237210 */ /* 0x000fca0007f5e0ff */
[----:B------:R-:W-:Y:S01]  /*4fe0*/  IMAD.X R36, R17, 0x1, R36, P2 ;  /* 0x0000000111247824 */ /* 0x000fe200010e0624 */
[----:B0-----:R-:W-:-:S05]  /*4ff0*/  IADD3 R37, P1, PT, R2, 0x200, RZ ;  /* 0x0000020002257810 */ /* 0x001fca0007f3e0ff */
[----:B------:R-:W-:Y:S01]  /*5000*/  IMAD.X R38, RZ, RZ, R3, P1 ;  /* 0x000000ffff267224 */ /* 0x000fe200008e0603 */
[----:B------:R-:W-:Y:S07]  /*5010*/  BRA `(.L_x_55) ;  /* 0xffffffc400d47947 */ /* 0x000fee000383ffff */
.L_x_11:
[----:B------:R-:W-:Y:S01]  /*5020*/  BSSY B1, `(.L_x_56) ;  /* 0x0000006000017945 */ /* 0x000fe20003800000 */
[----:B------:R-:W-:Y:S01]  /*5030*/  PLOP3.LUT P0, PT, P0, PT, PT, 0x8, 0x80 ;  /* 0x000000000080781c */ /* 0x000fe2000070e170 */
[----:B------:R-:W-:-:S12]  /*5040*/  IMAD.MOV.U32 R0, RZ, RZ, -0x1 ;  /* 0xffffffffff007424 */ /* 0x000fd800078e00ff */
[----:B------:R-:W-:Y:S05]  /*5050*/  WARPSYNC.COLLECTIVE R0, `(.L_x_57) ;  /* 0x0000000000087348 */ /* 0x000fea0003c00000 */
[----:B------:R-:W-:Y:S01]  /*5060*/  VOTE.ANY P0, P0 ;  /* 0x0000000000ff7806 */ /* 0x000fe20000000100 */
[----:B------:R-:W-:-:S12]  /*5070*/  ENDCOLLECTIVE ;  /* 0x000000000000791b */ /* 0x000fd80003800000 */
.L_x_57:
[----:B------:R-:W-:Y:S05]  /*5080*/  BSYNC B1 ;  /* 0x0000000000017941 */ /* 0x000fea0003800000 */
.L_x_56:
[----:B------:R-:W-:Y:S05]  /*5090*/  BRA `(.L_x_58) ;  /* 0xffffffc400e07947 */ /* 0x000fea000383ffff */
.L_x_13:
[----:B------:R-:W-:Y:S01]  /*50a0*/  BSSY B1, `(.L_x_59) ;  /* 0x0000006000017945 */ /* 0x000fe20003800000 */
[----:B------:R-:W-:Y:S01]  /*50b0*/  PLOP3.LUT P0, PT, P0, PT, PT, 0x8, 0x80 ;  /* 0x000000000080781c */ /* 0x000fe2000070e170 */
[----:B------:R-:W-:-:S12]  /*50c0*/  IMAD.MOV.U32 R0, RZ, RZ, -0x1 ;  /* 0xffffffffff007424 */ /* 0x000fd800078e00ff */
[----:B------:R-:W-:Y:S05]  /*50d0*/  WARPSYNC.COLLECTIVE R0, `(.L_x_60) ;  /* 0x0000000000087348 */ /* 0x000fea0003c00000 */
[----:B------:R-:W-:Y:S01]  /*50e0*/  VOTE.ANY P0, P0 ;  /* 0x0000000000ff7806 */ /* 0x000fe20000000100 */
[----:B------:R-:W-:-:S12]  /*50f0*/  ENDCOLLECTIVE ;  /* 0x000000000000791b */ /* 0x000fd80003800000 */
.L_x_60:
[----:B------:R-:W-:Y:S05]  /*5100*/  BSYNC B1 ;  /* 0x0000000000017941 */ /* 0x000fea0003800000 */
.L_x_59:
[----:B------:R-:W-:Y:S05]  /*5110*/  BRA `(.L_x_61) ;  /* 0xffffffc400e87947 */ /* 0x000fea000383ffff */
.L_x_15:
[----:B------:R-:W-:Y:S01]  /*5120*/  BSSY B1, `(.L_x_62) ;  /* 0x0000006000017945 */ /* 0x000fe20003800000 */
[----:B------:R-:W-:Y:S01]  /*5130*/  PLOP3.LUT P2, PT, P1, PT, PT, 0x8, 0x80 ;  /* 0x000000000080781c */ /* 0x000fe20000f4e170 */
[----:B------:R-:W-:-:S12]  /*5140*/  IMAD.MOV.U32 R0, RZ, RZ, -0x1 ;  /* 0xffffffffff007424 */ /* 0x000fd800078e00ff */
[----:B------:R-:W-:Y:S05]  /*5150*/  WARPSYNC.COLLECTIVE R0, `(.L_x_63) ;  /* 0x0000000000087348 */ /* 0x000fea0003c00000 */
[----:B------:R-:W-:Y:S01]  /*5160*/  VOTE.ANY R0, PT, P2 ;  /* 0x0000000000007806 */ /* 0x000fe200010e0100 */
[----:B------:R-:W-:Y:S06]  /*5170*/  ENDCOLLECTIVE ;  /* 0x000000000000791b */ /* 0x000fec0003800000 */
.L_x_63:
[----:B------:R-:W-:Y:S05]  /*5180*/  BSYNC B1 ;  /* 0x0000000000017941 */ /* 0x000fea0003800000 */
.L_x_62:
[----:B------:R-:W0:Y:S01]  /*5190*/  S2R R2, SR_GEMASK ;  /* 0x0000000000027919 */ /* 0x000e220000003c00 */
[----:B------:R-:W-:Y:S02]  /*51a0*/  IMAD.MOV.U32 R5, RZ, RZ, R18 ;  /* 0x000000ffff057224 */ /* 0x000fe400078e0012 */
[----:B------:R-:W-:Y:S01]  /*51b0*/  VIADD R28, R28, 0xffffffe0 ;  /* 0xffffffe01c1c7836 */ /* 0x000fe20000000000 */
[----:B0-----:R-:W-:-:S05]  /*51c0*/  LOP3.LUT R0, R0, 0x80000000, R2, 0xec, !PT ;  /* 0x8000000000007812 */ /* 0x001fca00078eec02 */
[----:B------:R-:W-:-:S05]  /*51d0*/  VIADD R3, R0, 0xffffffff ;  /* 0xffffffff00037836 */ /* 0x000fca0000000000 */
[----:B------:R-:W-:Y:S01]  /*51e0*/  LOP3.LUT R4, R0, R3, RZ, 0xc, !PT ;  /* 0x0000000300047212 */ /* 0x000fe200078e0cff */
[----:B------:R-:W-:Y:S02]  /*51f0*/  IMAD.MOV.U32 R3, RZ, RZ, 0x1 ;  /* 0x00000001ff037424 */ /* 0x000fe400078e00ff */
[----:B------:R-:W-:Y:S01]  /*5200*/  IMAD.MOV.U32 R0, RZ, RZ, -0x1 ;  /* 0xffffffffff007424 */ /* 0x000fe200078e00ff */
[----:B------:R0:W1:Y:S06]  /*5210*/  POPC R2, R4 ;  /* 0x0000000400027309 */ /* 0x00006c0000000000 */
[----:B01----:R-:W-:Y:S05]  /*5220*/  WARPSYNC.COLLECTIVE R0, `(.L_x_64) ;  /* 0x0000000000087348 */ /* 0x003fea0003c00000 */
[----:B01----:R0:W1:Y:S02]  /*5230*/  SHFL.DOWN P2, R4, R5, R3, R2 ;  /* 0x0800000305047389 */ /* 0x0030640000040002 */
[----:B01----:R-:W-:Y:S05]  /*5240*/  ENDCOLLECTIVE ;  /* 0x000000000000791b */ /* 0x003fea0003800000 */
.L_x_64:
[----:B------:R-:W-:Y:S02]  /*5250*/  IMAD.MOV.U32 R5, RZ, RZ, R19 ;  /* 0x000000ffff057224 */ /* 0x000fe400078e0013 */
[----:B------:R-:W-:-:S07]  /*5260*/  IMAD.MOV.U32 R44, RZ, RZ, R4 ;  /* 0x000000ffff2c7224 */ /* 0x000fce00078e0004 */
[----:B------:R-:W-:Y:S05]  /*5270*/  WARPSYNC.COLLECTIVE R0, `(.L_x_65) ;  /* 0x0000000000087348 */ /* 0x000fea0003c00000 */
[----:B------:R0:W1:Y:S02]  /*5280*/  SHFL.DOWN P2, R4, R5, R3, R2 ;  /* 0x0800000305047389 */ /* 0x0000640000040002 */
[----:B01----:R-:W-:Y:S05]  /*5290*/  ENDCOLLECTIVE ;  /* 0x000000000000791b */ /* 0x003fea0003800000 */
.L_x_65:
[----:B------:R-:W0:Y:S01]  /*52a0*/  S2R R0, SR_LANEID ;  /* 0x0000000000007919 */ /* 0x000e220000000000 */
[----:B------:R-:W-:Y:S01]  /*52b0*/  IMAD.MOV.U32 R3, RZ, RZ, 0x2 ;  /* 0x00000002ff037424 */ /* 0x000fe200078e00ff */
[----:B0-----:R-:W-:Y:S01]  /*52c0*/  ISETP.GE.AND P0, PT, R0, R2, PT ;  /* 0x000000020000720c */ /* 0x001fe20003f06270 */
[----:B------:R-:W-:-:S03]  /*52d0*/  IMAD.MOV.U32 R0, RZ, RZ, -0x1 ;  /* 0xffffffffff007424 */ /* 0x000fc600078e00ff */
[----:B------:R-:W-:Y:S02]  /*52e0*/  SEL R44, R44, RZ, !P0 ;  /* 0x000000ff2c2c7207 */ /* 0x000fe40004000000 */
[----:B------:R-:W-:Y:S02]  /*52f0*/  SEL R4, R4, RZ, !P0 ;  /* 0x000000ff04047207 */ /* 0x000fe40004000000 */
[----:B------:R-:W-:-:S05]  /*5300*/  IADD3 R5, P0, PT, R18, R44, RZ ;  /* 0x0000002c12057210 */ /* 0x000fca0007f1e0ff */
[----:B------:R-:W-:Y:S01]  /*5310*/  IMAD.X R18, R19, 0x1, R4, P0 ;  /* 0x0000000113127824 */ /* 0x000fe200000e0604 */
[----:B------:R-:W-:-:S13]  /*5320*/  ISETP.GT.AND P0, PT, R31, R2, PT ;  /* 0x000000021f00720c */ /* 0x000fda0003f04270 */
[----:B------:R-:W-:Y:S05]  /*5330*/  WARPSYNC.COLLECTIVE R0, `(.L_x_66) ;  /* 0x0000000000087348 */ /* 0x000fea0003c00000 */
[----:B------:R0:W1:Y:S02]  /*5340*/  SHFL.DOWN P2, R4, R5, R3, R2 ;  /* 0x0800000305047389 */ /* 0x0000640000040002 */
[----:B01----:R-:W-:Y:S05]  /*5350*/  ENDCOLLECTIVE ;  /* 0x000000000000791b */ /* 0x003fea0003800000 */
.L_x_66:
[----:B------:R-:W-:-:S05]  /*5360*/  IMAD.MOV.U32 R44, RZ, RZ, R4 ;  /* 0x000000ffff2c7224 */ /* 0x000fca00078e0004 */
[----:B------:R-:W-:-:S04]  /*5370*/  SEL R44, R44, RZ, !P0 ;  /* 0x000000ff2c2c7207 */ /* 0x000fc80004000000 */
[----:B------:R-:W-:Y:S01]  /*5380*/  IADD3 R19, P1, PT, R44, R5, RZ ;  /* 0x000000052c137210 */ /* 0x000fe20007f3e0ff */
[----:B------:R-:W-:-:S12]  /*5390*/  IMAD.MOV.U32 R5, RZ, RZ, R18 ;  /* 0x000000ffff057224 */ /* 0x000fd800078e0012 */
[----:B------:R-:W-:Y:S05]  /*53a0*/  WARPSYNC.COLLECTIVE R0, `(.L_x_67) ;  /* 0x0000000000087348 */ /* 0x000fea0003c00000 */
[----:B------:R0:W1:Y:S02]  /*53b0*/  SHFL.DOWN P2, R4, R5, R3, R2 ;  /* 0x0800000305047389 */ /* 0x0000640000040002 */
[----:B01----:R-:W-:Y:S05]  /*53c0*/  ENDCOLLECTIVE ;  /* 0x000000000000791b */ /* 0x003fea0003800000 */
.L_x_67:
[----:B------:R-:W-:Y:S02]  /*53d0*/  IMAD.MOV.U32 R5, RZ, RZ, R19 ;  /* 0x000000ffff057224 */ /* 0x000fe400078e0013 */
[----:B------:R-:W-:Y:S01]  /*53e0*/  IMAD.MOV.U32 R3, RZ, RZ, 0x4 ;  /* 0x00000004ff037424 */ /* 0x000fe200078e00ff */
[----:B------:R-:W-:Y:S02]  /*53f0*/  SEL R4, R4, RZ, !P0 ;  /* 0x000000ff04047207 */ /* 0x000fe40004000000 */
[----:B------:R-:W-:-:S03]  /*5400*/  ISETP.GT.AND P0, PT, R30, R2, PT ;  /* 0x000000021e00720c */ /* 0x000fc60003f04270 */
[----:B------:R-:W-:-:S10]  /*5410*/  IMAD.X R18, R4, 0x1, R18, P1 ;  /* 0x0000000104127824 */ /* 0x000fd400008e0612 */
[----:B------:R-:W-:Y:S05]  /*5420*/  WARPSYNC.COLLECTIVE R0, `(.L_x_68) ;  /* 0x0000000000087348 */ /* 0x000fea0003c00000 */
[----:B------:R0:W1:Y:S02]  /*5430*/  SHFL.DOWN P2, R4, R5, R3, R2 ;  /* 0x0800000305047389 */ /* 0x0000640000040002 */
[----:B01----:R-:W-:Y:S05]  /*5440*/  ENDCOLLECTIVE ;  /* 0x000000000000791b */ /* 0x003fea0003800000 */
.L_x_68:
[----:B------:R-:W-:Y:S02]  /*5450*/  IMAD.MOV.U32 R5, RZ, RZ, R18 ;  /* 0x000000ffff057224 */ /* 0x000fe400078e0012 */
[----:B------:R-:W-:-:S07]  /*5460*/  IMAD.MOV.U32 R44, RZ, RZ, R4 ;  /* 0x000000ffff2c7224 */ /* 0x000fce00078e0004 */
[----:B------:R-:W-:Y:S05]  /*5470*/  WARPSYNC.COLLECTIVE R0, `(.L_x_69) ;  /* 0x0000000000087348 */ /* 0x000fea0003c00000 */
[----:B------:R0:W1:Y:S02]  /*5480*/  SHFL.DOWN P2, R4, R5, R3, R2 ;  /* 0x0800000305047389 */ /* 0x0000640000040002 */
[----:B01----:R-:W-:Y:S05]  /*5490*/  ENDCOLLECTIVE ;  /* 0x000000000000791b */ /* 0x003fea0003800000 */
.L_x_69:
[----:B------:R-:W-:-:S04]  /*54a0*/  SEL R44, R44, RZ, !P0 ;  /* 0x000000ff2c2c7207 */ /* 0x000fc80004000000 */
[----:B------:R-:W-:-:S05]  /*54b0*/  IADD3 R19, P1, PT, R44, R19, RZ ;  /* 0x000000132c137210 */ /* 0x000fca0007f3e0ff */
        /* <DEDUP_REMOVED lines=8> */
.L_x_70:
[----:B------:R-:W-:Y:S02]  /*5540*/  IMAD.MOV.U32 R5, RZ, RZ, R18 ;  /* 0x000000ffff057224 */ /* 0x000fe400078e0012 */
[----:B------:R-:W-:-:S07]  /*5550*/  IMAD.MOV.U32 R44, RZ, RZ, R4 ;  /* 0x000000ffff2c7224 */ /* 0x000fce00078e0004 */
[----:B------:R-:W-:Y:S05]  /*5560*/  WARPSYNC.COLLECTIVE R0, `(.L_x_71) ;  /* 0x0000000000087348 */ /* 0x000fea0003c00000 */
[----:B------:R0:W1:Y:S02]  /*5570*/  SHFL.DOWN P2, R4, R5, R3, R2 ;  /* 0x0800000305047389 */ /* 0x0000640000040002 */
[----:B01----:R-:W-:Y:S05]  /*5580*/  ENDCOLLECTIVE ;  /* 0x000000000000791b */ /* 0x003fea0003800000 */
.L_x_71:
        /* <DEDUP_REMOVED lines=10> */
.L_x_72:
[----:B------:R-:W-:Y:S02]  /*5630*/  IMAD.MOV.U32 R5, RZ, RZ, R18 ;  /* 0x000000ffff057224 */ /* 0x000fe400078e0012 */
[----:B------:R-:W-:-:S07]  /*5640*/  IMAD.MOV.U32 R44, RZ, RZ, R4 ;  /* 0x000000ffff2c7224 */ /* 0x000fce00078e0004 */
[----:B------:R-:W-:Y:S05]  /*5650*/  WARPSYNC.COLLECTIVE R0, `(.L_x_73) ;  /* 0x0000000000087348 */ /* 0x000fea0003c00000 */
[----:B------:R0:W1:Y:S02]  /*5660*/  SHFL.DOWN P2, R4, R5, R3, R2 ;  /* 0x0800000305047389 */ /* 0x0000640000040002 */
[----:B01----:R-:W-:Y:S05]  /*5670*/  ENDCOLLECTIVE ;  /* 0x000000000000791b */ /* 0x003fea0003800000 */
.L_x_73:
[----:B------:R-:W-:-:S04]  /*5680*/  SEL R44, R44, RZ, !P0 ;  /* 0x000000ff2c2c7207 */ /* 0x000fc80004000000 */
[----:B------:R-:W-:Y:S02]  /*5690*/  IADD3 R35, P2, P1, R44, R19, R35 ;  /* 0x000000132c237210 */ /* 0x000fe4000795e023 */
[----:B------:R-:W-:Y:S02]  /*56a0*/  SEL R19, R4, RZ, !P0 ;  /* 0x000000ff04137207 */ /* 0x000fe40004000000 */
[----:B------:R-:W-:Y:S02]  /*56b0*/  ISETP.NE.U32.AND P0, PT, R16, 0x65, PT ;  /* 0x000000651000780c */ /* 0x000fe40003f05070 */
[----:B------:R-:W-:Y:S02]  /*56c0*/  IADD3.X R36, PT, PT, R19, R18, R36, P2, P1 ;  /* 0x0000001213247210 */ /* 0x000fe400017e2424 */
[----:B------:R-:W-:-:S13]  /*56d0*/  ISETP.NE.AND.EX P0, PT, R17, RZ, PT, P0 ;  /* 0x000000ff1100720c */ /* 0x000fda0003f05300 */
[----:B------:R-:W-:Y:S05]  /*56e0*/  WARPSYNC.COLLECTIVE R0, `(.L_x_74) ;  /* 0x0000000000087348 */ /* 0x000fea0003c00000 */
[----:B------:R-:W-:Y:S01]  /*56f0*/  VOTE.ALL P0, P0 ;  /* 0x0000000000ff7806 */ /* 0x000fe20000000000 */
[----:B------:R-:W-:-:S12]  /*5700*/  ENDCOLLECTIVE ;  /* 0x000000000000791b */ /* 0x000fd80003800000 */
.L_x_74:
[----:B------:R-:W-:Y:S05]  /*5710*/  BRA `(.L_x_75) ;  /* 0xffffffc400347947 */ /* 0x000fea000383ffff */
.L_x_22:
[----:B------:R-:W-:Y:S01]  /*5720*/  BSSY B0, `(.L_x_76) ;  /* 0x0000006000007945 */ /* 0x000fe20003800000 */
[----:B------:R-:W-:Y:S01]  /*5730*/  PLOP3.LUT P0, PT, P0, PT, PT, 0x8, 0x80 ;  /* 0x000000000080781c */ /* 0x000fe2000070e170 */
[----:B------:R-:W-:-:S12]  /*5740*/  IMAD.MOV.U32 R0, RZ, RZ, -0x1 ;  /* 0xffffffffff007424 */ /* 0x000fd800078e00ff */
[----:B------:R-:W-:Y:S05]  /*5750*/  WARPSYNC.COLLECTIVE R0, `(.L_x_77) ;  /* 0x0000000000087348 */ /* 0x000fea0003c00000 */
[----:B------:R-:W-:Y:S01]  /*5760*/  VOTE.ANY P0, P0 ;  /* 0x0000000000ff7806 */ /* 0x000fe20000000100 */
[----:B------:R-:W-:-:S12]  /*5770*/  ENDCOLLECTIVE ;  /* 0x000000000000791b */ /* 0x000fd80003800000 */
.L_x_77:
[----:B------:R-:W-:Y:S05]  /*5780*/  BSYNC B0 ;  /* 0x0000000000007941 */ /* 0x000fea0003800000 */
.L_x_76:
[----:B------:R-:W-:Y:S05]  /*5790*/  BRA `(.L_x_78) ;  /* 0xffffffdc00e07947 */ /* 0x000fea000383ffff */
.L_x_24:
[----:B------:R-:W-:Y:S01]  /*57a0*/  BSSY B0, `(.L_x_79) ;  /* 0x0000006000007945 */ /* 0x000fe20003800000 */
[----:B------:R-:W-:Y:S01]  /*57b0*/  PLOP3.LUT P0, PT, P0, PT, PT, 0x8, 0x80 ;  /* 0x000000000080781c */ /* 0x000fe2000070e170 */
[----:B------:R-:W-:-:S12]  /*57c0*/  IMAD.MOV.U32 R0, RZ, RZ, -0x1 ;  /* 0xffffffffff007424 */ /* 0x000fd800078e00ff */
[----:B------:R-:W-:Y:S05]  /*57d0*/  WARPSYNC.COLLECTIVE R0, `(.L_x_80) ;  /* 0x0000000000087348 */ /* 0x000fea0003c00000 */
[----:B------:R-:W-:Y:S01]  /*57e0*/  VOTE.ANY P0, P0 ;  /* 0x0000000000ff7806 */ /* 0x000fe20000000100 */
[----:B------:R-:W-:-:S12]  /*57f0*/  ENDCOLLECTIVE ;  /* 0x000000000000791b */ /* 0x000fd80003800000 */
.L_x_80:
[----:B------:R-:W-:Y:S05]  /*5800*/  BSYNC B0 ;  /* 0x0000000000007941 */ /* 0x000fea0003800000 */
.L_x_79:
[----:B------:R-:W-:Y:S05]  /*5810*/  BRA `(.L_x_81) ;  /* 0xffffffdc00e87947 */ /* 0x000fea000383ffff */
.L_x_26:
        /* <DEDUP_REMOVED lines=9> */
.L_x_83:
[----:B------:R-:W-:Y:S05]  /*58b0*/  BSYNC B0 ;  /* 0x0000000000007941 */ /* 0x000fea0003800000 */
.L_x_82:
[----:B------:R-:W-:Y:S01]  /*58c0*/  LOP3.LUT R0, R0, 0x80000000, R2, 0xec, !PT ;  /* 0x8000000000007812 */ /* 0x000fe200078eec02 */
[----:B------:R-:W-:Y:S01]  /*58d0*/  IMAD.MOV.U32 R5, RZ, RZ, R18 ;  /* 0x000000ffff057224 */ /* 0x000fe200078e0012 */
[----:B------:R-:W0:Y:S01]  /*58e0*/  LDC.64 R30, c[0x0][0x390] ;  /* 0x0000e400ff1e7b82 */ /* 0x000e220000000a00 */
[C---:B------:R-:W-:Y:S02]  /*58f0*/  VIADD R26, R45.reuse, 0x2 ;  /* 0x000000022d1a7836 */ /* 0x040fe40000000000 */
[----:B------:R-:W-:Y:S02]  /*5900*/  VIADD R3, R0, 0xffffffff ;  /* 0xffffffff00037836 */ /* 0x000fe40000000000 */
[----:B------:R-:W-:-:S03]  /*5910*/  VIADD R17, R45, 0x8 ;  /* 0x000000082d117836 */ /* 0x000fc60000000000 */
[----:B------:R-:W-:Y:S01]  /*5920*/  LOP3.LUT R16, R0, R3, RZ, 0xc, !PT ;  /* 0x0000000300107212 */ /* 0x000fe200078e0cff */
[----:B------:R-:W-:Y:S02]  /*5930*/  IMAD.MOV.U32 R3, RZ, RZ, 0x1 ;  /* 0x00000001ff037424 */ /* 0x000fe400078e00ff */
[----:B------:R-:W-:Y:S01]  /*5940*/  IMAD.MOV.U32 R0, RZ, RZ, -0x1 ;  /* 0xffffffffff007424 */ /* 0x000fe200078e00ff */
[----:B------:R1:W2:Y:S06]  /*5950*/  POPC R2, R16 ;  /* 0x0000001000027309 */ /* 0x0002ac0000000000 */
[----:B012---:R-:W-:Y:S05]  /*5960*/  WARPSYNC.COLLECTIVE R0, `(.L_x_84) ;  /* 0x0000000000087348 */ /* 0x007fea0003c00000 */
[----:B--2---:R2:W3:Y:S02]  /*5970*/  SHFL.DOWN P2, R4, R5, R3, R2 ;  /* 0x0800000305047389 */ /* 0x0044e40000040002 */
[----:B0123--:R-:W-:Y:S05]  /*5980*/  ENDCOLLECTIVE ;  /* 0x000000000000791b */ /* 0x00ffea0003800000 */
.L_x_84:
[----:B------:R-:W-:Y:S02]  /*5990*/  IMAD.MOV.U32 R5, RZ, RZ, R19 ;  /* 0x000000ffff057224 */ /* 0x000fe400078e0013 */
[----:B------:R-:W-:-:S07]  /*59a0*/  IMAD.MOV.U32 R25, RZ, RZ, R4 ;  /* 0x000000ffff197224 */ /* 0x000fce00078e0004 */
[----:B------:R-:W-:Y:S05]  /*59b0*/  WARPSYNC.COLLECTIVE R0, `(.L_x_85) ;  /* 0x0000000000087348 */ /* 0x000fea0003c00000 */
[----:B------:R0:W1:Y:S02]  /*59c0*/  SHFL.DOWN P2, R4, R5, R3, R2 ;  /* 0x0800000305047389 */ /* 0x0000640000040002 */
[----:B01----:R-:W-:Y:S05]  /*59d0*/  ENDCOLLECTIVE ;  /* 0x000000000000791b */ /* 0x003fea0003800000 */
.L_x_85:
[----:B------:R-:W-:Y:S01]  /*59e0*/  IMAD.MOV.U32 R3, RZ, RZ, 0x2 ;  /* 0x00000002ff037424 */ /* 0x000fe200078e00ff */
[----:B------:R-:W-:-:S04]  /*59f0*/  ISETP.GE.AND P2, PT, R45, R2, PT ;  /* 0x000000022d00720c */ /* 0x000fc80003f46270 */
[----:B------:R-:W-:Y:S02]  /*5a00*/  SEL R25, R25, RZ, !P2 ;  /* 0x000000ff19197207 */ /* 0x000fe40005000000 */
[----:B------:R-:W-:Y:S02]  /*5a10*/  SEL R27, R4, RZ, !P2 ;  /* 0x000000ff041b7207 */ /* 0x000fe40005000000 */
[----:B------:R-:W-:-:S05]  /*5a20*/  IADD3 R25, P2, PT, R18, R25, RZ ;  /* 0x0000001912197210 */ /* 0x000fca0007f5e0ff */
[----:B------:R-:W-:Y:S02]  /*5a30*/  IMAD.MOV.U32 R5, RZ, RZ, R25 ;  /* 0x000000ffff057224 */ /* 0x000fe400078e0019 */
[----:B------:R-:W-:-:S07]  /*5a40*/  IMAD.X R27, R19, 0x1, R27, P2 ;  /* 0x00000001131b7824 */ /* 0x000fce00010e061b */
[----:B------:R-:W-:Y:S05]  /*5a50*/  WARPSYNC.COLLECTIVE R0, `(.L_x_86) ;  /* 0x0000000000087348 */ /* 0x000fea0003c00000 */
[----:B------:R0:W1:Y:S02]  /*5a60*/  SHFL.DOWN P2, R4, R5, R3, R2 ;  /* 0x0800000305047389 */ /* 0x0000640000040002 */
[----:B01----:R-:W-:Y:S05]  /*5a70*/  ENDCOLLECTIVE ;  /* 0x000000000000791b */ /* 0x003fea0003800000 */
.L_x_86:
[----:B------:R-:W-:Y:S02]  /*5a80*/  IMAD.MOV.U32 R5, RZ, RZ, R27 ;  /* 0x000000ffff057224 */ /* 0x000fe400078e001b */
[----:B------:R-:W-:-:S07]  /*5a90*/  IMAD.MOV.U32 R28, RZ, RZ, R4 ;  /* 0x000000ffff1c7224 */ /* 0x000fce00078e0004 */
[----:B------:R-:W-:Y:S05]  /*5aa0*/  WARPSYNC.COLLECTIVE R0, `(.L_x_87) ;  /* 0x0000000000087348 */ /* 0x000fea0003c00000 */
[----:B------:R0:W1:Y:S02]  /*5ab0*/  SHFL.DOWN P2, R4, R5, R3, R2 ;  /* 0x0800000305047389 */ /* 0x0000640000040002 */
[----:B01----:R-:W-:Y:S05]  /*5ac0*/  ENDCOLLECTIVE ;  /* 0x000000000000791b */ /* 0x003fea0003800000 */
.L_x_87:
[----:B------:R-:W-:Y:S01]  /*5ad0*/  IMAD.MOV.U32 R3, RZ, RZ, 0x4 ;  /* 0x00000004ff037424 */ /* 0x000fe200078e00ff */
[----:B------:R-:W-:-:S04]  /*5ae0*/  ISETP.GT.AND P2, PT, R26, R2, PT ;  /* 0x000000021a00720c */ /* 0x000fc80003f44270 */
[----:B------:R-:W-:Y:S02]  /*5af0*/  SEL R28, R28, RZ, !P2 ;  /* 0x000000ff1c1c7207 */ /* 0x000fe40005000000 */
[----:B------:R-:W-:Y:S02]  /*5b00*/  SEL R4, R4, RZ, !P2 ;  /* 0x000000ff04047207 */ /* 0x000fe40005000000 */
[----:B------:R-:W-:Y:S01]  /*5b10*/  IADD3 R29, P3, PT, R28, R25, RZ ;  /* 0x000000191c1d7210 */ /* 0x000fe20007f7e0ff */
[----:B------:R-:W-:-:S04]  /*5b20*/  VIADD R25, R45, 0x4 ;  /* 0x000000042d197836 */ /* 0x000fc80000000000 */
[----:B------:R-:W-:Y:S02]  /*5b30*/  IMAD.MOV.U32 R5, RZ, RZ, R29 ;  /* 0x000000ffff057224 */ /* 0x000fe400078e001d */
[----:B------:R-:W-:-:S07]  /*5b40*/  IMAD.X R19, R4, 0x1, R27, P3 ;  /* 0x0000000104137824 */ /* 0x000fce00018e061b */
[----:B------:R-:W-:Y:S05]  /*5b50*/  WARPSYNC.COLLECTIVE R0, `(.L_x_88) ;  /* 0x0000000000087348 */ /* 0x000fea0003c00000 */
[----:B------:R0:W1:Y:S02]  /*5b60*/  SHFL.DOWN P2, R4, R5, R3, R2 ;  /* 0x0800000305047389 */ /* 0x0000640000040002 */
[----:B01----:R-:W-:Y:S05]  /*5b70*/  ENDCOLLECTIVE ;  /* 0x000000000000791b */ /* 0x003fea0003800000 */
.L_x_88:
[----:B------:R-:W-:Y:S02]  /*5b80*/  IMAD.MOV.U32 R5, RZ, RZ, R19 ;  /* 0x000000ffff057224 */ /* 0x000fe400078e0013 */
[----:B------:R-:W-:-:S07]  /*5b90*/  IMAD.MOV.U32 R18, RZ, RZ, R4 ;  /* 0x000000ffff127224 */ /* 0x000fce00078e0004 */
[----:B------:R-:W-:Y:S05]  /*5ba0*/  WARPSYNC.COLLECTIVE R0, `(.L_x_89) ;  /* 0x0000000000087348 */ /* 0x000fea0003c00000 */
[----:B------:R0:W1:Y:S02]  /*5bb0*/  SHFL.DOWN P2, R4, R5, R3, R2 ;  /* 0x0800000305047389 */ /* 0x0000640000040002 */
[----:B01----:R-:W-:Y:S05]  /*5bc0*/  ENDCOLLECTIVE ;  /* 0x000000000000791b */ /* 0x003fea0003800000 */
.L_x_89:
[----:B------:R-:W-:Y:S01]  /*5bd0*/  IMAD.MOV.U32 R3, RZ, RZ, 0x8 ;  /* 0x00000008ff037424 */ /* 0x000fe200078e00ff */
[----:B------:R-:W-:-:S04]  /*5be0*/  ISETP.GT.AND P2, PT, R25, R2, PT ;  /* 0x000000021900720c */ /* 0x000fc80003f44270 */
[----:B------:R-:W-:Y:S02]  /*5bf0*/  SEL R18, R18, RZ, !P2 ;  /* 0x000000ff12127207 */ /* 0x000fe40005000000 */
        /* <DEDUP_REMOVED lines=8> */
.L_x_90:
[----:B------:R-:W-:Y:S01]  /*5c80*/  IMAD.MOV.U32 R5, RZ, RZ, R27 ;  /* 0x000000ffff057224 */ /* 0x000fe200078e001b */
[----:B------:R-:W-:-:S07]  /*5c90*/  SEL R19, R4, RZ, !P3 ;  /* 0x000000ff04137207 */ /* 0x000fce0005800000 */
[----:B------:R-:W-:Y:S05]  /*5ca0*/  WARPSYNC.COLLECTIVE R0, `(.L_x_91) ;  /* 0x0000000000087348 */ /* 0x000fea0003c00000 */
[----:B------:R0:W1:Y:S02]  /*5cb0*/  SHFL.DOWN P2, R4, R5, R3, R2 ;  /* 0x0800000305047389 */ /* 0x0000640000040002 */
[----:B01----:R-:W-:Y:S05]  /*5cc0*/  ENDCOLLECTIVE ;  /* 0x000000000000791b */ /* 0x003fea0003800000 */
.L_x_91:
[----:B------:R-:W-:-:S05]  /*5cd0*/  IADD3 R19, P4, PT, R19, R28, RZ ;  /* 0x0000001c13137210 */ /* 0x000fca0007f9e0ff */
[----:B------:R-:W-:Y:S02]  /*5ce0*/  IMAD.MOV.U32 R5, RZ, RZ, R19 ;  /* 0x000000ffff057224 */ /* 0x000fe400078e0013 */
[----:B------:R-:W-:Y:S02]  /*5cf0*/  IMAD.MOV.U32 R3, RZ, RZ, 0x10 ;  /* 0x00000010ff037424 */ /* 0x000fe400078e00ff */
[----:B------:R-:W-:-:S07]  /*5d00*/  IMAD.MOV.U32 R18, RZ, RZ, R4 ;  /* 0x000000ffff127224 */ /* 0x000fce00078e0004 */
[----:B------:R-:W-:Y:S05]  /*5d10*/  WARPSYNC.COLLECTIVE R0, `(.L_x_92) ;  /* 0x0000000000087348 */ /* 0x000fea0003c00000 */
[----:B------:R0:W1:Y:S02]  /*5d20*/  SHFL.DOWN P2, R4, R5, R3, R2 ;  /* 0x0800000305047389 */ /* 0x0000640000040002 */
[----:B01----:R-:W-:Y:S05]  /*5d30*/  ENDCOLLECTIVE ;  /* 0x000000000000791b */ /* 0x003fea0003800000 */
.L_x_92:
[----:B------:R-:W-:-:S05]  /*5d40*/  SEL R18, R18, RZ, !P3 ;  /* 0x000000ff12127207 */ /* 0x000fca0005800000 */
[----:B------:R-:W-:Y:S02]  /*5d50*/  IMAD.X R29, R18, 0x1, R27, P4 ;  /* 0x00000001121d7824 */ /* 0x000fe400020e061b */
[----:B------:R-:W-:Y:S02]  /*5d60*/  VIADD R27, R45, 0x10 ;  /* 0x000000102d1b7836 */ /* 0x000fe40000000000 */
[----:B------:R-:W-:Y:S02]  /*5d70*/  IMAD.MOV.U32 R5, RZ, RZ, R29 ;  /* 0x000000ffff057224 */ /* 0x000fe400078e001d */
[----:B------:R-:W-:-:S07]  /*5d80*/  IMAD.MOV.U32 R18, RZ, RZ, R4 ;  /* 0x000000ffff127224 */ /* 0x000fce00078e0004 */
[----:B------:R-:W-:Y:S05]  /*5d90*/  WARPSYNC.COLLECTIVE R0, `(.L_x_93) ;  /* 0x0000000000087348 */ /* 0x000fea0003c00000 */
[----:B------:R0:W1:Y:S02]  /*5da0*/  SHFL.DOWN P2, R4, R5, R3, R2 ;  /* 0x0800000305047389 */ /* 0x0000640000040002 */
[----:B01----:R-:W-:Y:S05]  /*5db0*/  ENDCOLLECTIVE ;  /* 0x000000000000791b */ /* 0x003fea0003800000 */
.L_x_93:
[----:B------:R-:W-:Y:S05]  /*5dc0*/  WARPSYNC.COLLECTIVE R0, `(.L_x_94) ;  /* 0x0000000000087348 */ /* 0x000fea0003c00000 */
[----:B------:R-:W-:Y:S01]  /*5dd0*/  VOTE.ALL P0, P0 ;  /* 0x0000000000ff7806 */ /* 0x000fe20000000000 */
[----:B------:R-:W-:-:S12]  /*5de0*/  ENDCOLLECTIVE ;  /* 0x000000000000791b */ /* 0x000fd80003800000 */
.L_x_94:
[----:B------:R-:W-:-:S04]  /*5df0*/  ISETP.GT.AND P2, PT, R27, R2, PT ;  /* 0x000000021b00720c */ /* 0x000fc80003f44270 */
[----:B------:R-:W-:Y:S02]  /*5e00*/  SEL R18, R18, RZ, !P2 ;  /* 0x000000ff12127207 */ /* 0x000fe40005000000 */
[----:B------:R-:W-:Y:S02]  /*5e10*/  SEL R4, R4, RZ, !P2 ;  /* 0x000000ff04047207 */ /* 0x000fe40005000000 */
[----:B------:R-:W-:Y:S02]  /*5e20*/  IADD3 R28, P3, PT, R18, R19, RZ ;  /* 0x00000013121c7210 */ /* 0x000fe40007f7e0ff */
[----:B------:R-:W-:-:S03]  /*5e30*/  IADD3 R30, P2, PT, R30, 0x200, RZ ;  /* 0x000002001e1e7810 */ /* 0x000fc60007f5e0ff */
[----:B------:R-:W-:Y:S02]  /*5e40*/  IMAD.X R29, R4, 0x1, R29, P3 ;  /* 0x00000001041d7824 */ /* 0x000fe400018e061d */
[----:B------:R-:W-:Y:S01]  /*5e50*/  IMAD.X R31, RZ, RZ, R31, P2 ;  /* 0x000000ffff1f7224 */ /* 0x000fe200010e061f */
[----:B------:R-:W-:Y:S07]  /*5e60*/  BRA `(.L_x_95) ;  /* 0xffffffdc00347947 */ /* 0x000fee000383ffff */
.L_x_28:
[----:B------:R-:W-:Y:S01]  /*5e70*/  BSSY B0, `(.L_x_96) ;  /* 0x0000006000007945 */ /* 0x000fe20003800000 */
[----:B------:R-:W-:Y:S01]  /*5e80*/  PLOP3.LUT P0, PT, P0, PT, PT, 0x8, 0x80 ;  /* 0x000000000080781c */ /* 0x000fe2000070e170 */
[----:B------:R-:W-:-:S12]  /*5e90*/  IMAD.MOV.U32 R0, RZ, RZ, -0x1 ;  /* 0xffffffffff007424 */ /* 0x000fd800078e00ff */
[----:B------:R-:W-:Y:S05]  /*5ea0*/  WARPSYNC.COLLECTIVE R0, `(.L_x_97) ;  /* 0x0000000000087348 */ /* 0x000fea0003c00000 */
[----:B------:R-:W-:Y:S01]  /*5eb0*/  VOTE.ANY P0, P0 ;  /* 0x0000000000ff7806 */ /* 0x000fe20000000100 */
[----:B------:R-:W-:-:S12]  /*5ec0*/  ENDCOLLECTIVE ;  /* 0x000000000000791b */ /* 0x000fd80003800000 */
.L_x_97:
[----:B------:R-:W-:Y:S05]  /*5ed0*/  BSYNC B0 ;  /* 0x0000000000007941 */ /* 0x000fea0003800000 */
.L_x_96:
[----:B------:R-:W-:Y:S05]  /*5ee0*/  BRA `(.L_x_98) ;  /* 0xffffffdc00407947 */ /* 0x000fea000383ffff */
.L_x_30:
[----:B------:R-:W-:Y:S01]  /*5ef0*/  BSSY B0, `(.L_x_99) ;  /* 0x0000006000007945 */ /* 0x000fe20003800000 */
[----:B------:R-:W-:Y:S01]  /*5f00*/  PLOP3.LUT P0, PT, P0, PT, PT, 0x8, 0x80 ;  /* 0x000000000080781c */ /* 0x000fe2000070e170 */
[----:B------:R-:W-:-:S12]  /*5f10*/  IMAD.MOV.U32 R0, RZ, RZ, -0x1 ;  /* 0xffffffffff007424 */ /* 0x000fd800078e00ff */
[----:B------:R-:W-:Y:S05]  /*5f20*/  WARPSYNC.COLLECTIVE R0, `(.L_x_100) ;  /* 0x0000000000087348 */ /* 0x000fea0003c00000 */
[----:B------:R-:W-:Y:S01]  /*5f30*/  VOTE.ANY P0, P0 ;  /* 0x0000000000ff7806 */ /* 0x000fe20000000100 */
[----:B------:R-:W-:-:S12]  /*5f40*/  ENDCOLLECTIVE ;  /* 0x000000000000791b */ /* 0x000fd80003800000 */
.L_x_100:
[----:B------:R-:W-:Y:S05]  /*5f50*/  BSYNC B0 ;  /* 0x0000000000007941 */ /* 0x000fea0003800000 */
.L_x_99:
[----:B------:R-:W-:Y:S05]  /*5f60*/  BRA `(.L_x_101) ;  /* 0xffffffdc00487947 */ /* 0x000fea000383ffff */
.L_x_32:
[----:B------:R-:W-:Y:S01]  /*5f70*/  BSSY B0, `(.L_x_102) ;  /* 0x0000006000007945 */ /* 0x000fe20003800000 */
[----:B------:R-:W-:Y:S01]  /*5f80*/  PLOP3.LUT P2, PT, P0, PT, PT, 0x8, 0x80 ;  /* 0x000000000080781c */ /* 0x000fe2000074e170 */
[----:B------:R-:W-:-:S12]  /*5f90*/  IMAD.MOV.U32 R0, RZ, RZ, -0x1 ;  /* 0xffffffffff007424 */ /* 0x000fd800078e00ff */
[----:B------:R-:W-:Y:S05]  /*5fa0*/  WARPSYNC.COLLECTIVE R0, `(.L_x_103) ;  /* 0x0000000000087348 */ /* 0x000fea0003c00000 */
[----:B------:R-:W-:Y:S01]  /*5fb0*/  VOTE.ANY R0, PT, P2 ;  /* 0x0000000000007806 */ /* 0x000fe200010e0100 */
[----:B------:R-:W-:Y:S06]  /*5fc0*/  ENDCOLLECTIVE ;  /* 0x000000000000791b */ /* 0x000fec0003800000 */
.L_x_103:
[----:B------:R-:W-:Y:S05]  /*5fd0*/  BSYNC B0 ;  /* 0x0000000000007941 */ /* 0x000fea0003800000 */
.L_x_102:
        /* <DEDUP_REMOVED lines=12> */
.L_x_104:
[----:B------:R-:W-:Y:S01]  /*60a0*/  ISETP.GE.AND P0, PT, R45, R2, PT ;  /* 0x000000022d00720c */ /* 0x000fe20003f06270 */
[----:B------:R-:W-:Y:S02]  /*60b0*/  IMAD.MOV.U32 R5, RZ, RZ, R19 ;  /* 0x000000ffff057224 */ /* 0x000fe400078e0013 */
[----:B------:R-:W-:-:S10]  /*60c0*/  IMAD.MOV.U32 R44, RZ, RZ, R4 ;  /* 0x000000ffff2c7224 */ /* 0x000fd400078e0004 */
[----:B------:R-:W-:Y:S05]  /*60d0*/  WARPSYNC.COLLECTIVE R0, `(.L_x_105) ;  /* 0x0000000000087348 */ /* 0x000fea0003c00000 */
[----:B------:R0:W1:Y:S02]  /*60e0*/  SHFL.DOWN P2, R4, R5, R3, R2 ;  /* 0x0800000305047389 */ /* 0x0000640000040002 */
[----:B01----:R-:W-:Y:S05]  /*60f0*/  ENDCOLLECTIVE ;  /* 0x000000000000791b */ /* 0x003fea0003800000 */
.L_x_105:
[----:B------:R-:W-:Y:S01]  /*6100*/  SEL R44, R44, RZ, !P0 ;  /* 0x000000ff2c2c7207 */ /* 0x000fe20004000000 */
[----:B------:R-:W-:Y:S01]  /*6110*/  IMAD.MOV.U32 R3, RZ, RZ, 0x2 ;  /* 0x00000002ff037424 */ /* 0x000fe200078e00ff */
[----:B------:R-:W-:Y:S02]  /*6120*/  SEL R4, R4, RZ, !P0 ;  /* 0x000000ff04047207 */ /* 0x000fe40004000000 */
[----:B------:R-:W-:-:S05]  /*6130*/  IADD3 R5, P0, PT, R18, R44, RZ ;  /* 0x0000002c12057210 */ /* 0x000fca0007f1e0ff */
[----:B------:R-:W-:Y:S01]  /*6140*/  IMAD.X R18, R19, 0x1, R4, P0 ;  /* 0x0000000113127824 */ /* 0x000fe200000e0604 */
[----:B------:R-:W-:-:S13]  /*6150*/  ISETP.GT.AND P0, PT, R26, R2, PT ;  /* 0x000000021a00720c */ /* 0x000fda0003f04270 */
[----:B------:R-:W-:Y:S05]  /*6160*/  WARPSYNC.COLLECTIVE R0, `(.L_x_106) ;  /* 0x0000000000087348 */ /* 0x000fea0003c00000 */
[----:B------:R0:W1:Y:S02]  /*6170*/  SHFL.DOWN P2, R4, R5, R3, R2 ;  /* 0x0800000305047389 */ /* 0x0000640000040002 */
[----:B01----:R-:W-:Y:S05]  /*6180*/  ENDCOLLECTIVE ;  /* 0x000000000000791b */ /* 0x003fea0003800000 */
.L_x_106:
[----:B------:R-:W-:-:S04]  /*6190*/  SEL R4, R4, RZ, !P0 ;  /* 0x000000ff04047207 */ /* 0x000fc80004000000 */
[----:B------:R-:W-:Y:S01]  /*61a0*/  IADD3 R19, P3, PT, R4, R5, RZ ;  /* 0x0000000504137210 */ /* 0x000fe20007f7e0ff */
[----:B------:R-:W-:-:S12]  /*61b0*/  IMAD.MOV.U32 R5, RZ, RZ, R18 ;  /* 0x000000ffff057224 */ /* 0x000fd800078e0012 */
[----:B------:R-:W-:Y:S05]  /*61c0*/  WARPSYNC.COLLECTIVE R0, `(.L_x_107) ;  /* 0x0000000000087348 */ /* 0x000fea0003c00000 */
[----:B------:R0:W1:Y:S02]  /*61d0*/  SHFL.DOWN P2, R4, R5, R3, R2 ;  /* 0x0800000305047389 */ /* 0x0000640000040002 */
[----:B01----:R-:W-:Y:S05]  /*61e0*/  ENDCOLLECTIVE ;  /* 0x000000000000791b */ /* 0x003fea0003800000 */
.L_x_107:
[----:B------:R-:W-:Y:S02]  /*61f0*/  IMAD.MOV.U32 R5, RZ, RZ, R19 ;  /* 0x000000ffff057224 */ /* 0x000fe400078e0013 */
[----:B------:R-:W-:Y:S02]  /*6200*/  IMAD.MOV.U32 R3, RZ, RZ, 0x4 ;  /* 0x00000004ff037424 */ /* 0x000fe400078e00ff */
[----:B------:R-:W-:-:S07]  /*6210*/  IMAD.MOV.U32 R44, RZ, RZ, R4 ;  /* 0x000000ffff2c7224 */ /* 0x000fce00078e0004 */
[----:B------:R-:W-:Y:S05]  /*6220*/  WARPSYNC.COLLECTIVE R0, `(.L_x_108) ;  /* 0x0000000000087348 */ /* 0x000fea0003c00000 */
[----:B------:R0:W1:Y:S02]  /*6230*/  SHFL.DOWN P2, R4, R5, R3, R2 ;  /* 0x0800000305047389 */ /* 0x0000640000040002 */
[----:B01----:R-:W-:Y:S05]  /*6240*/  ENDCOLLECTIVE ;  /* 0x000000000000791b */ /* 0x003fea0003800000 */
.L_x_108:
[----:B------:R-:W-:Y:S02]  /*6250*/  SEL R44, R44, RZ, !P0 ;  /* 0x000000ff2c2c7207 */ /* 0x000fe40004000000 */
[----:B------:R-:W-:-:S03]  /*6260*/  ISETP.GT.AND P0, PT, R25, R2, PT ;  /* 0x000000021900720c */ /* 0x000fc60003f04270 */
[----:B------:R-:W-:-:S04]  /*6270*/  IMAD.X R18, R44, 0x1, R18, P3 ;  /* 0x000000012c127824 */ /* 0x000fc800018e0612 */
[----:B------:R-:W-:Y:S01]  /*6280*/  IMAD.MOV.U32 R5, RZ, RZ, R18 ;  /* 0x000000ffff057224 */ /* 0x000fe200078e0012 */
[----:B------:R-:W-:-:S04]  /*6290*/  SEL R4, R4, RZ, !P0 ;  /* 0x000000ff04047207 */ /* 0x000fc80004000000 */
[----:B------:R-:W-:-:S13]  /*62a0*/  IADD3 R19, P3, PT, R4, R19, RZ ;  /* 0x0000001304137210 */ /* 0x000fda0007f7e0ff */
[----:B------:R-:W-:Y:S05]  /*62b0*/  WARPSYNC.COLLECTIVE R0, `(.L_x_109) ;  /* 0x0000000000087348 */ /* 0x000fea0003c00000 */
[----:B------:R0:W1:Y:S02]  /*62c0*/  SHFL.DOWN P2, R4, R5, R3, R2 ;  /* 0x0800000305047389 */ /* 0x0000640000040002 */
[----:B01----:R-:W-:Y:S05]  /*62d0*/  ENDCOLLECTIVE ;  /* 0x000000000000791b */ /* 0x003fea0003800000 */
.L_x_109:
[----:B------:R-:W-:Y:S02]  /*62e0*/  IMAD.MOV.U32 R5, RZ, RZ, R19 ;  /* 0x000000ffff057224 */ /* 0x000fe400078e0013 */
[----:B------:R-:W-:Y:S02]  /*62f0*/  IMAD.MOV.U32 R3, RZ, RZ, 0x8 ;  /* 0x00000008ff037424 */ /* 0x000fe400078e00ff */
[----:B------:R-:W-:Y:S02]  /*6300*/  IMAD.MOV.U32 R44, RZ, RZ, R4 ;  /* 0x000000ffff2c7224 */ /* 0x000fe400078e0004 */
[----:B------:R-:W-:-:S03]  /*6310*/  VIADD R4, R45, 0x8 ;  /* 0x000000082d047836 */ /* 0x000fc60000000000 */
[----:B------:R-:W-:Y:S02]  /*6320*/  SEL R44, R44, RZ, !P0 ;  /* 0x000000ff2c2c7207 */ /* 0x000fe40004000000 */
[----:B------:R-:W-:-:S13]  /*6330*/  ISETP.GT.AND P0, PT, R4, R2, PT ;  /* 0x000000020400720c */ /* 0x000fda0003f04270 */
[----:B------:R-:W-:Y:S05]  /*6340*/  WARPSYNC.COLLECTIVE R0, `(.L_x_110) ;  /* 0x0000000000087348 */ /* 0x000fea0003c00000 */
[----:B------:R0:W1:Y:S02]  /*6350*/  SHFL.DOWN P2, R4, R5, R3, R2 ;  /* 0x0800000305047389 */ /* 0x0000640000040002 */
[----:B01----:R-:W-:Y:S05]  /*6360*/  ENDCOLLECTIVE ;  /* 0x000000000000791b */ /* 0x003fea0003800000 */
.L_x_110:
[----:B------:R-:W-:-:S04]  /*6370*/  IMAD.X R18, R44, 0x1, R18, P3 ;  /* 0x000000012c127824 */ /* 0x000fc800018e0612 */
[----:B------:R-:W-:Y:S02]  /*6380*/  IMAD.MOV.U32 R5, RZ, RZ, R18 ;  /* 0x000000ffff057224 */ /* 0x000fe400078e0012 */
[----:B------:R-:W-:-:S07]  /*6390*/  IMAD.MOV.U32 R44, RZ, RZ, R4 ;  /* 0x000000ffff2c7224 */ /* 0x000fce00078e0004 */
[----:B------:R-:W-:Y:S05]  /*63a0*/  WARPSYNC.COLLECTIVE R0, `(.L_x_111) ;  /* 0x0000000000087348 */ /* 0x000fea0003c00000 */
[----:B------:R0:W1:Y:S02]  /*63b0*/  SHFL.DOWN P2, R4, R5, R3, R2 ;  /* 0x0800000305047389 */ /* 0x0000640000040002 */
[----:B01----:R-:W-:Y:S05]  /*63c0*/  ENDCOLLECTIVE ;  /* 0x000000000000791b */ /* 0x003fea0003800000 */
.L_x_111:
        /* <DEDUP_REMOVED lines=10> */
.L_x_112:
[----:B------:R-:W-:Y:S02]  /*6470*/  IMAD.MOV.U32 R5, RZ, RZ, R18 ;  /* 0x000000ffff057224 */ /* 0x000fe400078e0012 */
[----:B------:R-:W-:-:S07]  /*6480*/  IMAD.MOV.U32 R44, RZ, RZ, R4 ;  /* 0x000000ffff2c7224 */ /* 0x000fce00078e0004 */
[----:B------:R-:W-:Y:S05]  /*6490*/  WARPSYNC.COLLECTIVE R0, `(.L_x_113) ;  /* 0x0000000000087348 */ /* 0x000fea0003c00000 */
[----:B------:R0:W1:Y:S02]  /*64a0*/  SHFL.DOWN P2, R4, R5, R3, R2 ;  /* 0x0800000305047389 */ /* 0x0000640000040002 */
[----:B01----:R-:W-:Y:S05]  /*64b0*/  ENDCOLLECTIVE ;  /* 0x000000000000791b */ /* 0x003fea0003800000 */
.L_x_113:
[----:B------:R-:W-:Y:S02]  /*64c0*/  SEL R44, R44, RZ, !P0 ;  /* 0x000000ff2c2c7207 */ /* 0x000fe40004000000 */
[----:B------:R-:W-:Y:S02]  /*64d0*/  SEL R4, R4, RZ, !P0 ;  /* 0x000000ff04047207 */ /* 0x000fe40004000000 */
[----:B------:R-:W-:Y:S02]  /*64e0*/  ISETP.NE.U32.AND P0, PT, R16, 0x65, PT ;  /* 0x000000651000780c */ /* 0x000fe40003f05070 */
[----:B------:R-:W-:Y:S02]  /*64f0*/  IADD3 R28, P3, P2, R44, R19, R28 ;  /* 0x000000132c1c7210 */ /* 0x000fe40007a7e01c */
[----:B------:R-:W-:Y:S02]  /*6500*/  ISETP.NE.AND.EX P0, PT, R17, RZ, PT, P0 ;  /* 0x000000ff1100720c */ /* 0x000fe40003f05300 */
[----:B------:R-:W-:-:S11]  /*6510*/  IADD3.X R29, PT, PT, R4, R18, R29, P3, P2 ;  /* 0x00000012041d7210 */ /* 0x000fd60001fe441d */
[----:B------:R-:W-:Y:S05]  /*6520*/  WARPSYNC.COLLECTIVE R0, `(.L_x_114) ;  /* 0x0000000000087348 */ /* 0x000fea0003c00000 */
[----:B------:R-:W-:Y:S01]  /*6530*/  VOTE.ALL P0, P0 ;  /* 0x0000000000ff7806 */ /* 0x000fe20000000000 */
[----:B------:R-:W-:-:S12]  /*6540*/  ENDCOLLECTIVE ;  /* 0x000000000000791b */ /* 0x000fd80003800000 */
.L_x_114:
[----:B------:R-:W-:Y:S05]  /*6550*/  BRA `(.L_x_115) ;  /* 0xffffffd800987947 */ /* 0x000fea000383ffff */
.L_x_116:
[----:B------:R-:W-:-:S00]  /*6560*/  BRA `(.L_x_116) ;  /* 0xfffffffc00fc7947 */ /* 0x000fc0000383ffff */
[----:B------:R-:W-:-:S00]  /*6570*/  NOP ;  /* 0x0000000000007918 */ /* 0x000fc00000000000 */
        /* <DEDUP_REMOVED lines=8> */
.L_x_2096:


//--------------------- .text._ZN3cub18CUB_300001_SM_10006detail4scan16DeviceScanKernelINS2_10policy_hubIyyyjN4cuda3std3__44plusIvEEE10Policy1000EPySC_NS0_13ScanTileStateIyLb1EEES9_NS1_10InputValueIySC_EEjyLb0EyEEvT0_T1_T2_iT3_T4_T5_ --------------------------
	.section	.text._ZN3cub18CUB_300001_SM_10006detail4scan16DeviceScanKernelINS2_10policy_hubIyyyjN4cuda3std3__44plusIvEEE10Policy1000EPySC_NS0_13ScanTileStateIyLb1EEES9_NS1_10InputValueIySC_EEjyLb0EyEEvT0_T1_T2_iT3_T4_T5_,"ax",@progbits
	.align	128
        .global         _ZN3cub18CUB_300001_SM_10006detail4scan16DeviceScanKernelINS2_10policy_hubIyyyjN4cuda3std3__44plusIvEEE10Policy1000EPySC_NS0_13ScanTileStateIyLb1EEES9_NS1_10InputValueIySC_EEjyLb0EyEEvT0_T1_T2_iT3_T4_T5_
        .type           _ZN3cub18CUB_300001_SM_10006detail4scan16DeviceScanKernelINS2_10policy_hubIyyyjN4cuda3std3__44plusIvEEE10Policy1000EPySC_NS0_13ScanTileStateIyLb1EEES9_NS1_10InputValueIySC_EEjyLb0EyEEvT0_T1_T2_iT3_T4_T5_,@function
        .size           _ZN3cub18CUB_300001_SM_10006detail4scan16DeviceScanKernelINS2_10policy_hubIyyyjN4cuda3std3__44plusIvEEE10Policy1000EPySC_NS0_13ScanTileStateIyLb1EEES9_NS1_10InputValueIySC_EEjyLb0EyEEvT0_T1_T2_iT3_T4_T5_,(.L_x_2097 - _ZN3cub18CUB_300001_SM_10006detail4scan16DeviceScanKernelINS2_10policy_hubIyyyjN4cuda3std3__44plusIvEEE10Policy1000EPySC_NS0_13ScanTileStateIyLb1EEES9_NS1_10InputValueIySC_EEjyLb0EyEEvT0_T1_T2_iT3_T4_T5_)
        .other          _ZN3cub18CUB_300001_SM_10006detail4scan16DeviceScanKernelINS2_10policy_hubIyyyjN4cuda3std3__44plusIvEEE10Policy1000EPySC_NS0_13ScanTileStateIyLb1EEES9_NS1_10InputValueIySC_EEjyLb0EyEEvT0_T1_T2_iT3_T4_T5_,@"STO_CUDA_ENTRY STV_DEFAULT"
_ZN3cub18CUB_300001_SM_10006detail4scan16DeviceScanKernelINS2_10policy_hubIyyyjN4cuda3std3__44plusIvEEE10Policy1000EPySC_NS0_13ScanTileStateIyLb1EEES9_NS1_10InputValueIySC_EEjyLb0EyEEvT0_T1_T2_iT3_T4_T5_:
.text._ZN3cub18CUB_300001_SM_10006detail4scan16DeviceScanKernelINS2_10policy_hubIyyyjN4cuda3std3__44plusIvEEE10Policy1000EPySC_NS0_13ScanTileStateIyLb1EEES9_NS1_10InputValueIySC_EEjyLb0EyEEvT0_T1_T2_iT3_T4_T5_:
        /* <DEDUP_REMOVED lines=10> */
[----:B------:R-:W0:Y:S01]  /*00a0*/  LDCU UR4, c[0x0][0x3b0] ;  /* 0x00007600ff0477ac */ /* 0x000e220008000800 */
[----:B-1----:R-:W-:-:S04]  /*00b0*/  VIADD R6, R44, UR10 ;  /* 0x0000000a2c067c36 */ /* 0x002fc80008000000 */
[----:B------:R-:W-:-:S03]  /*00c0*/  IMAD R9, R6, 0x11e0, RZ ;  /* 0x000011e006097824 */ /* 0x000fc600078e02ff */
[----:B---3--:R-:W5:Y:S02]  /*00d0*/  @P0 LDG.E.64 R46, desc[UR8][R46.64] ;  /* 0x000000082e2e0981 */ /* 0x008f64000c1e1b00 */
[----:B0-----:R-:W-:-:S04]  /*00e0*/  IADD3 R7, PT, PT, -R9, UR4, RZ ;  /* 0x0000000409077c10 */ /* 0x001fc8000fffe1ff */
[----:B------:R-:W-:-:S13]  /*00f0*/  ISETP.GE.U32.AND P0, PT, R7, 0x11e1, PT ;  /* 0x000011e10700780c */ /* 0x000fda0003f06070 */
[----:B------:R-:W-:Y:S05]  /*0100*/  @!P0 BRA `(.L_x_117) ;  /* 0x0000002400948947 */ /* 0x000fea0003800000 */
[----:B------:R-:W0:Y:S01]  /*0110*/  S2R R5, SR_TID.X ;  /* 0x0000000000057919 */ /* 0x000e220000002100 */
[----:B------:R-:W1:Y:S01]  /*0120*/  LDCU.64 UR4, c[0x0][0x380] ;  /* 0x00007000ff0477ac */ /* 0x000e620008000a00 */
[C---:B0-----:R-:W-:Y:S02]  /*0130*/  LOP3.LUT R0, R5.reuse, 0x1f, RZ, 0xc0, !PT ;  /* 0x0000001f05007812 */ /* 0x041fe400078ec0ff */
[----:B------:R-:W-:-:S05]  /*0140*/  LOP3.LUT R3, R5, 0x3e0, RZ, 0xc0, !PT ;  /* 0x000003e005037812 */ /* 0x000fca00078ec0ff */
[----:B------:R-:W-:-:S05]  /*0150*/  IMAD R0, R3, 0xb, R0 ;  /* 0x0000000b03007824 */ /* 0x000fca00078e0200 */
[----:B------:R-:W-:-:S05]  /*0160*/  IADD3 R0, P0, PT, R9, R0, RZ ;  /* 0x0000000009007210 */ /* 0x000fca0007f1e0ff */
[----:B------:R-:W-:Y:S01]  /*0170*/  IMAD.X R3, RZ, RZ, RZ, P0 ;  /* 0x000000ffff037224 */ /* 0x000fe200000e06ff */
[----:B-1----:R-:W-:-:S04]  /*0180*/  LEA R8, P0, R0, UR4, 0x3 ;  /* 0x0000000400087c11 */ /* 0x002fc8000f8018ff */
[----:B------:R-:W-:-:S05]  /*0190*/  LEA.HI.X R9, R0, UR5, R3, 0x3, P0 ;  /* 0x0000000500097c11 */ /* 0x000fca00080f1c03 */
        /* <DEDUP_REMOVED lines=46> */
[----:B--23--:R-:W-:Y:S02]  /*0480*/  IADD3 R7, P0, P1, R38, R40, R42 ;  /* 0x0000002826077210 */ /* 0x00cfe4000791e02a */
        /* <DEDUP_REMOVED lines=10> */
[----:B------:R-:W-:-:S04]  /*0530*/  IADD3 R6, P0, P1, R20, R18, R7 ;  /* 0x0000001214067210 */ /* 0x000fc8000791e007 */
[----:B------:R-:W-:Y:S02]  /*0540*/  IADD3.X R7, PT, PT, R21, R19, R23, P0, P1 ;  /* 0x0000001315077210 */ /* 0x000fe400007e2417 */
[----:B------:R-:W0:Y:S06]  /*0550*/  SHFL.UP PT, R21, R6, 0x1, RZ ;  /* 0x0420000006157989 */ /* 0x000e2c00000e00ff */
[----:B------:R-:W1:Y:S01]  /*0560*/  SHFL.UP P0, R20, R7, 0x1, RZ ;  /* 0x0420000007147989 */ /* 0x000e6200000000ff */
[----:B0-----:R-:W-:-:S04]  /*0570*/  IADD3 R22, P1, PT, R21, R6, RZ ;  /* 0x0000000615167210 */ /* 0x001fc80007f3e0ff */
[----:B-1----:R-:W-:Y:S01]  /*0580*/  SEL R23, R22, R21, P0 ;  /* 0x0000001516177207 */ /* 0x002fe20000000000 */
[----:B------:R-:W-:-:S05]  /*0590*/  IMAD.X R21, R20, 0x1, R7, P1 ;  /* 0x0000000114157824 */ /* 0x000fca00008e0607 */
[----:B------:R-:W-:Y:S02]  /*05a0*/  SEL R26, R21, R20, P0 ;  /* 0x00000014151a7207 */ /* 0x000fe40000000000 */
[----:B------:R-:W0:Y:S04]  /*05b0*/  SHFL.UP PT, R20, R23, 0x2, RZ ;  /* 0x0440000017147989 */ /* 0x000e2800000e00ff */
        /* <DEDUP_REMOVED lines=9> */
[----:B------:R-:W-:-:S04]  /*0650*/  SEL R27, R27, R20, P0 ;  /* 0x000000141b1b7207 */ /* 0x000fc80000000000 */
[----:B------:R-:W-:Y:S01]  /*0660*/  SEL R22, R22, R21, P0 ;  /* 0x0000001516167207 */ /* 0x000fe20000000000 */
[----:B------:R-:W0:Y:S04]  /*0670*/  SHFL.UP PT, R20, R27, 0x8, RZ ;  /* 0x050000001b147989 */ /* 0x000e2800000e00ff */
        /* <DEDUP_REMOVED lines=11> */
[----:B------:R-:W-:Y:S02]  /*0730*/  SEL R44, R45, R44, P0 ;  /* 0x0000002c2d2c7207 */ /* 0x000fe40000000000 */
[----:B------:R-:W-:Y:S02]  /*0740*/  ISETP.NE.AND P2, PT, R3, 0xc, PT ;  /* 0x0000000c0300780c */ /* 0x000fe40003f45270 */
[----:B------:R-:W-:-:S05]  /*0750*/  SEL R45, R21, R20, P0 ;  /* 0x00000014152d7207 */ /* 0x000fca0000000000 */
[----:B------:R-:W-:Y:S01]  /*0760*/  @!P1 STS.64 [R49+0x20], R44 ;  /* 0x0000202c31009388 */ /* 0x000fe20000000a00 */
[----:B------:R-:W-:Y:S06]  /*0770*/  BAR.SYNC.DEFER_BLOCKING 0x0 ;  /* 0x0000000000007b1d */ /* 0x000fec0000010000 */
[----:B------:R-:W0:Y:S04]  /*0780*/  LDS.128 R28, [UR4+0x20] ;  /* 0x00002004ff1c7984 */ /* 0x000e280008000c00 */
[----:B------:R-:W1:Y:S04]  /*0790*/  LDS.128 R32, [UR4+0x30] ;  /* 0x00003004ff207984 */ /* 0x000e680008000c00 */
[----:B------:R-:W2:Y:S04]  /*07a0*/  LDS.128 R20, [UR4+0x40] ;  /* 0x00004004ff147984 */ /* 0x000ea80008000c00 */
[----:B------:R-:W3:Y:S01]  /*07b0*/  LDS.128 R24, [UR4+0x50] ;  /* 0x00005004ff187984 */ /* 0x000ee20008000c00 */
[----:B0-----:R-:W-:-:S05]  /*07c0*/  IADD3 R51, P0, PT, R28, R30, RZ ;  /* 0x0000001e1c337210 */ /* 0x001fca0007f1e0ff */
[----:B------:R-:W-:Y:S01]  /*07d0*/  IMAD.X R53, R29, 0x1, R31, P0 ;  /* 0x000000011d357824 */ /* 0x000fe200000e061f */
[----:B------:R-:W-:Y:S02]  /*07e0*/  ISETP.NE.AND P0, PT, R3, 0x2, PT ;  /* 0x000000020300780c */ /* 0x000fe40003f05270 */
[----:B-1----:R-:W-:Y:S02]  /*07f0*/  IADD3 R31, P1, PT, R32, R51, RZ ;  /* 0x00000033201f7210 */ /* 0x002fe40007f3e0ff */
[----:B------:R-:W-:Y:S02]  /*0800*/  SEL R48, R53, R29, !P0 ;  /* 0x0000001d35307207 */ /* 0x000fe40004000000 */
[----:B------:R-:W-:Y:S01]  /*0810*/  SEL R32, R51, R28, !P0 ;  /* 0x0000001c33207207 */ /* 0x000fe20004000000 */
[----:B------:R-:W-:Y:S01]  /*0820*/  IMAD.X R29, R33, 0x1, R53, P1 ;  /* 0x00000001211d7824 */ /* 0x000fe200008e0635 */
[----:B------:R-:W-:Y:S02]  /*0830*/  IADD3 R33, P1, PT, R34, R31, RZ ;  /* 0x0000001f22217210 */ /* 0x000fe40007f3e0ff */
[----:B------:R-:W-:-:S03]  /*0840*/  ISETP.NE.AND P0, PT, R3, 0x3, PT ;  /* 0x000000030300780c */ /* 0x000fc60003f05270 */
[----:B------:R-:W-:Y:S01]  /*0850*/  IMAD.X R35, R35, 0x1, R29, P1 ;  /* 0x0000000123237824 */ /* 0x000fe200008e061d */
[----:B------:R-:W-:Y:S02]  /*0860*/  SEL R32, R31, R32, !P0 ;  /* 0x000000201f207207 */ /* 0x000fe40004000000 */
[----:B------:R-:W-:Y:S02]  /*0870*/  SEL R48, R29, R48, !P0 ;  /* 0x000000301d307207 */ /* 0x000fe40004000000 */
[----:B------:R-:W0:Y:S01]  /*0880*/  LDS.128 R28, [UR4+0x60] ;  /* 0x00006004ff1c7984 */ /* 0x000e220008000c00 */
[----:B--2---:R-:W-:Y:S02]  /*0890*/  IADD3 R49, P1, PT, R20, R33, RZ ;  /* 0x0000002114317210 */ /* 0x004fe40007f3e0ff */
[----:B------:R-:W-:-:S03]  /*08a0*/  ISETP.NE.AND P0, PT, R3, 0x4, PT ;  /* 0x000000040300780c */ /* 0x000fc60003f05270 */
[----:B------:R-:W-:Y:S01]  /*08b0*/  IMAD.X R51, R21, 0x1, R35, P1 ;  /* 0x0000000115337824 */ /* 0x000fe200008e0623 */
[----:B------:R-:W-:Y:S02]  /*08c0*/  SEL R20, R33, R32, !P0 ;  /* 0x0000002021147207 */ /* 0x000fe40004000000 */
[----:B------:R-:W-:Y:S02]  /*08d0*/  SEL R48, R35, R48, !P0 ;  /* 0x0000003023307207 */ /* 0x000fe40004000000 */
[----:B------:R-:W1:Y:S01]  /*08e0*/  LDS.128 R32, [UR4+0x70] ;  /* 0x00007004ff207984 */ /* 0x000e620008000c00 */
[----:B------:R-:W-:Y:S02]  /*08f0*/  IADD3 R21, P1, PT, R22, R49, RZ ;  /* 0x0000003116157210 */ /* 0x000fe40007f3e0ff */
[----:B------:R-:W-:-:S03]  /*0900*/  ISETP.NE.AND P0, PT, R3, 0x5, PT ;  /* 0x000000050300780c */ /* 0x000fc60003f05270 */
[----:B------:R-:W-:Y:S01]  /*0910*/  IMAD.X R23, R23, 0x1, R51, P1 ;  /* 0x0000000117177824 */ /* 0x000fe200008e0633 */
[----:B------:R-:W-:Y:S02]  /*0920*/  SEL R22, R49, R20, !P0 ;  /* 0x0000001431167207 */ /* 0x000fe40004000000 */
[----:B------:R-:W-:Y:S02]  /*0930*/  SEL R20, R51, R48, !P0 ;  /* 0x0000003033147207 */ /* 0x000fe40004000000 */
[----:B---3--:R-:W-:Y:S02]  /*0940*/  IADD3 R49, P1, PT, R24, R21, RZ ;  /* 0x0000001518317210 */ /* 0x008fe40007f3e0ff */
[----:B------:R-:W-:-:S03]  /*0950*/  ISETP.NE.AND P0, PT, R3, 0x6, PT ;  /* 0x000000060300780c */ /* 0x000fc60003f05270 */
[----:B------:R-:W-:Y:S01]  /*0960*/  IMAD.X R25, R25, 0x1, R23, P1 ;  /* 0x0000000119197824 */ /* 0x000fe200008e0617 */
[----:B------:R-:W-:Y:S02]  /*0970*/  SEL R22, R21, R22, !P0 ;  /* 0x0000001615167207 */ /* 0x000fe40004000000 */
[----:B------:R-:W-:Y:S02]  /*0980*/  SEL R24, R23, R20, !P0 ;  /* 0x0000001417187207 */ /* 0x000fe40004000000 */
[----:B------:R-:W-:Y:S01]  /*0990*/  IADD3 R23, P0, PT, R26, R49, RZ ;  /* 0x000000311a177210 */ /* 0x000fe20007f1e0ff */
[----:B------:R-:W2:Y:S01]  /*09a0*/  LDS.64 R20, [UR4+0x80] ;  /* 0x00008004ff147984 */ /* 0x000ea20008000a00 */
[----:B------:R-:W-:-:S03]  /*09b0*/  ISETP.NE.AND P1, PT, R3, 0x7, PT ;  /* 0x000000070300780c */ /* 0x000fc60003f25270 */
[----:B------:R-:W-:Y:S01]  /*09c0*/  IMAD.X R27, R27, 0x1, R25, P0 ;  /* 0x000000011b1b7824 */ /* 0x000fe200000e0619 */
[----:B------:R-:W-:Y:S02]  /*09d0*/  SEL R22, R49, R22, !P1 ;  /* 0x0000001631167207 */ /* 0x000fe40004800000 */
[----:B------:R-:W-:Y:S02]  /*09e0*/  ISETP.NE.AND P0, PT, R3, 0x8, PT ;  /* 0x000000080300780c */ /* 0x000fe40003f05270 */
[----:B------:R-:W-:Y:S02]  /*09f0*/  SEL R24, R25, R24, !P1 ;  /* 0x0000001819187207 */ /* 0x000fe40004800000 */
[----:B------:R-:W-:Y:S02]  /*0a00*/  SEL R22, R23, R22, !P0 ;  /* 0x0000001617167207 */ /* 0x000fe40004000000 */
[----:B0-----:R-:W-:Y:S02]  /*0a10*/  IADD3 R23, P1, PT, R28, R23, RZ ;  /* 0x000000171c177210 */ /* 0x001fe40007f3e0ff */
[----:B------:R-:W-:-:S02]  /*0a20*/  SEL R24, R27, R24, !P0 ;  /* 0x000000181b187207 */ /* 0x000fc40004000000 */
[----:B------:R-:W-:Y:S01]  /*0a30*/  SEL R22, R23, R22, !P5 ;  /* 0x0000001617167207 */ /* 0x000fe20006800000 */
[----:B------:R-:W-:Y:S01]  /*0a40*/  IMAD.X R29, R29, 0x1, R27, P1 ;  /* 0x000000011d1d7824 */ /* 0x000fe200008e061b */
[----:B------:R-:W-:Y:S02]  /*0a50*/  IADD3 R23, P6, PT, R30, R23, RZ ;  /* 0x000000171e177210 */ /* 0x000fe40007fde0ff */
[----:B------:R-:W-:Y:S02]  /*0a60*/  ISETP.NE.AND P1, PT, R4, RZ, PT ;  /* 0x000000ff0400720c */ /* 0x000fe40003f25270 */
[----:B------:R-:W-:Y:S01]  /*0a70*/  SEL R4, R23, R22, !P4 ;  /* 0x0000001617047207 */ /* 0x000fe20006000000 */
[----:B------:R-:W-:Y:S01]  /*0a80*/  IMAD.X R31, R31, 0x1, R29, P6 ;  /* 0x000000011f1f7824 */ /* 0x000fe200030e061d */
[----:B-1----:R-:W-:Y:S02]  /*0a90*/  IADD3 R23, P0, PT, R32, R23, RZ ;  /* 0x0000001720177210 */ /* 0x002fe40007f1e0ff */
[----:B------:R-:W-:-:S02]  /*0aa0*/  SEL R22, R29, R24, !P5 ;  /* 0x000000181d167207 */ /* 0x000fc40006800000 */
[----:B------:R-:W-:Y:S01]  /*0ab0*/  IADD3 R3, P5, PT, R44, -R6, RZ ;  /* 0x800000062c037210 */ /* 0x000fe20007fbe0ff */
[----:B------:R-:W-:Y:S01]  /*0ac0*/  IMAD.X R33, R33, 0x1, R31, P0 ;  /* 0x0000000121217824 */ /* 0x000fe200000e061f */
[----:B------:R-:W-:Y:S02]  /*0ad0*/  SEL R6, R31, R22, !P4 ;  /* 0x000000161f067207 */ /* 0x000fe40006000000 */
[----:B------:R-:W-:Y:S01]  /*0ae0*/  SEL R4, R23, R4, !P3 ;  /* 0x0000000417047207 */ /* 0x000fe20005800000 */
[----:B------:R-:W-:Y:S01]  /*0af0*/  IMAD.X R7, R45, 0x1, ~R7, P5 ;  /* 0x000000012d077824 */ /* 0x000fe200028e0e07 */
[----:B------:R-:W-:Y:S02]  /*0b00*/  IADD3 R23, P6, PT, R34, R23, RZ ;  /* 0x0000001722177210 */ /* 0x000fe40007fde0ff */
[----:B------:R-:W-:Y:S02]  /*0b10*/  SEL R6, R33, R6, !P3 ;  /* 0x0000000621067207 */ /* 0x000fe40005800000 */
[----:B------:R-:W-:Y:S01]  /*0b20*/  ISETP.NE.AND P3, PT, R5, RZ, PT ;  /* 0x000000ff0500720c */ /* 0x000fe20003f65270 */
[----:B------:R-:W-:Y:S01]  /*0b30*/  IMAD.X R35, R35, 0x1, R33, P6 ;  /* 0x0000000123237824 */ /* 0x000fe200030e0621 */
[----:B------:R-:W-:-:S02]  /*0b40*/  ISETP.GE.U32.AND P0, PT, R5, 0x20, PT ;  /* 0x000000200500780c */ /* 0x000fc40003f06070 */
[----:B------:R-:W-:Y:S02]  /*0b50*/  SEL R4, R23, R4, !P2 ;  /* 0x0000000417047207 */ /* 0x000fe40005000000 */
[----:B------:R-:W-:Y:S02]  /*0b60*/  SEL R3, R3, RZ, P1 ;  /* 0x000000ff03037207 */ /* 0x000fe40000800000 */
[----:B------:R-:W-:Y:S02]  /*0b70*/  SEL R4, R4, RZ, P0 ;  /* 0x000000ff04047207 */ /* 0x000fe40000000000 */
[----:B------:R-:W-:Y:S02]  /*0b80*/  SEL R5, R35, R6, !P2 ;  /* 0x0000000623057207 */ /* 0x000fe40005000000 */
[--C-:B-----5:R-:W-:Y:S02]  /*0b90*/  IADD3 R3, P2, P4, R4, R3, R46.reuse ;  /* 0x0000000304037210 */ /* 0x120fe40007c5e02e */
[----:B--2---:R-:W-:-:S02]  /*0ba0*/  IADD3 R6, P5, P6, R23, R20, R46 ;  /* 0x0000001417067210 */ /* 0x004fc40007ebe02e */
[----:B------:R-:W-:Y:S02]  /*0bb0*/  SEL R46, R7, RZ, P1 ;  /* 0x000000ff072e7207 */ /* 0x000fe40000800000 */
[----:B------:R-:W-:Y:S02]  /*0bc0*/  SEL R5, R5, RZ, P0 ;  /* 0x000000ff05057207 */ /* 0x000fe40000000000 */
[--C-:B------:R-:W-:Y:S02]  /*0bd0*/  IADD3.X R7, PT, PT, R35, R21, R47.reuse, P5, P6 ;  /* 0x0000001523077210 */ /* 0x100fe40002fec42f */
[----:B------:R-:W-:Y:S01]  /*0be0*/  IADD3.X R46, PT, PT, R5, R46, R47, P2, P4 ;  /* 0x0000002e052e7210 */ /* 0x000fe200017e842f */
[----:B------:R-:W-:Y:S06]  /*0bf0*/  @P3 BRA `(.L_x_120) ;  /* 0x0000001400b83947 */ /* 0x000fec0003800000 */
[----:B------:R-:W0:Y:S01]  /*0c00*/  LDC.64 R20, c[0x0][0x390] ;  /* 0x0000e400ff147b82 */ /* 0x000e220000000a00 */
[----:B------:R-:W-:Y:S02]  /*0c10*/  IMAD.MOV.U32 R4, RZ, RZ, 0x65 ;  /* 0x00000065ff047424 */ /* 0x000fe400078e00ff */
[----:B------:R-:W-:-:S05]  /*0c20*/  IMAD.MOV.U32 R5, RZ, RZ, 0x0 ;  /* 0x00000000ff057424 */ /* 0x000fca00078e00ff */
[----:B0-----:R0:W-:Y:S01]  /*0c30*/  ST.E.128.STRONG.GPU desc[UR8][R20.64+0x200], R4 ;  /* 0x0002000414007985 */ /* 0x0011e2000c10fd08 */
[----:B------:R-:W-:Y:S05]  /*0c40*/  BRA `(.L_x_120) ;  /* 0x0000001400a47947 */ /* 0x000fea0003800000 */
.L_x_119:
        /* <DEDUP_REMOVED lines=13> */
[----:B------:R-:W-:Y:S01]  /*0d20*/  IADD3.X R7, PT, PT, R21, R19, R7, P0, P1 ;  /* 0x0000001315077210 */ /* 0x000fe200007e2407 */
        /* <DEDUP_REMOVED lines=22> */
[----:B------:R-:W-:-:S04]  /*0e90*/  IMAD.X R20, R21, 0x1, R22, P1 ;  /* 0x0000000115147824 */ /* 0x000fc800008e0616 */
[----:B-----5:R-:W0:Y:S01]  /*0ea0*/  SHFL.UP PT, R46, R23, 0x10, RZ ;  /* 0x06000000172e7989 */ /* 0x020e2200000e00ff */
        /* <DEDUP_REMOVED lines=12> */
[----:B------:R-:W2:Y:S04]  /*0f70*/  LDS.128 R20, [UR4+0x40] ;  /* 0x00004004ff147984 */ /* 0x000ea80008000c00 */
[----:B------:R-:W3:Y:S01]  /*0f80*/  LDS.128 R24, [UR4+0x50] ;  /* 0x00005004ff187984 */ /* 0x000ee20008000c00 */
[----:B0-----:R-:W-:-:S05]  /*0f90*/  IADD3 R49, P0, PT, R28, R30, RZ ;  /* 0x0000001e1c317210 */ /* 0x001fca0007f1e0ff */
[----:B------:R-:W-:Y:S01]  /*0fa0*/  IMAD.X R51, R29, 0x1, R31, P0 ;  /* 0x000000011d337824 */ /* 0x000fe200000e061f */
        /* <DEDUP_REMOVED lines=21> */
[----:B------:R-:W-:Y:S02]  /*1100*/  ISETP.NE.AND P1, PT, R3, 0x6, PT ;  /* 0x000000060300780c */ /* 0x000fe40003f25270 */
[----:B---3--:R-:W-:Y:S02]  /*1110*/  IADD3 R23, P0, PT, R24, R21, RZ ;  /* 0x0000001518177210 */ /* 0x008fe40007f1e0ff */
[----:B------:R-:W-:Y:S02]  /*1120*/  SEL R24, R21, R20, !P1 ;  /* 0x0000001415187207 */ /* 0x000fe40004800000 */
[----:B------:R-:W-:Y:S01]  /*1130*/  SEL R22, R51, R22, !P1 ;  /* 0x0000001633167207 */ /* 0x000fe20004800000 */
[----:B------:R-:W-:Y:S01]  /*1140*/  IMAD.X R49, R25, 0x1, R51, P0 ;  /* 0x0000000119317824 */ /* 0x000fe200000e0633 */
[----:B------:R-:W-:Y:S01]  /*1150*/  ISETP.NE.AND P1, PT, R3, 0x7, PT ;  /* 0x000000070300780c */ /* 0x000fe20003f25270 */
[----:B------:R-:W2:Y:S01]  /*1160*/  LDS.64 R20, [UR4+0x80] ;  /* 0x00008004ff147984 */ /* 0x000ea20008000a00 */
[----:B------:R-:W-:-:S02]  /*1170*/  IADD3 R25, P0, PT, R26, R23, RZ ;  /* 0x000000171a197210 */ /* 0x000fc40007f1e0ff */
[----:B------:R-:W-:Y:S02]  /*1180*/  SEL R24, R23, R24, !P1 ;  /* 0x0000001817187207 */ /* 0x000fe40004800000 */
[----:B------:R-:W-:Y:S01]  /*1190*/  SEL R26, R49, R22, !P1 ;  /* 0x00000016311a7207 */ /* 0x000fe20004800000 */
[----:B------:R-:W-:Y:S01]  /*11a0*/  IMAD.X R27, R27, 0x1, R49, P0 ;  /* 0x000000011b1b7824 */ /* 0x000fe200000e0631 */
[----:B------:R-:W-:Y:S02]  /*11b0*/  SEL R24, R25, R24, !P3 ;  /* 0x0000001819187207 */ /* 0x000fe40005800000 */
[----:B0-----:R-:W-:Y:S02]  /*11c0*/  IADD3 R25, P4, PT, R28, R25, RZ ;  /* 0x000000191c197210 */ /* 0x001fe40007f9e0ff */
[----:B------:R-:W-:Y:S02]  /*11d0*/  SEL R26, R27, R26, !P3 ;  /* 0x0000001a1b1a7207 */ /* 0x000fe40005800000 */
[----:B------:R-:W-:Y:S01]  /*11e0*/  SEL R24, R25, R24, !P5 ;  /* 0x0000001819187207 */ /* 0x000fe20006800000 */
[----:B------:R-:W-:Y:S01]  /*11f0*/  IMAD.X R29, R29, 0x1, R27, P4 ;  /* 0x000000011d1d7824 */ /* 0x000fe200020e061b */
[----:B------:R-:W-:-:S02]  /*1200*/  IADD3 R25, P6, PT, R30, R25, RZ ;  /* 0x000000191e197210 */ /* 0x000fc40007fde0ff */
[----:B------:R-:W-:Y:S02]  /*1210*/  ISETP.NE.AND P1, PT, R3, 0xb, PT ;  /* 0x0000000b0300780c */ /* 0x000fe40003f25270 */
[----:B------:R-:W-:Y:S01]  /*1220*/  SEL R24, R25, R24, !P2 ;  /* 0x0000001819187207 */ /* 0x000fe20005000000 */
[----:B------:R-:W-:Y:S01]  /*1230*/  IMAD.X R31, R31, 0x1, R29, P6 ;  /* 0x000000011f1f7824 */ /* 0x000fe200030e061d */
[----:B-1----:R-:W-:Y:S02]  /*1240*/  IADD3 R25, P4, PT, R32, R25, RZ ;  /* 0x0000001920197210 */ /* 0x002fe40007f9e0ff */
[----:B------:R-:W-:Y:S02]  /*1250*/  SEL R26, R29, R26, !P5 ;  /* 0x0000001a1d1a7207 */ /* 0x000fe40006800000 */
[----:B------:R-:W-:Y:S01]  /*1260*/  SEL R24, R25, R24, !P1 ;  /* 0x0000001819187207 */ /* 0x000fe20004800000 */
[----:B------:R-:W-:Y:S01]  /*1270*/  IMAD.X R33, R33, 0x1, R31, P4 ;  /* 0x0000000121217824 */ /* 0x000fe200020e061f */
[----:B------:R-:W-:-:S02]  /*1280*/  IADD3 R25, P6, PT, R34, R25, RZ ;  /* 0x0000001922197210 */ /* 0x000fc40007fde0ff */
[----:B------:R-:W-:Y:S02]  /*1290*/  ISETP.NE.AND P0, PT, R3, 0xc, PT ;  /* 0x0000000c0300780c */ /* 0x000fe40003f05270 */
[----:B------:R-:W-:Y:S01]  /*12a0*/  SEL R26, R31, R26, !P2 ;  /* 0x0000001a1f1a7207 */ /* 0x000fe20005000000 */
[----:B------:R-:W-:Y:S01]  /*12b0*/  IMAD.X R35, R35, 0x1, R33, P6 ;  /* 0x0000000123237824 */ /* 0x000fe200030e0621 */
[----:B------:R-:W-:Y:S02]  /*12c0*/  SEL R3, R25, R24, !P0 ;  /* 0x0000001819037207 */ /* 0x000fe40004000000 */
[----:B------:R-:W-:Y:S02]  /*12d0*/  IADD3 R45, P3, PT, R46, -R45, RZ ;  /* 0x8000002d2e2d7210 */ /* 0x000fe40007f7e0ff */
[----:B------:R-:W-:Y:S02]  /*12e0*/  SEL R24, R33, R26, !P1 ;  /* 0x0000001a21187207 */ /* 0x000fe40004800000 */
[----:B------:R-:W-:Y:S01]  /*12f0*/  ISETP.NE.AND P5, PT, R4, RZ, PT ;  /* 0x000000ff0400720c */ /* 0x000fe20003fa5270 */
[----:B------:R-:W-:Y:S01]  /*1300*/  IMAD.X R46, R47, 0x1, ~R7, P3 ;  /* 0x000000012f2e7824 */ /* 0x000fe200018e0e07 */
[----:B------:R-:W-:-:S02]  /*1310*/  SEL R24, R35, R24, !P0 ;  /* 0x0000001823187207 */ /* 0x000fc40004000000 */
[----:B------:R-:W-:Y:S02]  /*1320*/  ISETP.GT.U32.AND P0, PT, R5, 0x1f, PT ;  /* 0x0000001f0500780c */ /* 0x000fe40003f04070 */
[----:B------:R-:W-:Y:S02]  /*1330*/  SEL R22, R45, RZ, P5 ;  /* 0x000000ff2d167207 */ /* 0x000fe40002800000 */
[----:B------:R-:W-:Y:S02]  /*1340*/  SEL R23, R46, RZ, P5 ;  /* 0x000000ff2e177207 */ /* 0x000fe40002800000 */
[----:B------:R-:W-:Y:S02]  /*1350*/  IADD3 R22, P2, PT, R22, R3, RZ ;  /* 0x0000000316167210 */ /* 0x000fe40007f5e0ff */
[----:B--2---:R-:W-:Y:S02]  /*1360*/  IADD3 R33, P1, PT, R20, R25, RZ ;  /* 0x0000001914217210 */ /* 0x004fe40007f3e0ff */
[----:B------:R-:W-:Y:S01]  /*1370*/  ISETP.GE.U32.AND P3, PT, R5, 0x20, PT ;  /* 0x000000200500780c */ /* 0x000fe20003f66070 */
[----:B------:R-:W-:-:S02]  /*1380*/  IMAD.X R23, R23, 0x1, R24, P2 ;  /* 0x0000000117177824 */ /* 0x000fc400010e0618 */
[----:B------:R-:W-:Y:S01]  /*1390*/  IMAD.X R32, R21, 0x1, R35, P1 ;  /* 0x0000000115207824 */ /* 0x000fe200008e0623 */
[----:B------:R-:W-:Y:S02]  /*13a0*/  SEL R7, R45, R22, !P3 ;  /* 0x000000162d077207 */ /* 0x000fe40005800000 */
        /* <DEDUP_REMOVED lines=10> */
[----:B------:R1:W-:Y:S01]  /*1450*/  @!P1 STS.64 [UR4+0x18], R26 ;  /* 0x0000181aff009988 */ /* 0x0003e20008000a04 */
[----:B0-----:R-:W-:-:S04]  /*1460*/  IMAD.WIDE R28, R6, 0x10, R30 ;  /* 0x00000010061c7825 */ /* 0x001fc800078e021e */
[----:B------:R-:W-:Y:S01]  /*1470*/  IMAD.WIDE R30, R5, 0x10, R30 ;  /* 0x00000010051e7825 */ /* 0x000fe200078e021e */
[----:B------:R1:W-:Y:S01]  /*1480*/  @!P1 ST.E.128.STRONG.GPU desc[UR8][R28.64+0x200], R24 ;  /* 0x000200181c009985 */ /* 0x0003e2000c10fd08 */
[----:B------:R-:W-:Y:S05]  /*1490*/  NANOSLEEP 0x2c6 ;  /* 0x000002c60000795d */ /* 0x000fea0003800000 */
[----:B------:R-:W2:Y:S01]  /*14a0*/  LD.E.128.STRONG.GPU R20, desc[UR8][R30.64+0x200] ;  /* 0x000200081e147980 */ /* 0x000ea2000c10fd00 */
[----:B------:R-:W-:Y:S01]  /*14b0*/  UMOV UR5, 0xffffffff ;  /* 0xffffffff00057882 */ /* 0x000fe20000000000 */
[----:B--2---:R-:W-:-:S04]  /*14c0*/  ISETP.NE.U32.AND P0, PT, R20, 0x63, PT ;  /* 0x000000631400780c */ /* 0x004fc80003f05070 */
[----:B------:R-:W-:Y:S01]  /*14d0*/  ISETP.NE.AND.EX P0, PT, R21, RZ, PT, P0 ;  /* 0x000000ff1500720c */ /* 0x000fe20003f05300 */
[----:B-1----:R-:W-:-:S12]  /*14e0*/  BRA.DIV UR5, `(.L_x_122) ;  /* 0x0000003e051c7947 */ /* 0x002fd8000b800000 */
[----:B------:R-:W-:-:S13]  /*14f0*/  VOTE.ANY P0, !P0 ;  /* 0x0000000000ff7806 */ /* 0x000fda0004000100 */
.L_x_155:
[----:B------:R-:W-:Y:S05]  /*1500*/  @!P0 BRA `(.L_x_123) ;  /* 0x0000000000808947 */ /* 0x000fea0003800000 */
[----:B------:R-:W-:-:S07]  /*1510*/  IMAD.MOV.U32 R24, RZ, RZ, 0x182 ;  /* 0x00000182ff187424 */ /* 0x000fce00078e00ff */
.L_x_125:
[----:B------:R-:W-:Y:S01]  /*1520*/  SHF.R.U32.HI R5, RZ, 0x1, R24 ;  /* 0x00000001ff057819 */ /* 0x000fe20000011618 */
[----:B------:R-:W-:-:S03]  /*1530*/  IMAD R6, R6, 0x41a7, RZ ;  /* 0x000041a706067824 */ /* 0x000fc600078e02ff */
[----:B------:R-:W-:Y:S02]  /*1540*/  IADD3 R23, PT, PT, R24, 0x1, -R5 ;  /* 0x0000000118177810 */ /* 0x000fe40007ffe805 */
[----:B------:R-:W-:Y:S02]  /*1550*/  LOP3.LUT R6, R6, 0x7fffffff, RZ, 0xc0, !PT ;  /* 0x7fffffff06067812 */ /* 0x000fe400078ec0ff */
[----:B------:R-:W0:Y:S01]  /*1560*/  I2F.U32.RP R22, R23 ;  /* 0x0000001700167306 */ /* 0x000e220000209000 */
[----:B------:R-:W-:Y:S01]  /*1570*/  IMAD.MOV R25, RZ, RZ, -R23 ;  /* 0x000000ffff197224 */ /* 0x000fe200078e0a17 */
[----:B------:R-:W-:-:S06]  /*1580*/  ISETP.NE.U32.AND P2, PT, R23, RZ, PT ;  /* 0x000000ff1700720c */ /* 0x000fcc0003f45070 */
[----:B0-----:R-:W0:Y:S02]  /*1590*/  MUFU.RCP R22, R22 ;  /* 0x0000001600167308 */ /* 0x001e240000001000 */
[----:B0-----:R-:W-:-:S06]  /*15a0*/  VIADD R20, R22, 0xffffffe ;  /* 0x0ffffffe16147836 */ /* 0x001fcc0000000000 */
[----:B------:R0:W1:Y:S02]  /*15b0*/  F2I.FTZ.U32.TRUNC.NTZ R21, R20 ;  /* 0x0000001400157305 */ /* 0x000064000021f000 */
[----:B0-----:R-:W-:Y:S02]  /*15c0*/  IMAD.MOV.U32 R20, RZ, RZ, RZ ;  /* 0x000000ffff147224 */ /* 0x001fe400078e00ff */
[----:B-1----:R-:W-:-:S04]  /*15d0*/  IMAD R25, R25, R21, RZ ;  /* 0x0000001519197224 */ /* 0x002fc800078e02ff */
[----:B------:R-:W-:-:S06]  /*15e0*/  IMAD.HI.U32 R21, R21, R25, R20 ;  /* 0x0000001915157227 */ /* 0x000fcc00078e0014 */
[----:B------:R-:W-:-:S04]  /*15f0*/  IMAD.HI.U32 R21, R21, R6, RZ ;  /* 0x0000000615157227 */ /* 0x000fc800078e00ff */
[----:B------:R-:W-:-:S04]  /*1600*/  IMAD.MOV R21, RZ, RZ, -R21 ;  /* 0x000000ffff157224 */ /* 0x000fc800078e0a15 */
[----:B------:R-:W-:-:S05]  /*1610*/  IMAD R22, R23, R21, R6 ;  /* 0x0000001517167224 */ /* 0x000fca00078e0206 */
[----:B------:R-:W-:-:S13]  /*1620*/  ISETP.GE.U32.AND P0, PT, R22, R23, PT ;  /* 0x000000171600720c */ /* 0x000fda0003f06070 */
[----:B------:R-:W-:-:S05]  /*1630*/  @P0 IMAD.IADD R22, R22, 0x1, -R23 ;  /* 0x0000000116160824 */ /* 0x000fca00078e0a17 */
[----:B------:R-:W-:-:S13]  /*1640*/  ISETP.GE.U32.AND P0, PT, R22, R23, PT ;  /* 0x000000171600720c */ /* 0x000fda0003f06070 */
[----:B------:R-:W-:Y:S01]  /*1650*/  @P0 IMAD.IADD R22, R22, 0x1, -R23 ;  /* 0x0000000116160824 */ /* 0x000fe200078e0a17 */
[----:B------:R-:W-:-:S05]  /*1660*/  @!P2 LOP3.LUT R22, RZ, R23, RZ, 0x33, !PT ;  /* 0x00000017ff16a212 */ /* 0x000fca00078e33ff */
[----:B------:R-:W-:-:S04]  /*1670*/  IMAD.IADD R22, R5, 0x1, R22 ;  /* 0x0000000105167824 */ /* 0x000fc800078e0216 */
[----:B------:R-:W-:Y:S05]  /*1680*/  NANOSLEEP R22 ;  /* 0x000000160000735d */ /* 0x000fea0003800000 */
[----:B------:R-:W2:Y:S01]  /*1690*/  LD.E.128.STRONG.GPU R20, desc[UR8][R30.64+0x200] ;  /* 0x000200081e147980 */ /* 0x000ea2000c10fd00 */
[----:B------:R-:W-:Y:S01]  /*16a0*/  UMOV UR5, 0xffffffff ;  /* 0xffffffff00057882 */ /* 0x000fe20000000000 */
[----:B------:R-:W-:Y:S01]  /*16b0*/  IMAD.MOV.U32 R24, RZ, RZ, R5 ;  /* 0x000000ffff187224 */ /* 0x000fe200078e0005 */
[----:B--2---:R-:W-:-:S04]  /*16c0*/  ISETP.NE.U32.AND P0, PT, R20, 0x63, PT ;  /* 0x000000631400780c */ /* 0x004fc80003f05070 */
[----:B------:R-:W-:Y:S01]  /*16d0*/  ISETP.NE.AND.EX P0, PT, R21, RZ, PT, P0 ;  /* 0x000000ff1500720c */ /* 0x000fe20003f05300 */
[----:B------:R-:W-:-:S12]  /*16e0*/  BRA.DIV UR5, `(.L_x_124) ;  /* 0x0000003a05bc7947 */ /* 0x000fd8000b800000 */
[----:B------:R-:W-:-:S13]  /*16f0*/  VOTE.ANY P0, !P0 ;  /* 0x0000000000ff7806 */ /* 0x000fda0004000100 */
.L_x_158:
[----:B------:R-:W-:Y:S05]  /*1700*/  @P0 BRA `(.L_x_125) ;  /* 0xfffffffc00840947 */ /* 0x000fea000383ffff */
.L_x_123:
[----:B------:R-:W-:Y:S01]  /*1710*/  UMOV UR5, 0xffffffff ;  /* 0xffffffff00057882 */ /* 0x000fe20000000000 */
[----:B------:R-:W-:Y:S02]  /*1720*/  ISETP.NE.U32.AND P0, PT, R20, 0x65, PT ;  /* 0x000000651400780c */ /* 0x000fe40003f05070 */
[----:B------:R-:W-:Y:S02]  /*1730*/  IADD3 R35, PT, PT, R35, UR10, R44 ;  /* 0x0000000a23237c10 */ /* 0x000fe4000fffe02c */
[----:B------:R-:W-:Y:S01]  /*1740*/  ISETP.NE.AND.EX P0, PT, R21, RZ, PT, P0 ;  /* 0x000000ff1500720c */ /* 0x000fe20003f05300 */
[----:B------:R-:W-:-:S12]  /*1750*/  BRA.DIV UR5, `(.L_x_126) ;  /* 0x0000003a05c07947 */ /* 0x000fd8000b800000 */
[----:B------:R-:W0:Y:S01]  /*1760*/  S2R R34, SR_GEMASK ;  /* 0x0000000000227919 */ /* 0x000e220000003c00 */
[----:B------:R-:W-:Y:S01]  /*1770*/  VOTE.ANY R5, PT, !P0 ;  /* 0x0000000000057806 */ /* 0x000fe200040e0100 */
[----:B------:R-:W1:Y:S02]  /*1780*/  LDCU.64 UR6, c[0x0][0x390] ;  /* 0x00007200ff0677ac */ /* 0x000e640008000a00 */
[----:B-1----:R-:W-:-:S04]  /*1790*/  UIADD3 UR5, UP0, UPT, UR6, 0x200, URZ ;  /* 0x0000020006057890 */ /* 0x002fc8000ff1e0ff */
[----:B------:R-:W-:Y:S01]  /*17a0*/  UIADD3.X UR6, UPT, UPT, URZ, UR7, URZ, UP0, !UPT ;  /* 0x00000007ff067290 */ /* 0x000fe200087fe4ff */
[----:B0-----:R-:W-:-:S05]  /*17b0*/  LOP3.LUT R5, R5, 0x80000000, R34, 0xec, !PT ;  /* 0x8000000005057812 */ /* 0x001fca00078eec22 */
[----:B------:R-:W-:-:S05]  /*17c0*/  VIADD R24, R5, 0xffffffff ;  /* 0xffffffff05187836 */ /* 0x000fca0000000000 */
[----:B------:R-:W-:Y:S01]  /*17d0*/  LOP3.LUT R24, R5, R24, RZ, 0xc, !PT ;  /* 0x0000001805187212 */ /* 0x000fe200078e0cff */
[----:B------:R-:W-:-:S05]  /*17e0*/  VIADD R5, R4, 0x2 ;  /* 0x0000000204057836 */ /* 0x000fca0000000000 */
[----:B------:R-:W0:Y:S02]  /*17f0*/  POPC R24, R24 ;  /* 0x0000001800187309 */ /* 0x000e240000000000 */
[----:B0-----:R-:W0:Y:S01]  /*1800*/  SHFL.DOWN PT, R30, R22, 0x1, R24 ;  /* 0x08200000161e7989 */ /* 0x001e2200000e0018 */
[----:B------:R-:W-:-:S03]  /*1810*/  ISETP.GE.AND P0, PT, R4, R24, PT ;  /* 0x000000180400720c */ /* 0x000fc60003f06270 */
[----:B------:R-:W1:Y:S01]  /*1820*/  SHFL.DOWN PT, R27, R23, 0x1, R24 ;  /* 0x08200000171b7989 */ /* 0x000e6200000e0018 */
[----:B0-----:R-:W-:-:S04]  /*1830*/  SEL R31, R30, RZ, !P0 ;  /* 0x000000ff1e1f7207 */ /* 0x001fc80004000000 */
[----:B------:R-:W-:Y:S02]  /*1840*/  IADD3 R31, P2, PT, R22, R31, RZ ;  /* 0x0000001f161f7210 */ /* 0x000fe40007f5e0ff */
[----:B-1----:R-:W-:Y:S02]  /*1850*/  SEL R27, R27, RZ, !P0 ;  /* 0x000000ff1b1b7207 */ /* 0x002fe40004000000 */
[----:B------:R-:W-:Y:S01]  /*1860*/  ISETP.GT.AND P0, PT, R5, R24, PT ;  /* 0x000000180500720c */ /* 0x000fe20003f04270 */
[----:B------:R-:W0:Y:S01]  /*1870*/  SHFL.DOWN PT, R30, R31, 0x2, R24 ;  /* 0x084000001f1e7989 */ /* 0x000e2200000e0018 */
[----:B------:R-:W-:Y:S02]  /*1880*/  VIADD R5, R4, 0x4 ;  /* 0x0000000404057836 */ /* 0x000fe40000000000 */
[----:B------:R-:W-:-:S05]  /*1890*/  IMAD.X R45, R23, 0x1, R27, P2 ;  /* 0x00000001172d7824 */ /* 0x000fca00010e061b */
[----:B------:R-:W1:Y:S01]  /*18a0*/  SHFL.DOWN PT, R27, R45, 0x2, R24 ;  /* 0x084000002d1b7989 */ /* 0x000e6200000e0018 */
[----:B0-----:R-:W-:-:S04]  /*18b0*/  SEL R30, R30, RZ, !P0 ;  /* 0x000000ff1e1e7207 */ /* 0x001fc80004000000 */
[----:B------:R-:W-:Y:S02]  /*18c0*/  IADD3 R23, P2, PT, R30, R31, RZ ;  /* 0x0000001f1e177210 */ /* 0x000fe40007f5e0ff */
[----:B-1----:R-:W-:-:S03]  /*18d0*/  SEL R27, R27, RZ, !P0 ;  /* 0x000000ff1b1b7207 */ /* 0x002fc60004000000 */
[----:B------:R-:W0:Y:S01]  /*18e0*/  SHFL.DOWN PT, R22, R23, 0x4, R24 ;  /* 0x0880000017167989 */ /* 0x000e2200000e0018 */
[----:B------:R-:W-:Y:S01]  /*18f0*/  ISETP.GT.AND P0, PT, R5, R24, PT ;  /* 0x000000180500720c */ /* 0x000fe20003f04270 */
        /* <DEDUP_REMOVED lines=12> */
[----:B------:R-:W-:Y:S01]  /*19c0*/  IADD3 R23, P2, PT, R22, R31, RZ ;  /* 0x0000001f16177210 */ /* 0x000fe20007f5e0ff */
[----:B------:R-:W-:Y:S01]  /*19d0*/  IMAD.U32 R31, RZ, RZ, UR6 ;  /* 0x00000006ff1f7e24 */ /* 0x000fe2000f8e00ff */
[----:B-1----:R-:W-:-:S03]  /*19e0*/  SEL R27, R27, RZ, !P0 ;  /* 0x000000ff1b1b7207 */ /* 0x002fc60004000000 */
[----:B------:R-:W0:Y:S01]  /*19f0*/  SHFL.DOWN PT, R22, R23, 0x10, R24 ;  /* 0x0a00000017167989 */ /* 0x000e2200000e0018 */
[----:B------:R-:W-:Y:S01]  /*1a00*/  ISETP.NE.U32.AND P0, PT, R20, 0x65, PT ;  /* 0x000000651400780c */ /* 0x000fe20003f05070 */
[----:B------:R-:W-:-:S03]  /*1a10*/  IMAD.X R45, R27, 0x1, R30, P2 ;  /* 0x000000011b2d7824 */ /* 0x000fc600010e061e */
[----:B------:R-:W-:Y:S01]  /*1a20*/  ISETP.NE.AND.EX P0, PT, R21, RZ, PT, P0 ;  /* 0x000000ff1500720c */ /* 0x000fe20003f05300 */
[----:B------:R-:W-:Y:S01]  /*1a30*/  IMAD.U32 R30, RZ, RZ, UR5 ;  /* 0x00000005ff1e7e24 */ /* 0x000fe2000f8e00ff */
[----:B------:R-:W-:Y:S01]  /*1a40*/  ISETP.GT.AND P2, PT, R5, R24, PT ;  /* 0x000000180500720c */ /* 0x000fe20003f44270 */
[----:B------:R-:W1:Y:S10]  /*1a50*/  SHFL.DOWN PT, R27, R45, 0x10, R24 ;  /* 0x0a0000002d1b7989 */ /* 0x000e7400000e0018 */
[----:B------:R-:W-:-:S02]  /*1a60*/  VOTE.ALL P0, P0 ;  /* 0x0000000000ff7806 */ /* 0x000fc40000000000 */
[----:B0-----:R-:W-:-:S04]  /*1a70*/  SEL R22, R22, RZ, !P2 ;  /* 0x000000ff16167207 */ /* 0x001fc80005000000 */
[----:B------:R-:W-:Y:S02]  /*1a80*/  IADD3 R44, P3, PT, R22, R23, RZ ;  /* 0x00000017162c7210 */ /* 0x000fe40007f7e0ff */
[----:B-1----:R-:W-:-:S05]  /*1a90*/  SEL R27, R27, RZ, !P2 ;  /* 0x000000ff1b1b7207 */ /* 0x002fca0005000000 */
[----:B------:R-:W-:-:S07]  /*1aa0*/  IMAD.X R45, R27, 0x1, R45, P3 ;  /* 0x000000011b2d7824 */ /* 0x000fce00018e062d */
.L_x_172:
[----:B------:R-:W-:Y:S05]  /*1ab0*/  @!P0 BRA `(.L_x_127) ;  /* 0x0000000400808947 */ /* 0x000fea0003800000 */
[----:B------:R-:W-:-:S07]  /*1ac0*/  IMAD.MOV.U32 R46, RZ, RZ, 0x182 ;  /* 0x00000182ff2e7424 */ /* 0x000fce00078e00ff */
.L_x_133:
[----:B------:R-:W-:-:S05]  /*1ad0*/  IMAD.WIDE R24, R35, 0x10, R30 ;  /* 0x0000001023187825 */ /* 0x000fca00078e021e */
[----:B------:R-:W2:Y:S01]  /*1ae0*/  LD.E.128.STRONG.GPU R20, desc[UR8][R24.64+-0x200] ;  /* 0xfffe000818147980 */ /* 0x000ea2000c10fd00 */
[----:B------:R-:W-:Y:S05]  /*1af0*/  YIELD ;  /* 0x0000000000007946 */ /* 0x000fea0003800000 */
[----:B------:R-:W-:Y:S01]  /*1b00*/  UMOV UR5, 0xffffffff ;  /* 0xffffffff00057882 */ /* 0x000fe20000000000 */
[----:B------:R-:W-:Y:S02]  /*1b10*/  SHF.R.U32.HI R46, RZ, 0x1, R46 ;  /* 0x00000001ff2e7819 */ /* 0x000fe4000001162e */
[----:B--2---:R-:W-:-:S04]  /*1b20*/  ISETP.NE.U32.AND P0, PT, R20, 0x63, PT ;  /* 0x000000631400780c */ /* 0x004fc80003f05070 */
[----:B------:R-:W-:Y:S01]  /*1b30*/  ISETP.NE.AND.EX P0, PT, R21, RZ, PT, P0 ;  /* 0x000000ff1500720c */ /* 0x000fe20003f05300 */
[----:B------:R-:W-:-:S12]  /*1b40*/  BRA.DIV UR5, `(.L_x_128) ;  /* 0x0000003e05607947 */ /* 0x000fd8000b800000 */
[----:B------:R-:W-:-:S13]  /*1b50*/  VOTE.ANY P0, !P0 ;  /* 0x0000000000ff7806 */ /* 0x000fda0004000100 */
.L_x_175:
[----:B------:R-:W-:Y:S05]  /*1b60*/  @!P0 BRA `(.L_x_129) ;  /* 0x0000000000808947 */ /* 0x000fea0003800000 */
[----:B------:R-:W-:-:S07]  /*1b70*/  IMAD.MOV.U32 R26, RZ, RZ, R46 ;  /* 0x000000ffff1a7224 */ /* 0x000fce00078e002e */
.L_x_131:
        /* <DEDUP_REMOVED lines=30> */
.L_x_178:
[----:B------:R-:W-:Y:S05]  /*1d60*/  @P0 BRA `(.L_x_131) ;  /* 0xfffffffc00840947 */ /* 0x000fea000383ffff */
.L_x_129:
[----:B------:R-:W-:Y:S01]  /*1d70*/  UMOV UR5, 0xffffffff ;  /* 0xffffffff00057882 */ /* 0x000fe20000000000 */
[----:B------:R-:W-:-:S04]  /*1d80*/  ISETP.NE.U32.AND P0, PT, R20, 0x65, PT ;  /* 0x000000651400780c */ /* 0x000fc80003f05070 */
[----:B------:R-:W-:Y:S01]  /*1d90*/  ISETP.NE.AND.EX P0, PT, R21, RZ, PT, P0 ;  /* 0x000000ff1500720c */ /* 0x000fe20003f05300 */
[----:B------:R-:W-:-:S12]  /*1da0*/  BRA.DIV UR5, `(.L_x_132) ;  /* 0x0000003e05087947 */ /* 0x000fd8000b800000 */
[----:B------:R-:W-:Y:S01]  /*1db0*/  VOTE.ANY R5, PT, !P0 ;  /* 0x0000000000057806 */ /* 0x000fe200040e0100 */
[----:B------:R-:W-:-:S03]  /*1dc0*/  VIADD R35, R35, 0xffffffe0 ;  /* 0xffffffe023237836 */ /* 0x000fc60000000000 */
[----:B------:R-:W-:-:S05]  /*1dd0*/  LOP3.LUT R5, R5, 0x80000000, R34, 0xec, !PT ;  /* 0x8000000005057812 */ /* 0x000fca00078eec22 */
        /* <DEDUP_REMOVED lines=35> */
[----:B------:R-:W-:Y:S01]  /*2010*/  ISETP.NE.U32.AND P0, PT, R20, 0x65, PT ;  /* 0x000000651400780c */ /* 0x000fe20003f05070 */
[----:B------:R-:W-:-:S03]  /*2020*/  IMAD.X R47, R27, 0x1, R48, P2 ;  /* 0x000000011b2f7824 */ /* 0x000fc600010e0630 */
[----:B------:R-:W-:Y:S02]  /*2030*/  ISETP.NE.AND.EX P0, PT, R21, RZ, PT, P0 ;  /* 0x000000ff1500720c */ /* 0x000fe40003f05300 */
[----:B------:R-:W-:Y:S01]  /*2040*/  ISETP.GT.AND P2, PT, R5, R24, PT ;  /* 0x000000180500720c */ /* 0x000fe20003f44270 */
[----:B------:R-:W1:Y:S10]  /*2050*/  SHFL.DOWN PT, R27, R47, 0x10, R24 ;  /* 0x0a0000002f1b7989 */ /* 0x000e7400000e0018 */
[----:B------:R-:W-:-:S02]  /*2060*/  VOTE.ALL P0, P0 ;  /* 0x0000000000ff7806 */ /* 0x000fc40000000000 */
[----:B0-----:R-:W-:-:S04]  /*2070*/  SEL R5, R22, RZ, !P2 ;  /* 0x000000ff16057207 */ /* 0x001fc80005000000 */
[----:B------:R-:W-:Y:S02]  /*2080*/  IADD3 R44, P3, P4, R5, R23, R44 ;  /* 0x00000017052c7210 */ /* 0x000fe40007c7e02c */
[----:B-1----:R-:W-:-:S04]  /*2090*/  SEL R20, R27, RZ, !P2 ;  /* 0x000000ff1b147207 */ /* 0x002fc80005000000 */
[----:B------:R-:W-:-:S07]  /*20a0*/  IADD3.X R45, PT, PT, R20, R47, R45, P3, P4 ;  /* 0x0000002f142d7210 */ /* 0x000fce0001fe842d */
.L_x_192:
[----:B------:R-:W-:Y:S05]  /*20b0*/  @P0 BRA `(.L_x_133) ;  /* 0xfffffff800840947 */ /* 0x000fea000383ffff */
.L_x_127:
        /* <DEDUP_REMOVED lines=16> */
.L_x_135:
[----:B------:R-:W-:Y:S05]  /*21c0*/  BSYNC.RECONVERGENT B1 ;  /* 0x0000000000017941 */ /* 0x000fea0003800200 */
.L_x_134:
[----:B------:R0:W-:Y:S01]  /*21d0*/  @!P0 STS.64 [R5+0x98], R44 ;  /* 0x0000982c05008388 */ /* 0x0001e20000000a00 */
[----:B-1----:R-:W-:Y:S02]  /*21e0*/  IMAD.MOV.U32 R22, RZ, RZ, R7 ;  /* 0x000000ffff167224 */ /* 0x002fe400078e0007 */
[----:B------:R-:W-:Y:S02]  /*21f0*/  IMAD.MOV.U32 R23, RZ, RZ, R3 ;  /* 0x000000ffff177224 */ /* 0x000fe400078e0003 */
[----:B------:R-:W-:Y:S02]  /*2200*/  @!P0 IMAD.MOV.U32 R22, RZ, RZ, R44 ;  /* 0x000000ffff168224 */ /* 0x000fe400078e002c */
[----:B------:R-:W-:-:S07]  /*2210*/  @!P0 IMAD.MOV.U32 R23, RZ, RZ, R45 ;  /* 0x000000ffff178224 */ /* 0x000fce00078e002d */
.L_x_121:
[----:B------:R-:W-:Y:S05]  /*2220*/  WARPSYNC.ALL ;  /* 0x0000000000007948 */ /* 0x000fea0003800000 */
[----:B------:R-:W1:Y:S08]  /*2230*/  S2UR UR6, SR_CgaCtaId ;  /* 0x00000000000679c3 */ /* 0x000e700000008800 */
[----:B------:R-:W-:Y:S06]  /*2240*/  BAR.SYNC.DEFER_BLOCKING 0x0 ;  /* 0x0000000000007b1d */ /* 0x000fec0000010000 */
[----:B------:R-:W-:Y:S01]  /*2250*/  UMOV UR5, 0x400 ;  /* 0x0000040000057882 */ /* 0x000fe20000000000 */
[----:B------:R-:W2:Y:S01]  /*2260*/  S2R R3, SR_TID.X ;  /* 0x0000000000037919 */ /* 0x000ea20000002100 */
[----:B-1----:R-:W-:-:S09]  /*2270*/  ULEA UR5, UR6, UR5, 0x18 ;  /* 0x0000000506057291 */ /* 0x002fd2000f8ec0ff */
[----:B0-----:R-:W0:Y:S01]  /*2280*/  LDS.64 R4, [UR5+0x98] ;  /* 0x00009805ff047984 */ /* 0x001e220008000a00 */
[----:B--2---:R-:W-:-:S04]  /*2290*/  ISETP.NE.AND P0, PT, R3, RZ, PT ;  /* 0x000000ff0300720c */ /* 0x004fc80003f05270 */
[----:B0-----:R-:W-:Y:S02]  /*22a0*/  SEL R3, R4, RZ, P0 ;  /* 0x000000ff04037207 */ /* 0x001fe40000000000 */
[----:B------:R-:W-:Y:S02]  /*22b0*/  SEL R4, R5, RZ, P0 ;  /* 0x000000ff05047207 */ /* 0x000fe40000000000 */
[----:B------:R-:W-:-:S05]  /*22c0*/  IADD3 R3, P1, PT, R22, R3, RZ ;  /* 0x0000000316037210 */ /* 0x000fca0007f3e0ff */
[----:B------:R-:W-:-:S08]  /*22d0*/  IMAD.X R46, R23, 0x1, R4, P1 ;  /* 0x00000001172e7824 */ /* 0x000fd000008e0604 */
.L_x_120:
[----:B------:R-:W-:Y:S05]  /*22e0*/  BSYNC.RECONVERGENT B0 ;  /* 0x0000000000007941 */ /* 0x000fea0003800200 */
.L_x_118:
[----:B------:R-:W-:Y:S01]  /*22f0*/  BAR.SYNC.DEFER_BLOCKING 0x0 ;  /* 0x0000000000007b1d */ /* 0x000fe20000010000 */
[----:B0-----:R-:W-:Y:S01]  /*2300*/  IADD3 R6, P0, PT, R42, R3, RZ ;  /* 0x000000032a067210 */ /* 0x001fe20007f1e0ff */
[----:B------:R-:W-:Y:S02]  /*2310*/  IMAD.MOV.U32 R4, RZ, RZ, R3 ;  /* 0x000000ffff047224 */ /* 0x000fe400078e0003 */
[--C-:B------:R-:W-:Y:S02]  /*2320*/  IMAD.MOV.U32 R5, RZ, RZ, R46.reuse ;  /* 0x000000ffff057224 */ /* 0x100fe400078e002e */
[----:B------:R-:W-:Y:S01]  /*2330*/  IMAD.X R7, R43, 0x1, R46, P0 ;  /* 0x000000012b077824 */ /* 0x000fe200000e062e */
[----:B------:R-:W-:Y:S01]  /*2340*/  IADD3 R20, P0, PT, R40, R6, RZ ;  /* 0x0000000628147210 */ /* 0x000fe20007f1e0ff */
[----:B------:R-:W0:Y:S01]  /*2350*/  S2R R3, SR_TID.X ;  /* 0x0000000000037919 */ /* 0x000e220000002100 */
[----:B------:R-:W1:Y:S01]  /*2360*/  S2UR UR5, SR_CTAID.X ;  /* 0x00000000000579c3 */ /* 0x000e620000002500 */
[----:B------:R-:W2:Y:S02]  /*2370*/  LDCU.64 UR6, c[0x0][0x388] ;  /* 0x00007100ff0677ac */ /* 0x000ea40008000a00 */
[----:B------:R-:W-:Y:S01]  /*2380*/  IMAD.X R21, R41, 0x1, R7, P0 ;  /* 0x0000000129157824 */ /* 0x000fe200000e0607 */
[----:B------:R-:W-:-:S04]  /*2390*/  IADD3 R22, P0, PT, R38, R20, RZ ;  /* 0x0000001426167210 */ /* 0x000fc80007f1e0ff */
[----:B------:R-:W1:Y:S01]  /*23a0*/  LDC R28, c[0x0][0x398] ;  /* 0x0000e600ff1c7b82 */ /* 0x000e620000000800 */
[----:B------:R-:W-:Y:S01]  /*23b0*/  IMAD.X R23, R39, 0x1, R21, P0 ;  /* 0x0000000127177824 */ /* 0x000fe200000e0615 */
[----:B------:R-:W-:-:S05]  /*23c0*/  IADD3 R24, P0, PT, R36, R22, RZ ;  /* 0x0000001624187210 */ /* 0x000fca0007f1e0ff */
[----:B------:R-:W-:Y:S01]  /*23d0*/  IMAD.X R25, R37, 0x1, R23, P0 ;  /* 0x0000000125197824 */ /* 0x000fe200000e0617 */
[----:B------:R-:W-:Y:S01]  /*23e0*/  IADD3 R8, P0, PT, R8, R24, RZ ;  /* 0x0000001808087210 */ /* 0x000fe20007f1e0ff */
[----:B------:R-:W-:Y:S04]  /*23f0*/  STS.64 [R0], R4 ;  /* 0x0000000400007388 */ /* 0x000fe80000000a00 */
[----:B------:R-:W-:Y:S01]  /*2400*/  IMAD.X R9, R9, 0x1, R25, P0 ;  /* 0x0000000109097824 */ /* 0x000fe200000e0619 */
[----:B------:R-:W-:Y:S01]  /*2410*/  IADD3 R10, P0, PT, R10, R8, RZ ;  /* 0x000000080a0a7210 */ /* 0x000fe20007f1e0ff */
[----:B------:R-:W-:Y:S04]  /*2420*/  STS.64 [R0+0x8], R6 ;  /* 0x0000080600007388 */ /* 0x000fe80000000a00 */
[----:B------:R-:W-:Y:S01]  /*2430*/  IMAD.X R11, R11, 0x1, R9, P0 ;  /* 0x000000010b0b7824 */ /* 0x000fe200000e0609 */
[----:B------:R-:W-:Y:S01]  /*2440*/  IADD3 R12, P0, PT, R12, R10, RZ ;  /* 0x0000000a0c0c7210 */ /* 0x000fe20007f1e0ff */
[----:B------:R-:W-:Y:S01]  /*2450*/  STS.64 [R0+0x10], R20 ;  /* 0x0000101400007388 */ /* 0x000fe20000000a00 */
[----:B-1----:R-:W-:-:S03]  /*2460*/  VIADD R28, R28, UR5 ;  /* 0x000000051c1c7c36 */ /* 0x002fc60008000000 */
[----:B------:R-:W-:Y:S01]  /*2470*/  STS.64 [R0+0x18], R22 ;  /* 0x0000181600007388 */ /* 0x000fe20000000a00 */
[----:B------:R-:W-:Y:S01]  /*2480*/  IMAD.X R13, R13, 0x1, R11, P0 ;  /* 0x000000010d0d7824 */ /* 0x000fe200000e060b */
[----:B------:R-:W-:Y:S02]  /*2490*/  IADD3 R14, P0, PT, R14, R12, RZ ;  /* 0x0000000c0e0e7210 */ /* 0x000fe40007f1e0ff */
[----:B------:R-:W-:Y:S03]  /*24a0*/  STS.64 [R0+0x20], R24 ;  /* 0x0000201800007388 */ /* 0x000fe60000000a00 */
[----:B------:R-:W-:Y:S01]  /*24b0*/  IMAD.X R15, R15, 0x1, R13, P0 ;  /* 0x000000010f0f7824 */ /* 0x000fe200000e060d */
[----:B------:R-:W-:Y:S01]  /*24c0*/  IADD3 R16, P0, PT, R16, R14, RZ ;  /* 0x0000000e10107210 */ /* 0x000fe20007f1e0ff */
[----:B------:R-:W-:Y:S04]  /*24d0*/  STS.64 [R0+0x28], R8 ;  /* 0x0000280800007388 */ /* 0x000fe80000000a00 */
[----:B------:R-:W-:Y:S01]  /*24e0*/  IMAD.X R17, R17, 0x1, R15, P0 ;  /* 0x0000000111117824 */ /* 0x000fe200000e060f */
[----:B------:R-:W-:Y:S01]  /*24f0*/  IADD3 R26, P0, PT, R18, R16, RZ ;  /* 0x00000010121a7210 */ /* 0x000fe20007f1e0ff */
[----:B------:R-:W-:Y:S04]  /*2500*/  STS.64 [R0+0x30], R10 ;  /* 0x0000300a00007388 */ /* 0x000fe80000000a00 */
[----:B------:R-:W-:Y:S01]  /*2510*/  IMAD.X R27, R19, 0x1, R17, P0 ;  /* 0x00000001131b7824 */ /* 0x000fe200000e0611 */
[----:B------:R-:W-:Y:S04]  /*2520*/  STS.64 [R0+0x38], R12 ;  /* 0x0000380c00007388 */ /* 0x000fe80000000a00 */
[----:B------:R-:W-:Y:S04]  /*2530*/  STS.64 [R0+0x40], R14 ;  /* 0x0000400e00007388 */ /* 0x000fe80000000a00 */
[----:B------:R-:W-:Y:S04]  /*2540*/  STS.64 [R0+0x48], R16 ;  /* 0x0000481000007388 */ /* 0x000fe80000000a00 */
[----:B------:R0:W-:Y:S01]  /*2550*/  STS.64 [R0+0x50], R26 ;  /* 0x0000501a00007388 */ /* 0x0001e20000000a00 */
[----:B------:R-:W-:-:S03]  /*2560*/  NOP ;  /* 0x0000000000007918 */ /* 0x000fc60000000000 */
[----:B------:R-:W1:Y:S04]  /*2570*/  LDS.64 R4, [R2] ;  /* 0x0000000002047984 */ /* 0x000e680000000a00 */
[----:B------:R-:W3:Y:S01]  /*2580*/  LDS.64 R6, [R2+0x100] ;  /* 0x0001000002067984 */ /* 0x000ee20000000a00 */
[C---:B0-----:R-:W-:Y:S02]  /*2590*/  LOP3.LUT R0, R3.reuse, 0x3e0, RZ, 0xc0, !PT ;  /* 0x000003e003007812 */ /* 0x041fe400078ec0ff */
[----:B------:R-:W-:Y:S01]  /*25a0*/  LOP3.LUT R3, R3, 0x1f, RZ, 0xc0, !PT ;  /* 0x0000001f03037812 */ /* 0x000fe200078ec0ff */
[----:B------:R-:W0:Y:S04]  /*25b0*/  LDS.64 R8, [R2+0x200] ;  /* 0x0002000002087984 */ /* 0x000e280000000a00 */
[----:B------:R-:W4:Y:S01]  /*25c0*/  LDS.64 R10, [R2+0x300] ;  /* 0x00030000020a7984 */ /* 0x000f220000000a00 */
[----:B------:R-:W-:-:S02]  /*25d0*/  IMAD R0, R0, 0xb, R3 ;  /* 0x0000000b00007824 */ /* 0x000fc400078e0203 */
[----:B------:R-:W-:Y:S01]  /*25e0*/  IMAD R3, R28, 0x11e0, RZ ;  /* 0x000011e01c037824 */ /* 0x000fe200078e02ff */
[----:B------:R-:W5:Y:S04]  /*25f0*/  LDS.64 R12, [R2+0x400] ;  /* 0x00040000020c7984 */ /* 0x000f680000000a00 */
[----:B------:R-:W5:Y:S01]  /*2600*/  LDS.64 R14, [R2+0x500] ;  /* 0x00050000020e7984 */ /* 0x000f620000000a00 */
[----:B------:R-:W-:-:S03]  /*2610*/  IADD3 R0, P0, PT, R3, R0, RZ ;  /* 0x0000000003007210 */ /* 0x000fc60007f1e0ff */
[----:B------:R-:W5:Y:S02]  /*2620*/  LDS.64 R16, [R2+0x600] ;  /* 0x0006000002107984 */ /* 0x000f640000000a00 */
[----:B------:R-:W-:Y:S01]  /*2630*/  IMAD.X R3, RZ, RZ, RZ, P0 ;  /* 0x000000ffff037224 */ /* 0x000fe200000e06ff */
[C---:B--2---:R-:W-:Y:S01]  /*2640*/  LEA R26, P0, R0.reuse, UR6, 0x3 ;  /* 0x00000006001a7c11 */ /* 0x044fe2000f8018ff */
[----:B------:R-:W2:Y:S03]  /*2650*/  LDS.64 R18, [R2+0x700] ;  /* 0x0007000002127984 */ /* 0x000ea60000000a00 */
[----:B------:R-:W-:Y:S01]  /*2660*/  LEA.HI.X R27, R0, UR7, R3, 0x3, P0 ;  /* 0x00000007001b7c11 */ /* 0x000fe200080f1c03 */
[----:B------:R-:W2:Y:S04]  /*2670*/  LDS.64 R20, [R2+0x800] ;  /* 0x0008000002147984 */ /* 0x000ea80000000a00 */
[----:B------:R-:W2:Y:S04]  /*2680*/  LDS.64 R22, [R2+0x900] ;  /* 0x0009000002167984 */ /* 0x000ea80000000a00 */
[----:B------:R-:W2:Y:S04]  /*2690*/  LDS.64 R24, [R2+0xa00] ;  /* 0x000a000002187984 */ /* 0x000ea80000000a00 */
[----:B-1----:R-:W-:Y:S04]  /*26a0*/  STG.E.64 desc[UR8][R26.64], R4 ;  /* 0x000000041a007986 */ /* 0x002fe8000c101b08 */
[----:B---3--:R-:W-:Y:S04]  /*26b0*/  STG.E.64 desc[UR8][R26.64+0x100], R6 ;  /* 0x000100061a007986 */ /* 0x008fe8000c101b08 */
[----:B0-----:R-:W-:Y:S04]  /*26c0*/  STG.E.64 desc[UR8][R26.64+0x200], R8 ;  /* 0x000200081a007986 */ /* 0x001fe8000c101b08 */
[----:B----4-:R-:W-:Y:S04]  /*26d0*/  STG.E.64 desc[UR8][R26.64+0x300], R10 ;  /* 0x0003000a1a007986 */ /* 0x010fe8000c101b08 */
[----:B-----5:R-:W-:Y:S04]  /*26e0*/  STG.E.64 desc[UR8][R26.64+0x400], R12 ;  /* 0x0004000c1a007986 */ /* 0x020fe8000c101b08 */
[----:B------:R-:W-:Y:S04]  /*26f0*/  STG.E.64 desc[UR8][R26.64+0x500], R14 ;  /* 0x0005000e1a007986 */ /* 0x000fe8000c101b08 */
[----:B------:R-:W-:Y:S04]  /*2700*/  STG.E.64 desc[UR8][R26.64+0x600], R16 ;  /* 0x000600101a007986 */ /* 0x000fe8000c101b08 */
[----:B--2---:R-:W-:Y:S04]  /*2710*/  STG.E.64 desc[UR8][R26.64+0x700], R18 ;  /* 0x000700121a007986 */ /* 0x004fe8000c101b08 */
[----:B------:R-:W-:Y:S04]  /*2720*/  STG.E.64 desc[UR8][R26.64+0x800], R20 ;  /* 0x000800141a007986 */ /* 0x000fe8000c101b08 */
[----:B------:R-:W-:Y:S04]  /*2730*/  STG.E.64 desc[UR8][R26.64+0x900], R22 ;  /* 0x000900161a007986 */ /* 0x000fe8000c101b08 */
[----:B------:R-:W-:Y:S01]  /*2740*/  STG.E.64 desc[UR8][R26.64+0xa00], R24 ;  /* 0x000a00181a007986 */ /* 0x000fe2000c101b08 */
[----:B------:R-:W-:Y:S05]  /*2750*/  EXIT ;  /* 0x000000000000794d */ /* 0x000fea0003800000 */
.L_x_117:
[----:B------:R-:W-:-:S13]  /*2760*/  ISETP.NE.AND P0, PT, R7, RZ, PT ;  /* 0x000000ff0700720c */ /* 0x000fda0003f05270 */
[----:B------:R-:W-:Y:S05]  /*2770*/  @!P0 EXIT ;  /* 0x000000000000894d */ /* 0x000fea0003800000 */
[----:B------:R-:W0:Y:S02]  /*2780*/  LDC.64 R2, c[0x0][0x380] ;  /* 0x0000e000ff027b82 */ /* 0x000e240000000a00 */
[----:B0-----:R-:W-:-:S05]  /*2790*/  IMAD.WIDE.U32 R2, R9, 0x8, R2 ;  /* 0x0000000809027825 */ /* 0x001fca00078e0002 */
        /* <DEDUP_REMOVED lines=10> */
[----:B------:R-:W-:Y:S01]  /*2840*/  VIADD R0, R4, 0x80 ;  /* 0x0000008004007836 */ /* 0x000fe20000000000 */
[-C--:B------:R-:W-:Y:S02]  /*2850*/  ISETP.GE.U32.AND P0, PT, R10, R7.reuse, PT ;  /* 0x000000070a00720c */ /* 0x080fe40003f06070 */
[C---:B------:R-:W-:Y:S01]  /*2860*/  LEA R10, P3, R4.reuse, R2, 0x3 ;  /* 0x00000002040a7211 */ /* 0x040fe200078618ff */
[----:B0-----:R-:W-:Y:S01]  /*2870*/  VIADD R2, R4, 0xa0 ;  /* 0x000000a004027836 */ /* 0x001fe20000000000 */
[-C--:B------:R-:W-:Y:S01]  /*2880*/  ISETP.GE.U32.AND P1, PT, R12, R7.reuse, PT ;  /* 0x000000070c00720c */ /* 0x080fe20003f26070 */
[----:B------:R-:W-:Y:S01]  /*2890*/  VIADD R12, R4, 0xc0 ;  /* 0x000000c0040c7836 */ /* 0x000fe20000000000 */
[-C--:B------:R-:W-:Y:S01]  /*28a0*/  ISETP.GE.U32.AND P2, PT, R0, R7.reuse, PT ;  /* 0x000000070000720c */ /* 0x080fe20003f46070 */
[----:B------:R-:W-:Y:S01]  /*28b0*/  IMAD.X R11, RZ, RZ, R3, P3 ;  /* 0x000000ffff0b7224 */ /* 0x000fe200018e0603 */
[-C--:B------:R-:W-:Y:S01]  /*28c0*/  ISETP.GE.U32.AND P3, PT, R2, R7.reuse, PT ;  /* 0x000000070200720c */ /* 0x080fe20003f66070 */
[----:B------:R-:W-:Y:S01]  /*28d0*/  VIADD R0, R4, 0xe0 ;  /* 0x000000e004007836 */ /* 0x000fe20000000000 */
[----:B------:R-:W-:Y:S01]  /*28e0*/  ISETP.GE.U32.AND P4, PT, R12, R7, PT ;  /* 0x000000070c00720c */ /* 0x000fe20003f86070 */
[----:B------:R-:W-:-:S02]  /*28f0*/  VIADD R2, R4, 0x120 ;  /* 0x0000012004027836 */ /* 0x000fc40000000000 */
[----:B--2---:R-:W-:Y:S02]  /*2900*/  IMAD.MOV.U32 R18, RZ, RZ, R8 ;  /* 0x000000ffff127224 */ /* 0x004fe400078e0008 */
[----:B------:R-:W-:Y:S02]  /*2910*/  IMAD.MOV.U32 R19, RZ, RZ, R9 ;  /* 0x000000ffff137224 */ /* 0x000fe400078e0009 */
[----:B------:R-:W2:Y:S01]  /*2920*/  @!P5 LDG.E.64 R8, desc[UR8][R10.64] ;  /* 0x000000080a08d981 */ /* 0x000ea2000c1e1b00 */
[--C-:B------:R-:W-:Y:S01]  /*2930*/  IMAD.MOV.U32 R12, RZ, RZ, R18.reuse ;  /* 0x000000ffff0c7224 */ /* 0x100fe200078e0012 */
[----:B------:R-:W-:Y:S01]  /*2940*/  ISETP.GE.U32.AND P5, PT, R0, R7, PT ;  /* 0x000000070000720c */ /* 0x000fe20003fa6070 */
[----:B------:R-:W-:Y:S02]  /*2950*/  IMAD.MOV.U32 R13, RZ, RZ, R19 ;  /* 0x000000ffff0d7224 */ /* 0x000fe400078e0013 */
[----:B------:R-:W-:Y:S02]  /*2960*/  VIADD R0, R4, 0x100 ;  /* 0x0000010004007836 */ /* 0x000fe40000000000 */
[----:B------:R-:W-:-:S02]  /*2970*/  IMAD.MOV.U32 R14, RZ, RZ, R18 ;  /* 0x000000ffff0e7224 */ /* 0x000fc400078e0012 */
        /* <DEDUP_REMOVED lines=120> */
[----:B------:R-:W-:Y:S01]  /*3100*/  ISETP.NE.AND P1, PT, R2, 0x3, PT ;  /* 0x000000030200780c */ /* 0x000fe20003f25270 */
[----:B------:R-:W0:Y:S03]  /*3110*/  LDS.128 R24, [UR4+0x50] ;  /* 0x00005004ff187984 */ /* 0x000e260008000c00 */
[----:B------:R-:W-:Y:S02]  /*3120*/  SEL R6, R53, R6, !P1 ;  /* 0x0000000635067207 */ /* 0x000fe40004800000 */
[----:B------:R-:W-:Y:S02]  /*3130*/  IADD3 R53, P0, PT, R30, R53, RZ ;  /* 0x000000351e357210 */ /* 0x000fe40007f1e0ff */
[----:B------:R-:W-:-:S02]  /*3140*/  SEL R32, R29, R32, !P1 ;  /* 0x000000201d207207 */ /* 0x000fc40004800000 */
[----:B------:R-:W-:Y:S01]  /*3150*/  SEL R6, R53, R6, !P2 ;  /* 0x0000000635067207 */ /* 0x000fe20005000000 */
[----:B------:R-:W-:Y:S01]  /*3160*/  IMAD.X R33, R31, 0x1, R29, P0 ;  /* 0x000000011f217824 */ /* 0x000fe200000e061d */
[----:B--2---:R-:W-:Y:S01]  /*3170*/  IADD3 R53, P0, PT, R20, R53, RZ ;  /* 0x0000003514357210 */ /* 0x004fe20007f1e0ff */
[----:B------:R-:W1:Y:S01]  /*3180*/  LDS.128 R28, [UR4+0x60] ;  /* 0x00006004ff1c7984 */ /* 0x000e620008000c00 */
[----:B------:R-:W-:Y:S02]  /*3190*/  ISETP.NE.AND P1, PT, R2, 0x5, PT ;  /* 0x000000050200780c */ /* 0x000fe40003f25270 */
[----:B------:R-:W-:Y:S01]  /*31a0*/  SEL R20, R33, R32, !P2 ;  /* 0x0000002021147207 */ /* 0x000fe20005000000 */
[----:B------:R-:W-:Y:S01]  /*31b0*/  IMAD.X R55, R21, 0x1, R33, P0 ;  /* 0x0000000115377824 */ /* 0x000fe200000e0621 */
[----:B------:R-:W-:Y:S01]  /*31c0*/  IADD3 R21, P0, PT, R22, R53, RZ ;  /* 0x0000003516157210 */ /* 0x000fe20007f1e0ff */
[----:B------:R-:W2:Y:S01]  /*31d0*/  LDS.128 R32, [UR4+0x70] ;  /* 0x00007004ff207984 */ /* 0x000ea20008000c00 */
[----:B------:R-:W-:-:S02]  /*31e0*/  SEL R6, R53, R6, !P1 ;  /* 0x0000000635067207 */ /* 0x000fc40004800000 */
[----:B------:R-:W-:Y:S01]  /*31f0*/  SEL R20, R55, R20, !P1 ;  /* 0x0000001437147207 */ /* 0x000fe20004800000 */
[----:B------:R-:W-:Y:S01]  /*3200*/  IMAD.X R53, R23, 0x1, R55, P0 ;  /* 0x0000000117357824 */ /* 0x000fe200000e0637 */
[C---:B------:R-:W-:Y:S02]  /*3210*/  ISETP.NE.AND P1, PT, R2.reuse, 0x6, PT ;  /* 0x000000060200780c */ /* 0x040fe40003f25270 */
[C---:B------:R-:W-:Y:S02]  /*3220*/  ISETP.NE.AND P2, PT, R2.reuse, 0xc, PT ;  /* 0x0000000c0200780c */ /* 0x040fe40003f45270 */
[----:B------:R-:W-:Y:S02]  /*3230*/  SEL R6, R21, R6, !P1 ;  /* 0x0000000615067207 */ /* 0x000fe40004800000 */
[----:B------:R-:W-:Y:S02]  /*3240*/  SEL R20, R53, R20, !P1 ;  /* 0x0000001435147207 */ /* 0x000fe40004800000 */
[----:B------:R-:W-:-:S02]  /*3250*/  ISETP.NE.AND P1, PT, R2, 0x7, PT ;  /* 0x000000070200780c */ /* 0x000fc40003f25270 */
[----:B0-----:R-:W-:-:S04]  /*3260*/  IADD3 R23, P0, PT, R24, R21, RZ ;  /* 0x0000001518177210 */ /* 0x001fc80007f1e0ff */
[----:B------:R-:W-:Y:S01]  /*3270*/  SEL R6, R23, R6, !P1 ;  /* 0x0000000617067207 */ /* 0x000fe20004800000 */
[----:B------:R-:W-:Y:S01]  /*3280*/  IMAD.X R25, R25, 0x1, R53, P0 ;  /* 0x0000000119197824 */ /* 0x000fe200000e0635 */
[----:B------:R-:W-:-:S04]  /*3290*/  IADD3 R21, P0, PT, R26, R23, RZ ;  /* 0x000000171a157210 */ /* 0x000fc80007f1e0ff */
[----:B------:R-:W-:Y:S01]  /*32a0*/  SEL R20, R25, R20, !P1 ;  /* 0x0000001419147207 */ /* 0x000fe20004800000 */
[----:B------:R-:W-:Y:S01]  /*32b0*/  IMAD.X R27, R27, 0x1, R25, P0 ;  /* 0x000000011b1b7824 */ /* 0x000fe200000e0619 */
[----:B-1----:R-:W-:Y:S02]  /*32c0*/  IADD3 R23, P3, PT, R28, R21, RZ ;  /* 0x000000151c177210 */ /* 0x002fe40007f7e0ff */
[----:B------:R-:W-:Y:S02]  /*32d0*/  SEL R6, R21, R6, !P4 ;  /* 0x0000000615067207 */ /* 0x000fe40006000000 */
[----:B------:R-:W-:Y:S01]  /*32e0*/  IADD3 R21, P6, PT, R30, R23, RZ ;  /* 0x000000171e157210 */ /* 0x000fe20007fde0ff */
[----:B------:R-:W-:Y:S01]  /*32f0*/  IMAD.X R29, R29, 0x1, R27, P3 ;  /* 0x000000011d1d7824 */ /* 0x000fe200018e061b */
[----:B------:R-:W-:Y:S02]  /*3300*/  SEL R20, R27, R20, !P4 ;  /* 0x000000141b147207 */ /* 0x000fe40006000000 */
[----:B------:R-:W-:Y:S01]  /*3310*/  ISETP.NE.AND P0, PT, R2, 0xa, PT ;  /* 0x0000000a0200780c */ /* 0x000fe20003f05270 */
[----:B------:R-:W-:Y:S01]  /*3320*/  IMAD.X R31, R31, 0x1, R29, P6 ;  /* 0x000000011f1f7824 */ /* 0x000fe200030e061d */
[----:B------:R-:W-:-:S02]  /*3330*/  SEL R6, R23, R6, !P5 ;  /* 0x0000000617067207 */ /* 0x000fc40006800000 */
[----:B------:R-:W-:Y:S02]  /*3340*/  ISETP.NE.AND P3, PT, R3, RZ, PT ;  /* 0x000000ff0300720c */ /* 0x000fe40003f65270 */
[----:B--2---:R-:W-:Y:S02]  /*3350*/  IADD3 R3, P4, PT, R32, R21, RZ ;  /* 0x0000001520037210 */ /* 0x004fe40007f9e0ff */
[----:B------:R-:W-:Y:S02]  /*3360*/  SEL R20, R29, R20, !P5 ;  /* 0x000000141d147207 */ /* 0x000fe40006800000 */
[----:B------:R-:W-:Y:S01]  /*3370*/  ISETP.NE.AND P1, PT, R2, 0xb, PT ;  /* 0x0000000b0200780c */ /* 0x000fe20003f25270 */
[----:B------:R-:W-:Y:S01]  /*3380*/  IMAD.X R33, R33, 0x1, R31, P4 ;  /* 0x0000000121217824 */ /* 0x000fe200020e061f */
[----:B------:R-:W-:Y:S02]  /*3390*/  SEL R6, R21, R6, !P0 ;  /* 0x0000000615067207 */ /* 0x000fe40004000000 */
[----:B------:R-:W-:-:S02]  /*33a0*/  IADD3 R2, P6, PT, R34, R3, RZ ;  /* 0x0000000322027210 */ /* 0x000fc40007fde0ff */
[----:B------:R-:W-:Y:S02]  /*33b0*/  IADD3 R27, P5, PT, R44, -R51, RZ ;  /* 0x800000332c1b7210 */ /* 0x000fe40007fbe0ff */
[----:B------:R-:W-:Y:S01]  /*33c0*/  SEL R20, R31, R20, !P0 ;  /* 0x000000141f147207 */ /* 0x000fe20004000000 */
[----:B------:R-:W-:Y:S01]  /*33d0*/  IMAD.X R34, R35, 0x1, R33, P6 ;  /* 0x0000000123227824 */ /* 0x000fe200030e0621 */
[----:B------:R-:W-:Y:S01]  /*33e0*/  @P2 SEL R2, R3, R6, !P1 ;  /* 0x0000000603022207 */ /* 0x000fe20004800000 */
[----:B------:R-:W-:Y:S01]  /*33f0*/  IMAD.X R3, R45, 0x1, ~R49, P5 ;  /* 0x000000012d037824 */ /* 0x000fe200028e0e31 */
[----:B------:R-:W-:Y:S02]  /*3400*/  ISETP.GE.U32.AND P0, PT, R5, 0x20, PT ;  /* 0x000000200500780c */ /* 0x000fe40003f06070 */
[----:B------:R-:W-:Y:S02]  /*3410*/  SEL R27, R27, RZ, P3 ;  /* 0x000000ff1b1b7207 */ /* 0x000fe40001800000 */
[----:B------:R-:W-:-:S02]  /*3420*/  SEL R2, R2, RZ, P0 ;  /* 0x000000ff02027207 */ /* 0x000fc40000000000 */
[----:B------:R-:W-:Y:S02]  /*3430*/  @P2 SEL R34, R33, R20, !P1 ;  /* 0x0000001421222207 */ /* 0x000fe40004800000 */
[----:B-----5:R-:W-:Y:S02]  /*3440*/  IADD3 R27, P1, P2, R2, R27, R46 ;  /* 0x0000001b021b7210 */ /* 0x020fe40007a3e02e */
[----:B------:R-:W-:Y:S02]  /*3450*/  SEL R3, R3, RZ, P3 ;  /* 0x000000ff03037207 */ /* 0x000fe40001800000 */
[----:B------:R-:W-:-:S04]  /*3460*/  SEL R46, R34, RZ, P0 ;  /* 0x000000ff222e7207 */ /* 0x000fc80000000000 */
[----:B------:R-:W-:Y:S01]  /*3470*/  IADD3.X R3, PT, PT, R46, R3, R47, P1, P2 ;  /* 0x000000032e037210 */ /* 0x000fe20000fe442f */
[----:B------:R-:W-:Y:S06]  /*3480*/  BRA `(.L_x_137) ;  /* 0x0000001400b07947 */ /* 0x000fec0003800000 */
.L_x_136:
        /* <DEDUP_REMOVED lines=58> */
[----:B------:R-:W-:Y:S02]  /*3830*/  ISETP.NE.AND P1, PT, R2, 0x3, PT ;  /* 0x000000030200780c */ /* 0x000fe40003f25270 */
[----:B------:R-:W-:Y:S02]  /*3840*/  IADD3 R21, P0, PT, R26, R23, RZ ;  /* 0x000000171a157210 */ /* 0x000fe40007f1e0ff */
[----:B------:R-:W-:-:S03]  /*3850*/  SEL R24, R23, R24, !P1 ;  /* 0x0000001817187207 */ /* 0x000fc60004800000 */
[----:B------:R-:W-:Y:S01]  /*3860*/  IMAD.X R51, R27, 0x1, R53, P0 ;  /* 0x000000011b337824 */ /* 0x000fe200000e0635 */
[----:B--2---:R-:W-:Y:S02]  /*3870*/  IADD3 R25, P0, PT, R28, R21, RZ ;  /* 0x000000151c197210 */ /* 0x004fe40007f1e0ff */
[----:B------:R-:W-:Y:S02]  /*3880*/  SEL R28, R53, R20, !P1 ;  /* 0x00000014351c7207 */ /* 0x000fe40004800000 */
[----:B------:R-:W-:Y:S01]  /*3890*/  SEL R24, R21, R24, !P2 ;  /* 0x0000001815187207 */ /* 0x000fe20005000000 */
[----:B------:R-:W-:Y:S01]  /*38a0*/  IMAD.X R27, R29, 0x1, R51, P0 ;  /* 0x000000011d1b7824 */ /* 0x000fe200000e0633 */
[----:B------:R-:W0:Y:S01]  /*38b0*/  LDS.128 R20, [UR4+0x60] ;  /* 0x00006004ff147984 */ /* 0x000e220008000c00 */
[----:B------:R-:W-:Y:S02]  /*38c0*/  IADD3 R29, P0, PT, R30, R25, RZ ;  /* 0x000000191e1d7210 */ /* 0x000fe40007f1e0ff */
[----:B------:R-:W-:-:S02]  /*38d0*/  SEL R28, R51, R28, !P2 ;  /* 0x0000001c331c7207 */ /* 0x000fc40005000000 */
[----:B------:R-:W-:Y:S01]  /*38e0*/  ISETP.NE.AND P1, PT, R2, 0x5, PT ;  /* 0x000000050200780c */ /* 0x000fe20003f25270 */
[----:B------:R-:W-:Y:S01]  /*38f0*/  IMAD.X R51, R31, 0x1, R27, P0 ;  /* 0x000000011f337824 */ /* 0x000fe200000e061b */
[----:B---3--:R-:W-:Y:S02]  /*3900*/  IADD3 R31, P0, PT, R32, R29, RZ ;  /* 0x0000001d201f7210 */ /* 0x008fe40007f1e0ff */
[----:B------:R-:W-:Y:S02]  /*3910*/  SEL R30, R25, R24, !P1 ;  /* 0x00000018191e7207 */ /* 0x000fe40004800000 */
[----:B------:R-:W-:Y:S01]  /*3920*/  SEL R28, R27, R28, !P1 ;  /* 0x0000001c1b1c7207 */ /* 0x000fe20004800000 */
[----:B------:R-:W-:Y:S01]  /*3930*/  IMAD.X R33, R33, 0x1, R51, P0 ;  /* 0x0000000121217824 */ /* 0x000fe200000e0633 */
[----:B------:R-:W1:Y:S01]  /*3940*/  LDS.128 R24, [UR4+0x70] ;  /* 0x00007004ff187984 */ /* 0x000e620008000c00 */
[C---:B------:R-:W-:Y:S02]  /*3950*/  ISETP.NE.AND P1, PT, R2.reuse, 0x6, PT ;  /* 0x000000060200780c */ /* 0x040fe40003f25270 */
[----:B------:R-:W-:-:S02]  /*3960*/  ISETP.NE.AND P2, PT, R2, 0x7, PT ;  /* 0x000000070200780c */ /* 0x000fc40003f45270 */
[----:B------:R-:W-:Y:S02]  /*3970*/  SEL R30, R29, R30, !P1 ;  /* 0x0000001e1d1e7207 */ /* 0x000fe40004800000 */
[----:B------:R-:W-:Y:S02]  /*3980*/  SEL R32, R51, R28, !P1 ;  /* 0x0000001c33207207 */ /* 0x000fe40004800000 */
[----:B------:R-:W2:Y:S01]  /*3990*/  LDS.64 R28, [UR4+0x80] ;  /* 0x00008004ff1c7984 */ /* 0x000ea20008000a00 */
[----:B------:R-:W-:Y:S02]  /*39a0*/  SEL R30, R31, R30, !P2 ;  /* 0x0000001e1f1e7207 */ /* 0x000fe40005000000 */
[----:B------:R-:W-:Y:S02]  /*39b0*/  IADD3 R31, P0, PT, R34, R31, RZ ;  /* 0x0000001f221f7210 */ /* 0x000fe40007f1e0ff */
[----:B------:R-:W-:Y:S02]  /*39c0*/  SEL R32, R33, R32, !P2 ;  /* 0x0000002021207207 */ /* 0x000fe40005000000 */
[----:B------:R-:W-:Y:S01]  /*39d0*/  SEL R30, R31, R30, !P3 ;  /* 0x0000001e1f1e7207 */ /* 0x000fe20005800000 */
[----:B------:R-:W-:Y:S01]  /*39e0*/  IMAD.X R35, R35, 0x1, R33, P0 ;  /* 0x0000000123237824 */ /* 0x000fe200000e0621 */
[----:B------:R-:W-:-:S02]  /*39f0*/  ISETP.NE.AND P2, PT, R2, 0xa, PT ;  /* 0x0000000a0200780c */ /* 0x000fc40003f45270 */
[C---:B------:R-:W-:Y:S02]  /*3a00*/  ISETP.NE.AND P1, PT, R2.reuse, 0xb, PT ;  /* 0x0000000b0200780c */ /* 0x040fe40003f25270 */
[----:B------:R-:W-:Y:S02]  /*3a10*/  ISETP.NE.AND P0, PT, R2, 0xc, PT ;  /* 0x0000000c0200780c */ /* 0x000fe40003f05270 */
[----:B0-----:R-:W-:Y:S02]  /*3a20*/  IADD3 R31, P4, PT, R20, R31, RZ ;  /* 0x0000001f141f7210 */ /* 0x001fe40007f9e0ff */
[----:B------:R-:W-:Y:S02]  /*3a30*/  SEL R20, R35, R32, !P3 ;  /* 0x0000002023147207 */ /* 0x000fe40005800000 */
[----:B------:R-:W-:Y:S01]  /*3a40*/  SEL R2, R31, R30, !P5 ;  /* 0x0000001e1f027207 */ /* 0x000fe20006800000 */
[----:B------:R-:W-:Y:S01]  /*3a50*/  IMAD.X R21, R21, 0x1, R35, P4 ;  /* 0x0000000115157824 */ /* 0x000fe200020e0623 */
[----:B------:R-:W-:-:S02]  /*3a60*/  IADD3 R31, P6, PT, R22, R31, RZ ;  /* 0x0000001f161f7210 */ /* 0x000fc40007fde0ff */
[----:B------:R-:W-:Y:S02]  /*3a70*/  IADD3 R30, P3, PT, R46, -R45, RZ ;  /* 0x8000002d2e1e7210 */ /* 0x000fe40007f7e0ff */
[----:B------:R-:W-:Y:S01]  /*3a80*/  SEL R2, R31, R2, !P2 ;  /* 0x000000021f027207 */ /* 0x000fe20005000000 */
[----:B------:R-:W-:Y:S01]  /*3a90*/  IMAD.X R23, R23, 0x1, R21, P6 ;  /* 0x0000000117177824 */ /* 0x000fe200030e0615 */
[----:B------:R-:W-:Y:S01]  /*3aa0*/  SEL R20, R21, R20, !P5 ;  /* 0x0000001415147207 */ /* 0x000fe20006800000 */
[----:B------:R-:W-:Y:S01]  /*3ab0*/  IMAD.X R46, R47, 0x1, ~R49, P3 ;  /* 0x000000012f2e7824 */ /* 0x000fe200018e0e31 */
[----:B-1----:R-:W-:Y:S02]  /*3ac0*/  IADD3 R31, P4, PT, R24, R31, RZ ;  /* 0x0000001f181f7210 */ /* 0x002fe40007f9e0ff */
[----:B------:R-:W-:Y:S02]  /*3ad0*/  ISETP.NE.AND P5, PT, R3, RZ, PT ;  /* 0x000000ff0300720c */ /* 0x000fe40003fa5270 */
[----:B------:R-:W-:Y:S01]  /*3ae0*/  SEL R2, R31, R2, !P1 ;  /* 0x000000021f027207 */ /* 0x000fe20004800000 */
[----:B------:R-:W-:Y:S01]  /*3af0*/  IMAD.X R25, R25, 0x1, R23, P4 ;  /* 0x0000000119197824 */ /* 0x000fe200020e0617 */
[----:B------:R-:W-:-:S02]  /*3b00*/  IADD3 R31, P6, PT, R26, R31, RZ ;  /* 0x0000001f1a1f7210 */ /* 0x000fc40007fde0ff */
[----:B------:R-:W-:Y:S02]  /*3b10*/  SEL R20, R23, R20, !P2 ;  /* 0x0000001417147207 */ /* 0x000fe40005000000 */
[----:B------:R-:W-:Y:S01]  /*3b20*/  SEL R21, R30, RZ, P5 ;  /* 0x000000ff1e157207 */ /* 0x000fe20002800000 */
[----:B------:R-:W-:Y:S01]  /*3b30*/  IMAD.X R27, R27, 0x1, R25, P6 ;  /* 0x000000011b1b7824 */ /* 0x000fe200030e0619 */
[----:B------:R-:W-:Y:S02]  /*3b40*/  SEL R2, R31, R2, !P0 ;  /* 0x000000021f027207 */ /* 0x000fe40004000000 */
[----:B------:R-:W-:Y:S02]  /*3b50*/  ISETP.GT.U32.AND P2, PT, R5, 0x1f, PT ;  /* 0x0000001f0500780c */ /* 0x000fe40003f44070 */
[----:B------:R-:W-:Y:S02]  /*3b60*/  SEL R20, R25, R20, !P1 ;  /* 0x0000001419147207 */ /* 0x000fe40004800000 */
[----:B------:R-:W-:-:S02]  /*3b70*/  IADD3 R21, P1, PT, R21, R2, RZ ;  /* 0x0000000215157210 */ /* 0x000fc40007f3e0ff */
[----:B------:R-:W-:Y:S02]  /*3b80*/  SEL R23, R46, RZ, P5 ;  /* 0x000000ff2e177207 */ /* 0x000fe40002800000 */
[----:B------:R-:W-:Y:S02]  /*3b90*/  SEL R2, R27, R20, !P0 ;  /* 0x000000141b027207 */ /* 0x000fe40004000000 */
[----:B--2---:R-:W-:Y:S02]  /*3ba0*/  IADD3 R34, P0, PT, R28, R31, RZ ;  /* 0x0000001f1c227210 */ /* 0x004fe40007f1e0ff */
        /* <DEDUP_REMOVED lines=25> */
.L_x_195:
[----:B------:R-:W-:Y:S05]  /*3d40*/  @!P0 BRA `(.L_x_140) ;  /* 0x0000000000888947 */ /* 0x000fea0003800000 */
[----:B------:R-:W-:Y:S01]  /*3d50*/  IADD3 R25, PT, PT, R47, UR10, R44 ;  /* 0x0000000a2f197c10 */ /* 0x000fe2000fffe02c */
[----:B------:R-:W-:-:S04]  /*3d60*/  IMAD.MOV.U32 R26, RZ, RZ, 0x182 ;  /* 0x00000182ff1a7424 */ /* 0x000fc800078e00ff */
[----:B------:R-:W-:-:S07]  /*3d70*/  IMAD.WIDE R24, R25, 0x10, R32 ;  /* 0x0000001019187825 */ /* 0x000fce00078e0220 */
.L_x_142:
        /* <DEDUP_REMOVED lines=30> */
.L_x_198:
[----:B------:R-:W-:Y:S05]  /*3f60*/  @P0 BRA `(.L_x_142) ;  /* 0xfffffffc00840947 */ /* 0x000fea000383ffff */
.L_x_140:
        /* <DEDUP_REMOVED lines=58> */
.L_x_212:
[----:B------:R-:W-:Y:S05]  /*4310*/  @!P0 BRA `(.L_x_144) ;  /* 0x0000000400808947 */ /* 0x000fea0003800000 */
[----:B------:R-:W-:-:S07]  /*4320*/  IMAD.MOV.U32 R46, RZ, RZ, 0x182 ;  /* 0x00000182ff2e7424 */ /* 0x000fce00078e00ff */
.L_x_150:
        /* <DEDUP_REMOVED lines=9> */
.L_x_215:
[----:B------:R-:W-:Y:S05]  /*43c0*/  @!P0 BRA `(.L_x_146) ;  /* 0x0000000000808947 */ /* 0x000fea0003800000 */
[----:B------:R-:W-:-:S07]  /*43d0*/  IMAD.MOV.U32 R26, RZ, RZ, R46 ;  /* 0x000000ffff1a7224 */ /* 0x000fce00078e002e */
.L_x_148:
        /* <DEDUP_REMOVED lines=30> */
.L_x_218:
[----:B------:R-:W-:Y:S05]  /*45c0*/  @P0 BRA `(.L_x_148) ;  /* 0xfffffffc00840947 */ /* 0x000fea000383ffff */
.L_x_146:
        /* <DEDUP_REMOVED lines=52> */
.L_x_232:
[----:B------:R-:W-:Y:S05]  /*4910*/  @P0 BRA `(.L_x_150) ;  /* 0xfffffff800840947 */ /* 0x000fea000383ffff */
.L_x_144:
[----:B------:R-:W0:Y:S01]  /*4920*/  S2R R5, SR_TID.X ;  /* 0x0000000000057919 */ /* 0x000e220000002100 */
[----:B------:R-:W-:Y:S01]  /*4930*/  ISETP.NE.AND P1, PT, R3, RZ, PT ;  /* 0x000000ff0300720c */ /* 0x000fe20003f25270 */
[----:B------:R-:W-:-:S12]  /*4940*/  BSSY.RECONVERGENT B0, `(.L_x_151) ;  /* 0x0000010000007945 */ /* 0x000fd80003800200 */
[----:B------:R-:W1:Y:S01]  /*4950*/  @!P1 S2R R6, SR_CgaCtaId ;  /* 0x0000000000069919 */ /* 0x000e620000008800 */
[----:B------:R-:W-:Y:S02]  /*4960*/  @!P1 MOV R3, 0x400 ;  /* 0x0000040000039802 */ /* 0x000fe40000000f00 */
[----:B0-----:R-:W-:Y:S02]  /*4970*/  ISETP.NE.AND P0, PT, R5, RZ, PT ;  /* 0x000000ff0500720c */ /* 0x001fe40003f05270 */
[----:B-1----:R-:W-:-:S11]  /*4980*/  @!P1 LEA R3, R6, R3, 0x18 ;  /* 0x0000000306039211 */ /* 0x002fd600078ec0ff */
[----:B------:R-:W-:Y:S05]  /*4990*/  @P0 BRA `(.L_x_152) ;  /* 0x0000000000280947 */ /* 0x000fea0003800000 */
        /* <DEDUP_REMOVED lines=10> */
.L_x_152:
[----:B------:R-:W-:Y:S05]  /*4a40*/  BSYNC.RECONVERGENT B0 ;  /* 0x0000000000007941 */ /* 0x000fea0003800200 */
.L_x_151:
[----:B------:R0:W-:Y:S01]  /*4a50*/  @!P1 STS.64 [R3+0x98], R44 ;  /* 0x0000982c03009388 */ /* 0x0001e20000000a00 */
[----:B-1----:R-:W-:Y:S02]  /*4a60*/  IMAD.MOV.U32 R21, RZ, RZ, R30 ;  /* 0x000000ffff157224 */ /* 0x002fe400078e001e */
[----:B------:R-:W-:Y:S02]  /*4a70*/  IMAD.MOV.U32 R23, RZ, RZ, R2 ;  /* 0x000000ffff177224 */ /* 0x000fe400078e0002 */
[----:B------:R-:W-:Y:S02]  /*4a80*/  @!P1 IMAD.MOV.U32 R21, RZ, RZ, R44 ;  /* 0x000000ffff159224 */ /* 0x000fe400078e002c */
[----:B------:R-:W-:-:S07]  /*4a90*/  @!P1 IMAD.MOV.U32 R23, RZ, RZ, R45 ;  /* 0x000000ffff179224 */ /* 0x000fce00078e002d */
.L_x_138:
[----:B------:R-:W-:Y:S05]  /*4aa0*/  WARPSYNC.ALL ;  /* 0x0000000000007948 */ /* 0x000fea0003800000 */
[----:B------:R-:W1:Y:S08]  /*4ab0*/  S2UR UR5, SR_CgaCtaId ;  /* 0x00000000000579c3 */ /* 0x000e700000008800 */
[----:B------:R-:W-:Y:S01]  /*4ac0*/  BAR.SYNC.DEFER_BLOCKING 0x0 ;  /* 0x0000000000007b1d */ /* 0x000fe20000010000 */
[----:B------:R-:W-:-:S05]  /*4ad0*/  ISETP.NE.AND P1, PT, R5, RZ, PT ;  /* 0x000000ff0500720c */ /* 0x000fca0003f25270 */
[----:B------:R-:W-:Y:S02]  /*4ae0*/  UMOV UR4, 0x400 ;  /* 0x0000040000047882 */ /* 0x000fe40000000000 */
[----:B-1----:R-:W-:-:S09]  /*4af0*/  ULEA UR4, UR5, UR4, 0x18 ;  /* 0x0000000405047291 */ /* 0x002fd2000f8ec0ff */
[----:B0-----:R-:W0:Y:S02]  /*4b00*/  LDS.64 R2, [UR4+0x98] ;  /* 0x00009804ff027984 */ /* 0x001e240008000a00 */
[----:B0-----:R-:W-:-:S04]  /*4b10*/  SEL R2, R2, RZ, P1 ;  /* 0x000000ff02027207 */ /* 0x001fc80000800000 */
[----:B------:R-:W-:Y:S02]  /*4b20*/  IADD3 R27, P0, PT, R21, R2, RZ ;  /* 0x00000002151b7210 */ /* 0x000fe40007f1e0ff */
[----:B------:R-:W-:-:S05]  /*4b30*/  SEL R2, R3, RZ, P1 ;  /* 0x000000ff03027207 */ /* 0x000fca0000800000 */
[----:B------:R-:W-:-:S07]  /*4b40*/  IMAD.X R3, R23, 0x1, R2, P0 ;  /* 0x0000000117037824 */ /* 0x000fce00000e0602 */
.L_x_137:
[----:B------:R-:W-:Y:S01]  /*4b50*/  BAR.SYNC.DEFER_BLOCKING 0x0 ;  /* 0x0000000000007b1d */ /* 0x000fe20000010000 */
[----:B------:R-:W-:Y:S01]  /*4b60*/  IADD3 R20, P0, PT, R42, R27, RZ ;  /* 0x0000001b2a147210 */ /* 0x000fe20007f1e0ff */
[----:B------:R-:W-:Y:S01]  /*4b70*/  IMAD.MOV.U32 R2, RZ, RZ, R27 ;  /* 0x000000ffff027224 */ /* 0x000fe200078e001b */
[----:B------:R-:W-:-:S03]  /*4b80*/  LOP3.LUT R31, R5, 0x1f, RZ, 0xc0, !PT ;  /* 0x0000001f051f7812 */ /* 0x000fc600078ec0ff */
[----:B------:R-:W-:Y:S01]  /*4b90*/  IMAD.X R21, R43, 0x1, R3, P0 ;  /* 0x000000012b157824 */ /* 0x000fe200000e0603 */
[----:B------:R-:W-:Y:S01]  /*4ba0*/  IADD3 R22, P0, PT, R40, R20, RZ ;  /* 0x0000001428167210 */ /* 0x000fe20007f1e0ff */
[----:B------:R-:W0:Y:S01]  /*4bb0*/  S2R R29, SR_LANEID ;  /* 0x00000000001d7919 */ /* 0x000e220000000000 */
        /* <DEDUP_REMOVED lines=13> */
[----:B0-----:R-:W-:-:S04]  /*4c90*/  IMAD R29, R29, 0x50, R0 ;  /* 0x000000501d1d7824 */ /* 0x001fc800078e0200 */
[----:B------:R-:W-:Y:S01]  /*4ca0*/  IMAD.X R15, R15, 0x1, R13, P0 ;  /* 0x000000010f0f7824 */ /* 0x000fe200000e060d */
[----:B------:R-:W-:Y:S01]  /*4cb0*/  IADD3 R16, P0, PT, R16, R14, RZ ;  /* 0x0000000e10107210 */ /* 0x000fe20007f1e0ff */
[----:B-1----:R-:W-:Y:S01]  /*4cc0*/  VIADD R6, R6, UR5 ;  /* 0x0000000506067c36 */ /* 0x002fe20008000000 */
[----:B------:R0:W-:Y:S03]  /*4cd0*/  STS.64 [R29], R2 ;  /* 0x000000021d007388 */ /* 0x0001e60000000a00 */
[----:B------:R-:W-:Y:S01]  /*4ce0*/  IMAD.X R17, R17, 0x1, R15, P0 ;  /* 0x0000000111117824 */ /* 0x000fe200000e060f */
[----:B------:R-:W-:Y:S01]  /*4cf0*/  IADD3 R26, P0, PT, R18, R16, RZ ;  /* 0x00000010121a7210 */ /* 0x000fe20007f1e0ff */
[----:B------:R-:W-:Y:S01]  /*4d00*/  STS.64 [R29+0x8], R20 ;  /* 0x000008141d007388 */ /* 0x000fe20000000a00 */
[----:B------:R-:W-:Y:S01]  /*4d10*/  IMAD R33, R6, 0x11e0, RZ ;  /* 0x000011e006217824 */ /* 0x000fe200078e02ff */
[----:B------:R-:W-:-:S02]  /*4d20*/  LOP3.LUT R6, R5, 0x3e0, RZ, 0xc0, !PT ;  /* 0x000003e005067812 */ /* 0x000fc400078ec0ff */
[----:B------:R-:W-:Y:S01]  /*4d30*/  IMAD.X R27, R19, 0x1, R17, P0 ;  /* 0x00000001131b7824 */ /* 0x000fe200000e0611 */
[----:B------:R-:W-:Y:S01]  /*4d40*/  STS.64 [R29+0x10], R22 ;  /* 0x000010161d007388 */ /* 0x000fe20000000a00 */
[----:B0-----:R-:W-:Y:S01]  /*4d50*/  IADD3 R2, P0, PT, R36, R26, RZ ;  /* 0x0000001a24027210 */ /* 0x001fe20007f1e0ff */
[----:B------:R-:W-:Y:S02]  /*4d60*/  IMAD R31, R6, 0xb, R31 ;  /* 0x0000000b061f7824 */ /* 0x000fe400078e021f */
[----:B------:R-:W-:Y:S02]  /*4d70*/  STS.64 [R29+0x18], R24 ;  /* 0x000018181d007388 */ /* 0x000fe40000000a00 */
[----:B------:R-:W-:Y:S01]  /*4d80*/  IMAD.X R3, R37, 0x1, R27, P0 ;  /* 0x0000000125037824 */ /* 0x000fe200000e061b */
[----:B------:R-:W-:Y:S01]  /*4d90*/  ISETP.NE.AND P0, PT, R5, RZ, PT ;  /* 0x000000ff0500720c */ /* 0x000fe20003f05270 */
[----:B------:R-:W-:Y:S01]  /*4da0*/  STS.64 [R29+0x20], R8 ;  /* 0x000020081d007388 */ /* 0x000fe20000000a00 */
[----:B------:R-:W-:-:S02]  /*4db0*/  VIADD R30, R31, 0x40 ;  /* 0x000000401f1e7836 */ /* 0x000fc40000000000 */
[----:B------:R-:W-:Y:S01]  /*4dc0*/  VIADD R28, R31, 0x20 ;  /* 0x000000201f1c7836 */ /* 0x000fe20000000000 */
[----:B------:R-:W-:Y:S04]  /*4dd0*/  STS.64 [R29+0x28], R10 ;  /* 0x0000280a1d007388 */ /* 0x000fe80000000a00 */
[----:B------:R-:W-:Y:S04]  /*4de0*/  STS.64 [R29+0x30], R12 ;  /* 0x0000300c1d007388 */ /* 0x000fe80000000a00 */
[----:B------:R-:W-:Y:S04]  /*4df0*/  STS.64 [R29+0x38], R14 ;  /* 0x0000380e1d007388 */ /* 0x000fe80000000a00 */
[----:B------:R-:W-:Y:S04]  /*4e00*/  STS.64 [R29+0x40], R16 ;  /* 0x000040101d007388 */ /* 0x000fe80000000a00 */
[----:B------:R-:W-:Y:S04]  /*4e10*/  STS.64 [R29+0x48], R26 ;  /* 0x0000481a1d007388 */ /* 0x000fe80000000a00 */
[----:B------:R-:W-:Y:S01]  /*4e20*/  STS.64 [R29+0x50], R2 ;  /* 0x000050021d007388 */ /* 0x000fe20000000a00 */
[----:B------:R-:W-:-:S03]  /*4e30*/  NOP ;  /* 0x0000000000007918 */ /* 0x000fc60000000000 */
[----:B------:R-:W-:Y:S04]  /*4e40*/  LDS.64 R20, [R0] ;  /* 0x0000000000147984 */ /* 0x000fe80000000a00 */
[----:B------:R-:W-:Y:S04]  /*4e50*/  LDS.64 R22, [R0+0x100] ;  /* 0x0001000000167984 */ /* 0x000fe80000000a00 */
        /* <DEDUP_REMOVED lines=11> */
[----:B------:R-:W-:-:S05]  /*4f10*/  IADD3 R5, P0, PT, R33, R4, RZ ;  /* 0x0000000421057210 */ /* 0x000fca0007f1e0ff */
[----:B0-----:R-:W-:Y:S01]  /*4f20*/  IMAD.X R0, RZ, RZ, RZ, P0 ;  /* 0x000000ffff007224 */ /* 0x001fe200000e06ff */
[----:B--2---:R-:W-:-:S04]  /*4f30*/  LEA R6, P0, R5, UR6, 0x3 ;  /* 0x0000000605067c11 */ /* 0x004fc8000f8018ff */
[----:B-1----:R-:W-:Y:S01]  /*4f40*/  LEA.HI.X R7, R5, UR7, R0, 0x3, P0 ;  /* 0x0000000705077c11 */ /* 0x002fe200080f1c00 */
[C---:B------:R-:W-:Y:S01]  /*4f50*/  VIADD R0, R31.reuse, 0x60 ;  /* 0x000000601f007836 */ /* 0x040fe20000000000 */
[----:B------:R-:W0:Y:S02]  /*4f60*/  LDS R29, [UR4+0x8f00] ;  /* 0x008f0004ff1d7984 */ /* 0x000e240008000800 */
[-C--:B0-----:R-:W-:Y:S01]  /*4f70*/  ISETP.GE.AND P5, PT, R4, R29.reuse, PT ;  /* 0x0000001d0400720c */ /* 0x081fe20003fa6270 */
[C---:B------:R-:W-:Y:S01]  /*4f80*/  VIADD R4, R31.reuse, 0x80 ;  /* 0x000000801f047836 */ /* 0x040fe20000000000 */
[-C--:B------:R-:W-:Y:S01]  /*4f90*/  ISETP.GE.AND P0, PT, R30, R29.reuse, PT ;  /* 0x0000001d1e00720c */ /* 0x080fe20003f06270 */
[C---:B------:R-:W-:Y:S01]  /*4fa0*/  VIADD R30, R31.reuse, 0xc0 ;  /* 0x000000c01f1e7836 */ /* 0x040fe20000000000 */
[-C--:B------:R-:W-:Y:S01]  /*4fb0*/  ISETP.GE.AND P1, PT, R0, R29.reuse, PT ;  /* 0x0000001d0000720c */ /* 0x080fe20003f26270 */
[C---:B------:R-:W-:Y:S01]  /*4fc0*/  VIADD R0, R31.reuse, 0xe0 ;  /* 0x000000e01f007836 */ /* 0x040fe20000000000 */
[-C--:B------:R-:W-:Y:S01]  /*4fd0*/  ISETP.GE.AND P6, PT, R28, R29.reuse, PT ;  /* 0x0000001d1c00720c */ /* 0x080fe20003fc6270 */
[C---:B------:R-:W-:Y:S01]  /*4fe0*/  VIADD R28, R31.reuse, 0xa0 ;  /* 0x000000a01f1c7836 */ /* 0x040fe20000000000 */
[-C--:B------:R-:W-:Y:S01]  /*4ff0*/  ISETP.GE.AND P2, PT, R4, R29.reuse, PT ;  /* 0x0000001d0400720c */ /* 0x080fe20003f46270 */
[----:B------:R-:W-:Y:S01]  /*5000*/  VIADD R4, R31, 0x100 ;  /* 0x000001001f047836 */ /* 0x000fe20000000000 */
[----:B------:R-:W-:-:S02]  /*5010*/  ISETP.GE.AND P4, PT, R30, R29, PT ;  /* 0x0000001d1e00720c */ /* 0x000fc40003f86270 */
[-C--:B------:R-:W-:Y:S01]  /*5020*/  ISETP.GE.AND P3, PT, R28, R29.reuse, PT ;  /* 0x0000001d1c00720c */ /* 0x080fe20003f66270 */
[----:B------:R0:W-:Y:S01]  /*5030*/  @!P5 STG.E.64 desc[UR8][R6.64], R20 ;  /* 0x000000140600d986 */ /* 0x0001e2000c101b08 */
[-C--:B------:R-:W-:Y:S01]  /*5040*/  ISETP.GE.AND P5, PT, R0, R29.reuse, PT ;  /* 0x0000001d0000720c */ /* 0x080fe20003fa6270 */
[C---:B------:R-:W-:Y:S02]  /*5050*/  VIADD R0, R31.reuse, 0x120 ;  /* 0x000001201f007836 */ /* 0x040fe40000000000 */
[----:B------:R0:W-:Y:S03]  /*5060*/  @!P0 STG.E.64 desc[UR8][R6.64+0x200], R24 ;  /* 0x0002001806008986 */ /* 0x0001e6000c101b08 */
[-C--:B------:R-:W-:Y:S01]  /*5070*/  ISETP.GE.AND P0, PT, R0, R29.reuse, PT ;  /* 0x0000001d0000720c */ /* 0x080fe20003f06270 */
[----:B------:R-:W-:Y:S01]  /*5080*/  VIADD R0, R31, 0x140 ;  /* 0x000001401f007836 */ /* 0x000fe20000000000 */
        /* <DEDUP_REMOVED lines=13> */
.L_x_122:
[----:B------:R-:W-:Y:S01]  /*5160*/  BSSY B1, `(.L_x_153) ;  /* 0x0000006000017945 */ /* 0x000fe20003800000 */
[----:B------:R-:W-:Y:S01]  /*5170*/  PLOP3.LUT P0, PT, P0, PT, PT, 0x8, 0x80 ;  /* 0x000000000080781c */ /* 0x000fe2000070e170 */
[----:B------:R-:W-:-:S12]  /*5180*/  IMAD.MOV.U32 R5, RZ, RZ, -0x1 ;  /* 0xffffffffff057424 */ /* 0x000fd800078e00ff */
[----:B------:R-:W-:Y:S05]  /*5190*/  WARPSYNC.COLLECTIVE R5, `(.L_x_154) ;  /* 0x0000000005087348 */ /* 0x000fea0003c00000 */
[----:B------:R-:W-:Y:S01]  /*51a0*/  VOTE.ANY P0, P0 ;  /* 0x0000000000ff7806 */ /* 0x000fe20000000100 */
[----:B------:R-:W-:-:S12]  /*51b0*/  ENDCOLLECTIVE ;  /* 0x000000000000791b */ /* 0x000fd80003800000 */
.L_x_154:
[----:B------:R-:W-:Y:S05]  /*51c0*/  BSYNC B1 ;  /* 0x0000000000017941 */ /* 0x000fea0003800000 */
.L_x_153:
[----:B------:R-:W-:Y:S05]  /*51d0*/  BRA `(.L_x_155) ;  /* 0xffffffc000c87947 */ /* 0x000fea000383ffff */
.L_x_124:
[----:B------:R-:W-:Y:S01]  /*51e0*/  BSSY B1, `(.L_x_156) ;  /* 0x0000006000017945 */ /* 0x000fe20003800000 */
[----:B------:R-:W-:Y:S01]  /*51f0*/  PLOP3.LUT P0, PT, P0, PT, PT, 0x8, 0x80 ;  /* 0x000000000080781c */ /* 0x000fe2000070e170 */
[----:B------:R-:W-:-:S12]  /*5200*/  IMAD.MOV.U32 R5, RZ, RZ, -0x1 ;  /* 0xffffffffff057424 */ /* 0x000fd800078e00ff */
[----:B------:R-:W-:Y:S05]  /*5210*/  WARPSYNC.COLLECTIVE R5, `(.L_x_157) ;  /* 0x0000000005087348 */ /* 0x000fea0003c00000 */
[----:B------:R-:W-:Y:S01]  /*5220*/  VOTE.ANY P0, P0 ;  /* 0x0000000000ff7806 */ /* 0x000fe20000000100 */
[----:B------:R-:W-:-:S12]  /*5230*/  ENDCOLLECTIVE ;  /* 0x000000000000791b */ /* 0x000fd80003800000 */
.L_x_157:
[----:B------:R-:W-:Y:S05]  /*5240*/  BSYNC B1 ;  /* 0x0000000000017941 */ /* 0x000fea0003800000 */
.L_x_156:
[----:B------:R-:W-:Y:S05]  /*5250*/  BRA `(.L_x_158) ;  /* 0xffffffc400287947 */ /* 0x000fea000383ffff */
.L_x_126:
[----:B------:R-:W0:Y:S01]  /*5260*/  S2R R34, SR_GEMASK ;  /* 0x0000000000227919 */ /* 0x000e220000003c00 */
[----:B------:R-:W-:Y:S01]  /*5270*/  BSSY B1, `(.L_x_159) ;  /* 0x0000006000017945 */ /* 0x000fe20003800000 */
[----:B------:R-:W-:Y:S01]  /*5280*/  PLOP3.LUT P0, PT, P0, PT, PT, 0x8, 0x80 ;  /* 0x000000000080781c */ /* 0x000fe2000070e170 */
[----:B------:R-:W-:-:S12]  /*5290*/  IMAD.MOV.U32 R5, RZ, RZ, -0x1 ;  /* 0xffffffffff057424 */ /* 0x000fd800078e00ff */
[----:B0-----:R-:W-:Y:S05]  /*52a0*/  WARPSYNC.COLLECTIVE R5, `(.L_x_160) ;  /* 0x0000000005087348 */ /* 0x001fea0003c00000 */
[----:B------:R-:W-:Y:S01]  /*52b0*/  VOTE.ANY R5, PT, P0 ;  /* 0x0000000000057806 */ /* 0x000fe200000e0100 */
[----:B0-----:R-:W-:Y:S06]  /*52c0*/  ENDCOLLECTIVE ;  /* 0x000000000000791b */ /* 0x001fec0003800000 */
.L_x_160:
[----:B------:R-:W-:Y:S05]  /*52d0*/  BSYNC B1 ;  /* 0x0000000000017941 */ /* 0x000fea0003800000 */
.L_x_159:
[----:B------:R-:W-:Y:S01]  /*52e0*/  LOP3.LUT R5, R5, 0x80000000, R34, 0xec, !PT ;  /* 0x8000000005057812 */ /* 0x000fe200078eec22 */
[----:B------:R-:W-:Y:S02]  /*52f0*/  IMAD.MOV.U32 R26, RZ, RZ, R22 ;  /* 0x000000ffff1a7224 */ /* 0x000fe400078e0016 */
[----:B------:R-:W-:Y:S02]  /*5300*/  IMAD.MOV.U32 R25, RZ, RZ, 0x1 ;  /* 0x00000001ff197424 */ /* 0x000fe400078e00ff */
[----:B------:R-:W-:-:S05]  /*5310*/  VIADD R24, R5, 0xffffffff ;  /* 0xffffffff05187836 */ /* 0x000fca0000000000 */
[----:B------:R-:W-:Y:S01]  /*5320*/  LOP3.LUT R31, R5, R24, RZ, 0xc, !PT ;  /* 0x00000018051f7212 */ /* 0x000fe200078e0cff */
[----:B------:R-:W-:-:S03]  /*5330*/  IMAD.MOV.U32 R5, RZ, RZ, -0x1 ;  /* 0xffffffffff057424 */ /* 0x000fc600078e00ff */
[----:B------:R0:W1:Y:S04]  /*5340*/  POPC R24, R31 ;  /* 0x0000001f00187309 */ /* 0x0000680000000000 */
[----:B01----:R-:W-:Y:S05]  /*5350*/  WARPSYNC.COLLECTIVE R5, `(.L_x_161) ;  /* 0x0000000005087348 */ /* 0x003fea0003c00000 */
[----:B-1----:R1:W2:Y:S02]  /*5360*/  SHFL.DOWN P0, R27, R26, R25, R24 ;  /* 0x080000191a1b7389 */ /* 0x0022a40000000018 */
[----:B012---:R-:W-:Y:S05]  /*5370*/  ENDCOLLECTIVE ;  /* 0x000000000000791b */ /* 0x007fea0003800000 */
.L_x_161:
[----:B------:R-:W-:Y:S02]  /*5380*/  IMAD.MOV.U32 R26, RZ, RZ, R23 ;  /* 0x000000ffff1a7224 */ /* 0x000fe400078e0017 */
[----:B------:R-:W-:-:S07]  /*5390*/  IMAD.MOV.U32 R30, RZ, RZ, R27 ;  /* 0x000000ffff1e7224 */ /* 0x000fce00078e001b */
[----:B------:R-:W-:Y:S05]  /*53a0*/  WARPSYNC.COLLECTIVE R5, `(.L_x_162) ;  /* 0x0000000005087348 */ /* 0x000fea0003c00000 */
[----:B------:R0:W1:Y:S02]  /*53b0*/  SHFL.DOWN P0, R27, R26, R25, R24 ;  /* 0x080000191a1b7389 */ /* 0x0000640000000018 */
[----:B01----:R-:W-:Y:S05]  /*53c0*/  ENDCOLLECTIVE ;  /* 0x000000000000791b */ /* 0x003fea0003800000 */
.L_x_162:
[----:B------:R-:W-:Y:S01]  /*53d0*/  IMAD.MOV.U32 R25, RZ, RZ, 0x2 ;  /* 0x00000002ff197424 */ /* 0x000fe200078e00ff */
[----:B------:R-:W-:-:S04]  /*53e0*/  ISETP.GE.AND P0, PT, R4, R24, PT ;  /* 0x000000180400720c */ /* 0x000fc80003f06270 */
[----:B------:R-:W-:Y:S02]  /*53f0*/  SEL R31, R30, RZ, !P0 ;  /* 0x000000ff1e1f7207 */ /* 0x000fe40004000000 */
[----:B------:R-:W-:Y:S02]  /*5400*/  SEL R27, R27, RZ, !P0 ;  /* 0x000000ff1b1b7207 */ /* 0x000fe40004000000 */
[----:B------:R-:W-:-:S05]  /*5410*/  IADD3 R31, P0, PT, R22, R31, RZ ;  /* 0x0000001f161f7210 */ /* 0x000fca0007f1e0ff */
[----:B------:R-:W-:Y:S02]  /*5420*/  IMAD.MOV.U32 R26, RZ, RZ, R31 ;  /* 0x000000ffff1a7224 */ /* 0x000fe400078e001f */
[----:B------:R-:W-:Y:S02]  /*5430*/  IMAD.X R45, R23, 0x1, R27, P0 ;  /* 0x00000001172d7824 */ /* 0x000fe400000e061b */
[----:B------:R-:W-:-:S07]  /*5440*/  VIADD R23, R4, 0x2 ;  /* 0x0000000204177836 */ /* 0x000fce0000000000 */
[----:B------:R-:W-:Y:S05]  /*5450*/  WARPSYNC.COLLECTIVE R5, `(.L_x_163) ;  /* 0x0000000005087348 */ /* 0x000fea0003c00000 */
[----:B------:R0:W1:Y:S02]  /*5460*/  SHFL.DOWN P0, R27, R26, R25, R24 ;  /* 0x080000191a1b7389 */ /* 0x0000640000000018 */
[----:B01----:R-:W-:Y:S05]  /*5470*/  ENDCOLLECTIVE ;  /* 0x000000000000791b */ /* 0x003fea0003800000 */
.L_x_163:
[----:B------:R-:W-:Y:S02]  /*5480*/  IMAD.MOV.U32 R26, RZ, RZ, R45 ;  /* 0x000000ffff1a7224 */ /* 0x000fe400078e002d */
[----:B------:R-:W-:-:S07]  /*5490*/  IMAD.MOV.U32 R30, RZ, RZ, R27 ;  /* 0x000000ffff1e7224 */ /* 0x000fce00078e001b */
[----:B------:R-:W-:Y:S05]  /*54a0*/  WARPSYNC.COLLECTIVE R5, `(.L_x_164) ;  /* 0x0000000005087348 */ /* 0x000fea0003c00000 */
[----:B------:R0:W1:Y:S02]  /*54b0*/  SHFL.DOWN P0, R27, R26, R25, R24 ;  /* 0x080000191a1b7389 */ /* 0x0000640000000018 */
[----:B01----:R-:W-:Y:S05]  /*54c0*/  ENDCOLLECTIVE ;  /* 0x000000000000791b */ /* 0x003fea0003800000 */
.L_x_164:
        /* <DEDUP_REMOVED lines=11> */
.L_x_165:
[----:B------:R-:W-:Y:S02]  /*5580*/  IMAD.MOV.U32 R26, RZ, RZ, R44 ;  /* 0x000000ffff1a7224 */ /* 0x000fe400078e002c */
[----:B------:R-:W-:-:S07]  /*5590*/  IMAD.MOV.U32 R22, RZ, RZ, R27 ;  /* 0x000000ffff167224 */ /* 0x000fce00078e001b */
[----:B------:R-:W-:Y:S05]  /*55a0*/  WARPSYNC.COLLECTIVE R5, `(.L_x_166) ;  /* 0x0000000005087348 */ /* 0x000fea0003c00000 */
[----:B------:R0:W1:Y:S02]  /*55b0*/  SHFL.DOWN P0, R27, R26, R25, R24 ;  /* 0x080000191a1b7389 */ /* 0x0000640000000018 */
[----:B01----:R-:W-:Y:S05]  /*55c0*/  ENDCOLLECTIVE ;  /* 0x000000000000791b */ /* 0x003fea0003800000 */
.L_x_166:
        /* <DEDUP_REMOVED lines=11> */
.L_x_167:
[----:B------:R-:W-:Y:S02]  /*5680*/  IMAD.MOV.U32 R26, RZ, RZ, R30 ;  /* 0x000000ffff1a7224 */ /* 0x000fe400078e001e */
[----:B------:R-:W-:-:S07]  /*5690*/  IMAD.MOV.U32 R22, RZ, RZ, R27 ;  /* 0x000000ffff167224 */ /* 0x000fce00078e001b */
[----:B------:R-:W-:Y:S05]  /*56a0*/  WARPSYNC.COLLECTIVE R5, `(.L_x_168) ;  /* 0x0000000005087348 */ /* 0x000fea0003c00000 */
[----:B------:R0:W1:Y:S02]  /*56b0*/  SHFL.DOWN P0, R27, R26, R25, R24 ;  /* 0x080000191a1b7389 */ /* 0x0000640000000018 */
[----:B01----:R-:W-:Y:S05]  /*56c0*/  ENDCOLLECTIVE ;  /* 0x000000000000791b */ /* 0x003fea0003800000 */
.L_x_168:
[----:B------:R-:W-:Y:S01]  /*56d0*/  IMAD.MOV.U32 R25, RZ, RZ, 0x10 ;  /* 0x00000010ff197424 */ /* 0x000fe200078e00ff */
[----:B------:R-:W-:-:S04]  /*56e0*/  ISETP.GT.AND P0, PT, R23, R24, PT ;  /* 0x000000181700720c */ /* 0x000fc80003f04270 */
        /* <DEDUP_REMOVED lines=8> */
.L_x_169:
[----:B------:R-:W-:Y:S02]  /*5770*/  IMAD.MOV.U32 R26, RZ, RZ, R45 ;  /* 0x000000ffff1a7224 */ /* 0x000fe400078e002d */
[----:B------:R-:W-:-:S07]  /*5780*/  IMAD.MOV.U32 R22, RZ, RZ, R27 ;  /* 0x000000ffff167224 */ /* 0x000fce00078e001b */
[----:B------:R-:W-:Y:S05]  /*5790*/  WARPSYNC.COLLECTIVE R5, `(.L_x_170) ;  /* 0x0000000005087348 */ /* 0x000fea0003c00000 */
[----:B------:R0:W1:Y:S02]  /*57a0*/  SHFL.DOWN P0, R27, R26, R25, R24 ;  /* 0x080000191a1b7389 */ /* 0x0000640000000018 */
[----:B01----:R-:W-:Y:S05]  /*57b0*/  ENDCOLLECTIVE ;  /* 0x000000000000791b */ /* 0x003fea0003800000 */
.L_x_170:
[----:B------:R-:W0:Y:S02]  /*57c0*/  LDCU.64 UR6, c[0x0][0x390] ;  /* 0x00007200ff0677ac */ /* 0x000e240008000a00 */
[----:B0-----:R-:W-:-:S04]  /*57d0*/  UIADD3 UR6, UP0, UPT, UR6, 0x200, URZ ;  /* 0x0000020006067890 */ /* 0x001fc8000ff1e0ff */
[----:B------:R-:W-:Y:S01]  /*57e0*/  UIADD3.X UR7, UPT, UPT, URZ, UR7, URZ, UP0, !UPT ;  /* 0x00000007ff077290 */ /* 0x000fe200087fe4ff */
[----:B------:R-:W-:Y:S01]  /*57f0*/  ISETP.NE.U32.AND P0, PT, R20, 0x65, PT ;  /* 0x000000651400780c */ /* 0x000fe20003f05070 */
[----:B------:R-:W-:-:S03]  /*5800*/  IMAD.U32 R30, RZ, RZ, UR6 ;  /* 0x00000006ff1e7e24 */ /* 0x000fc6000f8e00ff */
[----:B------:R-:W-:Y:S01]  /*5810*/  ISETP.NE.AND.EX P0, PT, R21, RZ, PT, P0 ;  /* 0x000000ff1500720c */ /* 0x000fe20003f05300 */
[----:B------:R-:W-:Y:S02]  /*5820*/  VIADD R21, R4, 0x10 ;  /* 0x0000001004157836 */ /* 0x000fe40000000000 */
[----:B------:R-:W-:-:S03]  /*5830*/  IMAD.U32 R31, RZ, RZ, UR7 ;  /* 0x00000007ff1f7e24 */ /* 0x000fc6000f8e00ff */
[----:B------:R-:W-:-:S04]  /*5840*/  ISETP.GT.AND P2, PT, R21, R24, PT ;  /* 0x000000181500720c */ /* 0x000fc80003f44270 */
[----:B------:R-:W-:Y:S02]  /*5850*/  SEL R22, R22, RZ, !P2 ;  /* 0x000000ff16167207 */ /* 0x000fe40005000000 */
[----:B------:R-:W-:Y:S02]  /*5860*/  SEL R20, R27, RZ, !P2 ;  /* 0x000000ff1b147207 */ /* 0x000fe40005000000 */
[----:B------:R-:W-:-:S13]  /*5870*/  IADD3 R44, P3, PT, R22, R23, RZ ;  /* 0x00000017162c7210 */ /* 0x000fda0007f7e0ff */
[----:B------:R-:W-:Y:S05]  /*5880*/  WARPSYNC.COLLECTIVE R5, `(.L_x_171) ;  /* 0x0000000005087348 */ /* 0x000fea0003c00000 */
[----:B------:R-:W-:Y:S01]  /*5890*/  VOTE.ALL P0, P0 ;  /* 0x0000000000ff7806 */ /* 0x000fe20000000000 */
[----:B------:R-:W-:-:S12]  /*58a0*/  ENDCOLLECTIVE ;  /* 0x000000000000791b */ /* 0x000fd80003800000 */
.L_x_171:
[----:B------:R-:W-:Y:S01]  /*58b0*/  IMAD.X R45, R20, 0x1, R45, P3 ;  /* 0x00000001142d7824 */ /* 0x000fe200018e062d */
[----:B------:R-:W-:Y:S06]  /*58c0*/  BRA `(.L_x_172) ;  /* 0xffffffc000787947 */ /* 0x000fec000383ffff */
.L_x_128:
[----:B------:R-:W-:Y:S01]  /*58d0*/  BSSY B1, `(.L_x_173) ;  /* 0x0000006000017945 */ /* 0x000fe20003800000 */
[----:B------:R-:W-:Y:S01]  /*58e0*/  PLOP3.LUT P0, PT, P0, PT, PT, 0x8, 0x80 ;  /* 0x000000000080781c */ /* 0x000fe2000070e170 */
[----:B------:R-:W-:-:S12]  /*58f0*/  IMAD.MOV.U32 R5, RZ, RZ, -0x1 ;  /* 0xffffffffff057424 */ /* 0x000fd800078e00ff */
[----:B------:R-:W-:Y:S05]  /*5900*/  WARPSYNC.COLLECTIVE R5, `(.L_x_174) ;  /* 0x0000000005087348 */ /* 0x000fea0003c00000 */
[----:B------:R-:W-:Y:S01]  /*5910*/  VOTE.ANY P0, P0 ;  /* 0x0000000000ff7806 */ /* 0x000fe20000000100 */
[----:B------:R-:W-:-:S12]  /*5920*/  ENDCOLLECTIVE ;  /* 0x000000000000791b */ /* 0x000fd80003800000 */
.L_x_174:
[----:B------:R-:W-:Y:S05]  /*5930*/  BSYNC B1 ;  /* 0x0000000000017941 */ /* 0x000fea0003800000 */
.L_x_173:
[----:B------:R-:W-:Y:S05]  /*5940*/  BRA `(.L_x_175) ;  /* 0xffffffc000847947 */ /* 0x000fea000383ffff */
.L_x_130:
[----:B------:R-:W-:Y:S01]  /*5950*/  BSSY B1, `(.L_x_176) ;  /* 0x0000006000017945 */ /* 0x000fe20003800000 */
[----:B------:R-:W-:Y:S01]  /*5960*/  PLOP3.LUT P0, PT, P0, PT, PT, 0x8, 0x80 ;  /* 0x000000000080781c */ /* 0x000fe2000070e170 */
[----:B------:R-:W-:-:S12]  /*5970*/  IMAD.MOV.U32 R5, RZ, RZ, -0x1 ;  /* 0xffffffffff057424 */ /* 0x000fd800078e00ff */
[----:B------:R-:W-:Y:S05]  /*5980*/  WARPSYNC.COLLECTIVE R5, `(.L_x_177) ;  /* 0x0000000005087348 */ /* 0x000fea0003c00000 */
[----:B------:R-:W-:Y:S01]  /*5990*/  VOTE.ANY P0, P0 ;  /* 0x0000000000ff7806 */ /* 0x000fe20000000100 */
[----:B------:R-:W-:-:S12]  /*59a0*/  ENDCOLLECTIVE ;  /* 0x000000000000791b */ /* 0x000fd80003800000 */
.L_x_177:
[----:B------:R-:W-:Y:S05]  /*59b0*/  BSYNC B1 ;  /* 0x0000000000017941 */ /* 0x000fea0003800000 */
.L_x_176:
[----:B------:R-:W-:Y:S05]  /*59c0*/  BRA `(.L_x_178) ;  /* 0xffffffc000e47947 */ /* 0x000fea000383ffff */
.L_x_132:
[----:B------:R-:W-:Y:S01]  /*59d0*/  BSSY B1, `(.L_x_179) ;  /* 0x0000006000017945 */ /* 0x000fe20003800000 */
[----:B------:R-:W-:Y:S01]  /*59e0*/  PLOP3.LUT P0, PT, P0, PT, PT, 0x8, 0x80 ;  /* 0x000000000080781c */ /* 0x000fe2000070e170 */
[----:B------:R-:W-:-:S12]  /*59f0*/  IMAD.MOV.U32 R5, RZ, RZ, -0x1 ;  /* 0xffffffffff057424 */ /* 0x000fd800078e00ff */
[----:B------:R-:W-:Y:S05]  /*5a00*/  WARPSYNC.COLLECTIVE R5, `(.L_x_180) ;  /* 0x0000000005087348 */ /* 0x000fea0003c00000 */
[----:B------:R-:W-:Y:S01]  /*5a10*/  VOTE.ANY R5, PT, P0 ;  /* 0x0000000000057806 */ /* 0x000fe200000e0100 */
[----:B------:R-:W-:Y:S06]  /*5a20*/  ENDCOLLECTIVE ;  /* 0x000000000000791b */ /* 0x000fec0003800000 */
.L_x_180:
[----:B------:R-:W-:Y:S05]  /*5a30*/  BSYNC B1 ;  /* 0x0000000000017941 */ /* 0x000fea0003800000 */
.L_x_179:
[----:B------:R-:W-:Y:S01]  /*5a40*/  LOP3.LUT R5, R5, 0x80000000, R34, 0xec, !PT ;  /* 0x8000000005057812 */ /* 0x000fe200078eec22 */
[----:B------:R-:W-:Y:S02]  /*5a50*/  IMAD.MOV.U32 R26, RZ, RZ, R22 ;  /* 0x000000ffff1a7224 */ /* 0x000fe400078e0016 */
[----:B------:R-:W-:Y:S02]  /*5a60*/  IMAD.MOV.U32 R25, RZ, RZ, 0x1 ;  /* 0x00000001ff197424 */ /* 0x000fe400078e00ff */
[----:B------:R-:W-:Y:S02]  /*5a70*/  VIADD R24, R5, 0xffffffff ;  /* 0xffffffff05187836 */ /* 0x000fe40000000000 */
[----:B------:R-:W-:-:S03]  /*5a80*/  VIADD R35, R35, 0xffffffe0 ;  /* 0xffffffe023237836 */ /* 0x000fc60000000000 */
[----:B------:R-:W-:Y:S01]  /*5a90*/  LOP3.LUT R48, R5, R24, RZ, 0xc, !PT ;  /* 0x0000001805307212 */ /* 0x000fe200078e0cff */
[----:B------:R-:W-:-:S03]  /*5aa0*/  IMAD.MOV.U32 R5, RZ, RZ, -0x1 ;  /* 0xffffffffff057424 */ /* 0x000fc600078e00ff */
[----:B------:R0:W1:Y:S04]  /*5ab0*/  POPC R24, R48 ;  /* 0x0000003000187309 */ /* 0x0000680000000000 */
[----:B01----:R-:W-:Y:S05]  /*5ac0*/  WARPSYNC.COLLECTIVE R5, `(.L_x_181) ;  /* 0x0000000005087348 */ /* 0x003fea0003c00000 */
[----:B-1----:R1:W2:Y:S02]  /*5ad0*/  SHFL.DOWN P0, R27, R26, R25, R24 ;  /* 0x080000191a1b7389 */ /* 0x0022a40000000018 */
[----:B012---:R-:W-:Y:S05]  /*5ae0*/  ENDCOLLECTIVE ;  /* 0x000000000000791b */ /* 0x007fea0003800000 */
.L_x_181:
[----:B------:R-:W-:Y:S02]  /*5af0*/  IMAD.MOV.U32 R26, RZ, RZ, R23 ;  /* 0x000000ffff1a7224 */ /* 0x000fe400078e0017 */
[----:B------:R-:W-:-:S07]  /*5b00*/  IMAD.MOV.U32 R47, RZ, RZ, R27 ;  /* 0x000000ffff2f7224 */ /* 0x000fce00078e001b */
[----:B------:R-:W-:Y:S05]  /*5b10*/  WARPSYNC.COLLECTIVE R5, `(.L_x_182) ;  /* 0x0000000005087348 */ /* 0x000fea0003c00000 */
[----:B------:R0:W1:Y:S02]  /*5b20*/  SHFL.DOWN P0, R27, R26, R25, R24 ;  /* 0x080000191a1b7389 */ /* 0x0000640000000018 */
[----:B01----:R-:W-:Y:S05]  /*5b30*/  ENDCOLLECTIVE ;  /* 0x000000000000791b */ /* 0x003fea0003800000 */
.L_x_182:
        /* <DEDUP_REMOVED lines=11> */
.L_x_183:
[----:B------:R-:W-:Y:S01]  /*5bf0*/  ISETP.GT.AND P2, PT, R23, R24, PT ;  /* 0x000000181700720c */ /* 0x000fe20003f44270 */
[----:B------:R-:W-:-:S03]  /*5c00*/  IMAD.MOV.U32 R26, RZ, RZ, R49 ;  /* 0x000000ffff1a7224 */ /* 0x000fc600078e0031 */
[----:B------:R-:W-:-:S09]  /*5c10*/  SEL R23, R27, RZ, !P2 ;  /* 0x000000ff1b177207 */ /* 0x000fd20005000000 */
[----:B------:R-:W-:Y:S05]  /*5c20*/  WARPSYNC.COLLECTIVE R5, `(.L_x_184) ;  /* 0x0000000005087348 */ /* 0x000fea0003c00000 */
[----:B------:R0:W1:Y:S02]  /*5c30*/  SHFL.DOWN P0, R27, R26, R25, R24 ;  /* 0x080000191a1b7389 */ /* 0x0000640000000018 */
[----:B01----:R-:W-:Y:S05]  /*5c40*/  ENDCOLLECTIVE ;  /* 0x000000000000791b */ /* 0x003fea0003800000 */
.L_x_184:
[----:B------:R-:W-:-:S05]  /*5c50*/  IADD3 R23, P3, PT, R23, R48, RZ ;  /* 0x0000003017177210 */ /* 0x000fca0007f7e0ff */
        /* <DEDUP_REMOVED lines=9> */
.L_x_185:
[----:B------:R-:W-:-:S04]  /*5cf0*/  IMAD.X R47, R22, 0x1, R49, P3 ;  /* 0x00000001162f7824 */ /* 0x000fc800018e0631 */
[----:B------:R-:W-:Y:S01]  /*5d00*/  IMAD.MOV.U32 R26, RZ, RZ, R47 ;  /* 0x000000ffff1a7224 */ /* 0x000fe200078e002f */
[----:B------:R-:W-:-:S07]  /*5d10*/  SEL R22, R27, RZ, !P2 ;  /* 0x000000ff1b167207 */ /* 0x000fce0005000000 */
[----:B------:R-:W-:Y:S05]  /*5d20*/  WARPSYNC.COLLECTIVE R5, `(.L_x_186) ;  /* 0x0000000005087348 */ /* 0x000fea0003c00000 */
[----:B------:R0:W1:Y:S02]  /*5d30*/  SHFL.DOWN P0, R27, R26, R25, R24 ;  /* 0x080000191a1b7389 */ /* 0x0000640000000018 */
[----:B01----:R-:W-:Y:S05]  /*5d40*/  ENDCOLLECTIVE ;  /* 0x000000000000791b */ /* 0x003fea0003800000 */
.L_x_186:
[----:B------:R-:W-:Y:S01]  /*5d50*/  IADD3 R49, P3, PT, R22, R23, RZ ;  /* 0x0000001716317210 */ /* 0x000fe20007f7e0ff */
[----:B------:R-:W-:-:S04]  /*5d60*/  VIADD R23, R4, 0x8 ;  /* 0x0000000804177836 */ /* 0x000fc80000000000 */
[----:B------:R-:W-:Y:S02]  /*5d70*/  IMAD.MOV.U32 R26, RZ, RZ, R49 ;  /* 0x000000ffff1a7224 */ /* 0x000fe400078e0031 */
[----:B------:R-:W-:Y:S02]  /*5d80*/  IMAD.MOV.U32 R25, RZ, RZ, 0x8 ;  /* 0x00000008ff197424 */ /* 0x000fe400078e00ff */
[----:B------:R-:W-:-:S07]  /*5d90*/  IMAD.MOV.U32 R22, RZ, RZ, R27 ;  /* 0x000000ffff167224 */ /* 0x000fce00078e001b */
[----:B------:R-:W-:Y:S05]  /*5da0*/  WARPSYNC.COLLECTIVE R5, `(.L_x_187) ;  /* 0x0000000005087348 */ /* 0x000fea0003c00000 */
[----:B------:R0:W1:Y:S02]  /*5db0*/  SHFL.DOWN P0, R27, R26, R25, R24 ;  /* 0x080000191a1b7389 */ /* 0x0000640000000018 */
[----:B01----:R-:W-:Y:S05]  /*5dc0*/  ENDCOLLECTIVE ;  /* 0x000000000000791b */ /* 0x003fea0003800000 */
.L_x_187:
[----:B------:R-:W-:Y:S02]  /*5dd0*/  SEL R22, R22, RZ, !P2 ;  /* 0x000000ff16167207 */ /* 0x000fe40005000000 */
[----:B------:R-:W-:-:S03]  /*5de0*/  ISETP.GT.AND P2, PT, R23, R24, PT ;  /* 0x000000181700720c */ /* 0x000fc60003f44270 */
[----:B------:R-:W-:-:S04]  /*5df0*/  IMAD.X R48, R22, 0x1, R47, P3 ;  /* 0x0000000116307824 */ /* 0x000fc800018e062f */
[----:B------:R-:W-:Y:S02]  /*5e00*/  IMAD.MOV.U32 R26, RZ, RZ, R48 ;  /* 0x000000ffff1a7224 */ /* 0x000fe400078e0030 */
[----:B------:R-:W-:-:S07]  /*5e10*/  IMAD.MOV.U32 R22, RZ, RZ, R27 ;  /* 0x000000ffff167224 */ /* 0x000fce00078e001b */
[----:B------:R-:W-:Y:S05]  /*5e20*/  WARPSYNC.COLLECTIVE R5, `(.L_x_188) ;  /* 0x0000000005087348 */ /* 0x000fea0003c00000 */
[----:B------:R0:W1:Y:S02]  /*5e30*/  SHFL.DOWN P0, R27, R26, R25, R24 ;  /* 0x080000191a1b7389 */ /* 0x0000640000000018 */
[----:B01----:R-:W-:Y:S05]  /*5e40*/  ENDCOLLECTIVE ;  /* 0x000000000000791b */ /* 0x003fea0003800000 */
.L_x_188:
[----:B------:R-:W-:Y:S01]  /*5e50*/  SEL R22, R22, RZ, !P2 ;  /* 0x000000ff16167207 */ /* 0x000fe20005000000 */
[----:B------:R-:W-:-:S03]  /*5e60*/  IMAD.MOV.U32 R25, RZ, RZ, 0x10 ;  /* 0x00000010ff197424 */ /* 0x000fc600078e00ff */
[----:B------:R-:W-:Y:S01]  /*5e70*/  IADD3 R23, P0, PT, R22, R49, RZ ;  /* 0x0000003116177210 */ /* 0x000fe20007f1e0ff */
[----:B------:R-:W-:Y:S01]  /*5e80*/  VIADD R49, R4, 0x10 ;  /* 0x0000001004317836 */ /* 0x000fe20000000000 */
[----:B------:R-:W-:-:S03]  /*5e90*/  SEL R27, R27, RZ, !P2 ;  /* 0x000000ff1b1b7207 */ /* 0x000fc60005000000 */
[----:B------:R-:W-:Y:S02]  /*5ea0*/  IMAD.MOV.U32 R26, RZ, RZ, R23 ;  /* 0x000000ffff1a7224 */ /* 0x000fe400078e0017 */
[----:B------:R-:W-:-:S07]  /*5eb0*/  IMAD.X R47, R27, 0x1, R48, P0 ;  /* 0x000000011b2f7824 */ /* 0x000fce00000e0630 */
[----:B------:R-:W-:Y:S05]  /*5ec0*/  WARPSYNC.COLLECTIVE R5, `(.L_x_189) ;  /* 0x0000000005087348 */ /* 0x000fea0003c00000 */
[----:B------:R0:W1:Y:S02]  /*5ed0*/  SHFL.DOWN P0, R27, R26, R25, R24 ;  /* 0x080000191a1b7389 */ /* 0x0000640000000018 */
[----:B01----:R-:W-:Y:S05]  /*5ee0*/  ENDCOLLECTIVE ;  /* 0x000000000000791b */ /* 0x003fea0003800000 */
.L_x_189:
[----:B------:R-:W-:Y:S02]  /*5ef0*/  IMAD.MOV.U32 R26, RZ, RZ, R47 ;  /* 0x000000ffff1a7224 */ /* 0x000fe400078e002f */
[----:B------:R-:W-:-:S07]  /*5f00*/  IMAD.MOV.U32 R22, RZ, RZ, R27 ;  /* 0x000000ffff167224 */ /* 0x000fce00078e001b */
[----:B------:R-:W-:Y:S05]  /*5f10*/  WARPSYNC.COLLECTIVE R5, `(.L_x_190) ;  /* 0x0000000005087348 */ /* 0x000fea0003c00000 */
[----:B------:R0:W1:Y:S02]  /*5f20*/  SHFL.DOWN P0, R27, R26, R25, R24 ;  /* 0x080000191a1b7389 */ /* 0x0000640000000018 */
[----:B01----:R-:W-:Y:S05]  /*5f30*/  ENDCOLLECTIVE ;  /* 0x000000000000791b */ /* 0x003fea0003800000 */
.L_x_190:
[----:B------:R-:W-:-:S04]  /*5f40*/  ISETP.GT.AND P0, PT, R49, R24, PT ;  /* 0x000000183100720c */ /* 0x000fc80003f04270 */
        /* <DEDUP_REMOVED lines=9> */
.L_x_191:
[----:B------:R-:W-:Y:S05]  /*5fe0*/  BRA `(.L_x_192) ;  /* 0xffffffc000307947 */ /* 0x000fea000383ffff */
.L_x_139:
[----:B------:R-:W-:Y:S01]  /*5ff0*/  BSSY B0, `(.L_x_193) ;  /* 0x0000006000007945 */ /* 0x000fe20003800000 */
[----:B------:R-:W-:Y:S01]  /*6000*/  PLOP3.LUT P0, PT, P0, PT, PT, 0x8, 0x80 ;  /* 0x000000000080781c */ /* 0x000fe2000070e170 */
[----:B------:R-:W-:-:S12]  /*6010*/  IMAD.MOV.U32 R5, RZ, RZ, -0x1 ;  /* 0xffffffffff057424 */ /* 0x000fd800078e00ff */
[----:B------:R-:W-:Y:S05]  /*6020*/  WARPSYNC.COLLECTIVE R5, `(.L_x_194) ;  /* 0x0000000005087348 */ /* 0x000fea0003c00000 */
[----:B------:R-:W-:Y:S01]  /*6030*/  VOTE.ANY P0, P0 ;  /* 0x0000000000ff7806 */ /* 0x000fe20000000100 */
[----:B------:R-:W-:-:S12]  /*6040*/  ENDCOLLECTIVE ;  /* 0x000000000000791b */ /* 0x000fd80003800000 */
.L_x_194:
[----:B------:R-:W-:Y:S05]  /*6050*/  BSYNC B0 ;  /* 0x0000000000007941 */ /* 0x000fea0003800000 */
.L_x_193:
[----:B------:R-:W-:Y:S05]  /*6060*/  BRA `(.L_x_195) ;  /* 0xffffffdc00347947 */ /* 0x000fea000383ffff */
.L_x_141:
[----:B------:R-:W-:Y:S01]  /*6070*/  BSSY B0, `(.L_x_196) ;  /* 0x0000006000007945 */ /* 0x000fe20003800000 */
[----:B------:R-:W-:Y:S01]  /*6080*/  PLOP3.LUT P0, PT, P0, PT, PT, 0x8, 0x80 ;  /* 0x000000000080781c */ /* 0x000fe2000070e170 */
[----:B------:R-:W-:-:S12]  /*6090*/  IMAD.MOV.U32 R5, RZ, RZ, -0x1 ;  /* 0xffffffffff057424 */ /* 0x000fd800078e00ff */
[----:B------:R-:W-:Y:S05]  /*60a0*/  WARPSYNC.COLLECTIVE R5, `(.L_x_197) ;  /* 0x0000000005087348 */ /* 0x000fea0003c00000 */
[----:B------:R-:W-:Y:S01]  /*60b0*/  VOTE.ANY P0, P0 ;  /* 0x0000000000ff7806 */ /* 0x000fe20000000100 */
[----:B------:R-:W-:-:S12]  /*60c0*/  ENDCOLLECTIVE ;  /* 0x000000000000791b */ /* 0x000fd80003800000 */
.L_x_197:
[----:B------:R-:W-:Y:S05]  /*60d0*/  BSYNC B0 ;  /* 0x0000000000007941 */ /* 0x000fea0003800000 */
.L_x_196:
[----:B------:R-:W-:Y:S05]  /*60e0*/  BRA `(.L_x_198) ;  /* 0xffffffdc009c7947 */ /* 0x000fea000383ffff */
.L_x_143:
[----:B------:R-:W0:Y:S01]  /*60f0*/  S2R R35, SR_GEMASK ;  /* 0x0000000000237919 */ /* 0x000e220000003c00 */
[----:B------:R-:W-:Y:S01]  /*6100*/  BSSY B0, `(.L_x_199) ;  /* 0x0000006000007945 */ /* 0x000fe20003800000 */
[----:B------:R-:W-:Y:S01]  /*6110*/  PLOP3.LUT P0, PT, P0, PT, PT, 0x8, 0x80 ;  /* 0x000000000080781c */ /* 0x000fe2000070e170 */
[----:B------:R-:W-:-:S12]  /*6120*/  IMAD.MOV.U32 R5, RZ, RZ, -0x1 ;  /* 0xffffffffff057424 */ /* 0x000fd800078e00ff */
[----:B0-----:R-:W-:Y:S05]  /*6130*/  WARPSYNC.COLLECTIVE R5, `(.L_x_200) ;  /* 0x0000000005087348 */ /* 0x001fea0003c00000 */
[----:B------:R-:W-:Y:S01]  /*6140*/  VOTE.ANY R5, PT, P0 ;  /* 0x0000000000057806 */ /* 0x000fe200000e0100 */
[----:B0-----:R-:W-:Y:S06]  /*6150*/  ENDCOLLECTIVE ;  /* 0x000000000000791b */ /* 0x001fec0003800000 */
.L_x_200:
[----:B------:R-:W-:Y:S05]  /*6160*/  BSYNC B0 ;  /* 0x0000000000007941 */ /* 0x000fea0003800000 */
.L_x_199:
        /* <DEDUP_REMOVED lines=10> */
.L_x_201:
[----:B------:R-:W-:Y:S02]  /*6210*/  IMAD.MOV.U32 R26, RZ, RZ, R23 ;  /* 0x000000ffff1a7224 */ /* 0x000fe400078e0017 */
[----:B------:R-:W-:-:S07]  /*6220*/  IMAD.MOV.U32 R32, RZ, RZ, R27 ;  /* 0x000000ffff207224 */ /* 0x000fce00078e001b */
[----:B------:R-:W-:Y:S05]  /*6230*/  WARPSYNC.COLLECTIVE R5, `(.L_x_202) ;  /* 0x0000000005087348 */ /* 0x000fea0003c00000 */
[----:B------:R0:W1:Y:S02]  /*6240*/  SHFL.DOWN P0, R27, R26, R25, R24 ;  /* 0x080000191a1b7389 */ /* 0x0000640000000018 */
[----:B01----:R-:W-:Y:S05]  /*6250*/  ENDCOLLECTIVE ;  /* 0x000000000000791b */ /* 0x003fea0003800000 */
.L_x_202:
        /* <DEDUP_REMOVED lines=11> */
.L_x_203:
[----:B------:R-:W-:Y:S01]  /*6310*/  ISETP.GT.AND P1, PT, R23, R24, PT ;  /* 0x000000181700720c */ /* 0x000fe20003f24270 */
[----:B------:R-:W-:Y:S02]  /*6320*/  IMAD.MOV.U32 R26, RZ, RZ, R45 ;  /* 0x000000ffff1a7224 */ /* 0x000fe400078e002d */
[----:B------:R-:W-:-:S10]  /*6330*/  IMAD.MOV.U32 R32, RZ, RZ, R27 ;  /* 0x000000ffff207224 */ /* 0x000fd400078e001b */
[----:B------:R-:W-:Y:S05]  /*6340*/  WARPSYNC.COLLECTIVE R5, `(.L_x_204) ;  /* 0x0000000005087348 */ /* 0x000fea0003c00000 */
[----:B------:R0:W1:Y:S02]  /*6350*/  SHFL.DOWN P0, R27, R26, R25, R24 ;  /* 0x080000191a1b7389 */ /* 0x0000640000000018 */
[----:B01----:R-:W-:Y:S05]  /*6360*/  ENDCOLLECTIVE ;  /* 0x000000000000791b */ /* 0x003fea0003800000 */
.L_x_204:
        /* <DEDUP_REMOVED lines=11> */
.L_x_205:
[----:B------:R-:W-:Y:S02]  /*6420*/  IMAD.MOV.U32 R26, RZ, RZ, R44 ;  /* 0x000000ffff1a7224 */ /* 0x000fe400078e002c */
[----:B------:R-:W-:-:S07]  /*6430*/  IMAD.MOV.U32 R22, RZ, RZ, R27 ;  /* 0x000000ffff167224 */ /* 0x000fce00078e001b */
[----:B------:R-:W-:Y:S05]  /*6440*/  WARPSYNC.COLLECTIVE R5, `(.L_x_206) ;  /* 0x0000000005087348 */ /* 0x000fea0003c00000 */
[----:B------:R0:W1:Y:S02]  /*6450*/  SHFL.DOWN P0, R27, R26, R25, R24 ;  /* 0x080000191a1b7389 */ /* 0x0000640000000018 */
[----:B01----:R-:W-:Y:S05]  /*6460*/  ENDCOLLECTIVE ;  /* 0x000000000000791b */ /* 0x003fea0003800000 */
.L_x_206:
        /* <DEDUP_REMOVED lines=11> */
.L_x_207:
[----:B------:R-:W-:Y:S02]  /*6520*/  IMAD.MOV.U32 R26, RZ, RZ, R32 ;  /* 0x000000ffff1a7224 */ /* 0x000fe400078e0020 */
[----:B------:R-:W-:-:S07]  /*6530*/  IMAD.MOV.U32 R22, RZ, RZ, R27 ;  /* 0x000000ffff167224 */ /* 0x000fce00078e001b */
[----:B------:R-:W-:Y:S05]  /*6540*/  WARPSYNC.COLLECTIVE R5, `(.L_x_208) ;  /* 0x0000000005087348 */ /* 0x000fea0003c00000 */
[----:B------:R0:W1:Y:S02]  /*6550*/  SHFL.DOWN P0, R27, R26, R25, R24 ;  /* 0x080000191a1b7389 */ /* 0x0000640000000018 */
[----:B01----:R-:W-:Y:S05]  /*6560*/  ENDCOLLECTIVE ;  /* 0x000000000000791b */ /* 0x003fea0003800000 */
.L_x_208:
[----:B------:R-:W-:Y:S01]  /*6570*/  SEL R22, R22, RZ, !P1 ;  /* 0x000000ff16167207 */ /* 0x000fe20004800000 */
[----:B------:R-:W-:-:S03]  /*6580*/  IMAD.MOV.U32 R25, RZ, RZ, 0x10 ;  /* 0x00000010ff197424 */ /* 0x000fc600078e00ff */
[----:B------:R-:W-:Y:S02]  /*6590*/  IADD3 R23, P0, PT, R22, R33, RZ ;  /* 0x0000002116177210 */ /* 0x000fe40007f1e0ff */
[----:B------:R-:W-:-:S03]  /*65a0*/  SEL R27, R27, RZ, !P1 ;  /* 0x000000ff1b1b7207 */ /* 0x000fc60004800000 */
[----:B------:R-:W-:Y:S02]  /*65b0*/  IMAD.MOV.U32 R26, RZ, RZ, R23 ;  /* 0x000000ffff1a7224 */ /* 0x000fe400078e0017 */
[----:B------:R-:W-:Y:S02]  /*65c0*/  IMAD.X R45, R27, 0x1, R32, P0 ;  /* 0x000000011b2d7824 */ /* 0x000fe400000e0620 */
[----:B------:R-:W-:-:S05]  /*65d0*/  VIADD R27, R3, 0x10 ;  /* 0x00000010031b7836 */ /* 0x000fca0000000000 */
[----:B------:R-:W-:-:S13]  /*65e0*/  ISETP.GT.AND P1, PT, R27, R24, PT ;  /* 0x000000181b00720c */ /* 0x000fda0003f24270 */
[----:B------:R-:W-:Y:S05]  /*65f0*/  WARPSYNC.COLLECTIVE R5, `(.L_x_209) ;  /* 0x0000000005087348 */ /* 0x000fea0003c00000 */
[----:B------:R0:W1:Y:S02]  /*6600*/  SHFL.DOWN P0, R27, R26, R25, R24 ;  /* 0x080000191a1b7389 */ /* 0x0000640000000018 */
[----:B01----:R-:W-:Y:S05]  /*6610*/  ENDCOLLECTIVE ;  /* 0x000000000000791b */ /* 0x003fea0003800000 */
.L_x_209:
[----:B------:R-:W-:Y:S02]  /*6620*/  IMAD.MOV.U32 R26, RZ, RZ, R45 ;  /* 0x000000ffff1a7224 */ /* 0x000fe400078e002d */
[----:B------:R-:W-:-:S07]  /*6630*/  IMAD.MOV.U32 R22, RZ, RZ, R27 ;  /* 0x000000ffff167224 */ /* 0x000fce00078e001b */
[----:B------:R-:W-:Y:S05]  /*6640*/  WARPSYNC.COLLECTIVE R5, `(.L_x_210) ;  /* 0x0000000005087348 */ /* 0x000fea0003c00000 */
[----:B------:R0:W1:Y:S02]  /*6650*/  SHFL.DOWN P0, R27, R26, R25, R24 ;  /* 0x080000191a1b7389 */ /* 0x0000640000000018 */
[----:B01----:R-:W-:Y:S05]  /*6660*/  ENDCOLLECTIVE ;  /* 0x000000000000791b */ /* 0x003fea0003800000 */
.L_x_210:
[----:B------:R-:W0:Y:S01]  /*6670*/  LDCU.64 UR6, c[0x0][0x390] ;  /* 0x00007200ff0677ac */ /* 0x000e220008000a00 */
[----:B------:R-:W-:-:S04]  /*6680*/  SEL R22, R22, RZ, !P1 ;  /* 0x000000ff16167207 */ /* 0x000fc80004800000 */
[----:B------:R-:W-:Y:S01]  /*6690*/  IADD3 R44, P2, PT, R22, R23, RZ ;  /* 0x00000017162c7210 */ /* 0x000fe20007f5e0ff */
[----:B0-----:R-:W-:-:S04]  /*66a0*/  UIADD3 UR6, UP0, UPT, UR6, 0x200, URZ ;  /* 0x0000020006067890 */ /* 0x001fc8000ff1e0ff */
[----:B------:R-:W-:Y:S01]  /*66b0*/  UIADD3.X UR7, UPT, UPT, URZ, UR7, URZ, UP0, !UPT ;  /* 0x00000007ff077290 */ /* 0x000fe200087fe4ff */
[----:B------:R-:W-:Y:S01]  /*66c0*/  ISETP.NE.U32.AND P0, PT, R20, 0x65, PT ;  /* 0x000000651400780c */ /* 0x000fe20003f05070 */
[----:B------:R-:W-:Y:S01]  /*66d0*/  IMAD.U32 R32, RZ, RZ, UR6 ;  /* 0x00000006ff207e24 */ /* 0x000fe2000f8e00ff */
[----:B------:R-:W-:Y:S02]  /*66e0*/  SEL R20, R27, RZ, !P1 ;  /* 0x000000ff1b147207 */ /* 0x000fe40004800000 */
[----:B------:R-:W-:Y:S01]  /*66f0*/  ISETP.NE.AND.EX P0, PT, R21, RZ, PT, P0 ;  /* 0x000000ff1500720c */ /* 0x000fe20003f05300 */
[----:B------:R-:W-:Y:S02]  /*6700*/  IMAD.U32 R33, RZ, RZ, UR7 ;  /* 0x00000007ff217e24 */ /* 0x000fe4000f8e00ff */
[----:B------:R-:W-:-:S10]  /*6710*/  IMAD.X R45, R20, 0x1, R45, P2 ;  /* 0x00000001142d7824 */ /* 0x000fd400010e062d */
[----:B------:R-:W-:Y:S05]  /*6720*/  WARPSYNC.COLLECTIVE R5, `(.L_x_211) ;  /* 0x0000000005087348 */ /* 0x000fea0003c00000 */
[----:B------:R-:W-:Y:S01]  /*6730*/  VOTE.ALL P0, P0 ;  /* 0x0000000000ff7806 */ /* 0x000fe20000000000 */
[----:B------:R-:W-:-:S12]  /*6740*/  ENDCOLLECTIVE ;  /* 0x000000000000791b */ /* 0x000fd80003800000 */
.L_x_211:
[----:B------:R-:W-:Y:S05]  /*6750*/  BRA `(.L_x_212) ;  /* 0xffffffd800ec7947 */ /* 0x000fea000383ffff */
.L_x_145:
[----:B------:R-:W-:Y:S01]  /*6760*/  BSSY B0, `(.L_x_213) ;  /* 0x0000006000007945 */ /* 0x000fe20003800000 */
[----:B------:R-:W-:Y:S01]  /*6770*/  PLOP3.LUT P0, PT, P0, PT, PT, 0x8, 0x80 ;  /* 0x000000000080781c */ /* 0x000fe2000070e170 */
[----:B------:R-:W-:-:S12]  /*6780*/  IMAD.MOV.U32 R5, RZ, RZ, -0x1 ;  /* 0xffffffffff057424 */ /* 0x000fd800078e00ff */
[----:B------:R-:W-:Y:S05]  /*6790*/  WARPSYNC.COLLECTIVE R5, `(.L_x_214) ;  /* 0x0000000005087348 */ /* 0x000fea0003c00000 */
[----:B------:R-:W-:Y:S01]  /*67a0*/  VOTE.ANY P0, P0 ;  /* 0x0000000000ff7806 */ /* 0x000fe20000000100 */
[----:B------:R-:W-:-:S12]  /*67b0*/  ENDCOLLECTIVE ;  /* 0x000000000000791b */ /* 0x000fd80003800000 */
.L_x_214:
[----:B------:R-:W-:Y:S05]  /*67c0*/  BSYNC B0 ;  /* 0x0000000000007941 */ /* 0x000fea0003800000 */
.L_x_213:
[----:B------:R-:W-:Y:S05]  /*67d0*/  BRA `(.L_x_215) ;  /* 0xffffffd800f87947 */ /* 0x000fea000383ffff */
.L_x_147:
[----:B------:R-:W-:Y:S01]  /*67e0*/  BSSY B0, `(.L_x_216) ;  /* 0x0000006000007945 */ /* 0x000fe20003800000 */
[----:B------:R-:W-:Y:S01]  /*67f0*/  PLOP3.LUT P0, PT, P0, PT, PT, 0x8, 0x80 ;  /* 0x000000000080781c */ /* 0x000fe2000070e170 */
[----:B------:R-:W-:-:S12]  /*6800*/  IMAD.MOV.U32 R5, RZ, RZ, -0x1 ;  /* 0xffffffffff057424 */ /* 0x000fd800078e00ff */
[----:B------:R-:W-:Y:S05]  /*6810*/  WARPSYNC.COLLECTIVE R5, `(.L_x_217) ;  /* 0x0000000005087348 */ /* 0x000fea0003c00000 */
[----:B------:R-:W-:Y:S01]  /*6820*/  VOTE.ANY P0, P0 ;  /* 0x0000000000ff7806 */ /* 0x000fe20000000100 */
[----:B------:R-:W-:-:S12]  /*6830*/  ENDCOLLECTIVE ;  /* 0x000000000000791b */ /* 0x000fd80003800000 */
.L_x_217:
[----:B------:R-:W-:Y:S05]  /*6840*/  BSYNC B0 ;  /* 0x0000000000007941 */ /* 0x000fea0003800000 */
.L_x_216:
[----:B------:R-:W-:Y:S05]  /*6850*/  BRA `(.L_x_218) ;  /* 0xffffffdc00587947 */ /* 0x000fea000383ffff */
.L_x_149:
[----:B------:R-:W-:Y:S01]  /*6860*/  BSSY B0, `(.L_x_219) ;  /* 0x0000006000007945 */ /* 0x000fe20003800000 */
[----:B------:R-:W-:Y:S01]  /*6870*/  PLOP3.LUT P0, PT, P0, PT, PT, 0x8, 0x80 ;  /* 0x000000000080781c */ /* 0x000fe2000070e170 */
[----:B------:R-:W-:-:S12]  /*6880*/  IMAD.MOV.U32 R5, RZ, RZ, -0x1 ;  /* 0xffffffffff057424 */ /* 0x000fd800078e00ff */
[----:B------:R-:W-:Y:S05]  /*6890*/  WARPSYNC.COLLECTIVE R5, `(.L_x_220) ;  /* 0x0000000005087348 */ /* 0x000fea0003c00000 */
[----:B------:R-:W-:Y:S01]  /*68a0*/  VOTE.ANY R5, PT, P0 ;  /* 0x0000000000057806 */ /* 0x000fe200000e0100 */
[----:B------:R-:W-:Y:S06]  /*68b0*/  ENDCOLLECTIVE ;  /* 0x000000000000791b */ /* 0x000fec0003800000 */
.L_x_220:
[----:B------:R-:W-:Y:S05]  /*68c0*/  BSYNC B0 ;  /* 0x0000000000007941 */ /* 0x000fea0003800000 */
.L_x_219:
        /* <DEDUP_REMOVED lines=11> */
.L_x_221:
[----:B------:R-:W-:Y:S02]  /*6980*/  IMAD.MOV.U32 R26, RZ, RZ, R23 ;  /* 0x000000ffff1a7224 */ /* 0x000fe400078e0017 */
[----:B------:R-:W-:-:S07]  /*6990*/  IMAD.MOV.U32 R48, RZ, RZ, R27 ;  /* 0x000000ffff307224 */ /* 0x000fce00078e001b */
[----:B------:R-:W-:Y:S05]  /*69a0*/  WARPSYNC.COLLECTIVE R5, `(.L_x_222) ;  /* 0x0000000005087348 */ /* 0x000fea0003c00000 */
[----:B------:R0:W1:Y:S02]  /*69b0*/  SHFL.DOWN P0, R27, R26, R25, R24 ;  /* 0x080000191a1b7389 */ /* 0x0000640000000018 */
[----:B01----:R-:W-:Y:S05]  /*69c0*/  ENDCOLLECTIVE ;  /* 0x000000000000791b */ /* 0x003fea0003800000 */
.L_x_222:
        /* <DEDUP_REMOVED lines=11> */
.L_x_223:
[----:B------:R-:W-:Y:S01]  /*6a80*/  ISETP.GT.AND P1, PT, R23, R24, PT ;  /* 0x000000181700720c */ /* 0x000fe20003f24270 */
[----:B------:R-:W-:-:S03]  /*6a90*/  IMAD.MOV.U32 R26, RZ, RZ, R53 ;  /* 0x000000ffff1a7224 */ /* 0x000fc600078e0035 */
[----:B------:R-:W-:-:S09]  /*6aa0*/  SEL R22, R27, RZ, !P1 ;  /* 0x000000ff1b167207 */ /* 0x000fd20004800000 */
[----:B------:R-:W-:Y:S05]  /*6ab0*/  WARPSYNC.COLLECTIVE R5, `(.L_x_224) ;  /* 0x0000000005087348 */ /* 0x000fea0003c00000 */
[----:B------:R0:W1:Y:S02]  /*6ac0*/  SHFL.DOWN P0, R27, R26, R25, R24 ;  /* 0x080000191a1b7389 */ /* 0x0000640000000018 */
[----:B01----:R-:W-:Y:S05]  /*6ad0*/  ENDCOLLECTIVE ;  /* 0x000000000000791b */ /* 0x003fea0003800000 */
.L_x_224:
        /* <DEDUP_REMOVED lines=10> */
.L_x_225:
[----:B------:R-:W-:-:S04]  /*6b80*/  IMAD.X R51, R48, 0x1, R53, P2 ;  /* 0x0000000130337824 */ /* 0x000fc800010e0635 */
[----:B------:R-:W-:Y:S01]  /*6b90*/  IMAD.MOV.U32 R26, RZ, RZ, R51 ;  /* 0x000000ffff1a7224 */ /* 0x000fe200078e0033 */
[----:B------:R-:W-:-:S07]  /*6ba0*/  SEL R22, R27, RZ, !P1 ;  /* 0x000000ff1b167207 */ /* 0x000fce0004800000 */
[----:B------:R-:W-:Y:S05]  /*6bb0*/  WARPSYNC.COLLECTIVE R5, `(.L_x_226) ;  /* 0x0000000005087348 */ /* 0x000fea0003c00000 */
[----:B------:R0:W1:Y:S02]  /*6bc0*/  SHFL.DOWN P0, R27, R26, R25, R24 ;  /* 0x080000191a1b7389 */ /* 0x0000640000000018 */
[----:B01----:R-:W-:Y:S05]  /*6bd0*/  ENDCOLLECTIVE ;  /* 0x000000000000791b */ /* 0x003fea0003800000 */
.L_x_226:
        /* <DEDUP_REMOVED lines=8> */
.L_x_227:
        /* <DEDUP_REMOVED lines=8> */
.L_x_228:
        /* <DEDUP_REMOVED lines=10> */
.L_x_229:
[----:B------:R-:W-:Y:S02]  /*6d80*/  IMAD.MOV.U32 R26, RZ, RZ, R48 ;  /* 0x000000ffff1a7224 */ /* 0x000fe400078e0030 */
[----:B------:R-:W-:-:S07]  /*6d90*/  IMAD.MOV.U32 R22, RZ, RZ, R27 ;  /* 0x000000ffff167224 */ /* 0x000fce00078e001b */
[----:B------:R-:W-:Y:S05]  /*6da0*/  WARPSYNC.COLLECTIVE R5, `(.L_x_230) ;  /* 0x0000000005087348 */ /* 0x000fea0003c00000 */
[----:B------:R0:W1:Y:S02]  /*6db0*/  SHFL.DOWN P0, R27, R26, R25, R24 ;  /* 0x080000191a1b7389 */ /* 0x0000640000000018 */
[----:B01----:R-:W-:Y:S05]  /*6dc0*/  ENDCOLLECTIVE ;  /* 0x000000000000791b */ /* 0x003fea0003800000 */
.L_x_230:
[----:B------:R-:W-:-:S04]  /*6dd0*/  ISETP.GT.AND P0, PT, R49, R24, PT ;  /* 0x000000183100720c */ /* 0x000fc80003f04270 */
        /* <DEDUP_REMOVED lines=9> */
.L_x_231:
[----:B------:R-:W-:Y:S05]  /*6e70*/  BRA `(.L_x_232) ;  /* 0xffffffd800a47947 */ /* 0x000fea000383ffff */
.L_x_233:
        /* <DEDUP_REMOVED lines=16> */
.L_x_2097:


//--------------------- .text._ZN3cub18CUB_300001_SM_10006detail4scan20DeviceScanInitKernelINS0_13ScanTileStateIyLb1EEEEEvT_i --------------------------
	.section	.text._ZN3cub18CUB_300001_SM_10006detail4scan20DeviceScanInitKernelINS0_13ScanTileStateIyLb1EEEEEvT_i,"ax",@progbits
	.align	128
        .global         _ZN3cub18CUB_300001_SM_10006detail4scan20DeviceScanInitKernelINS0_13ScanTileStateIyLb1EEEEEvT_i
        .type           _ZN3cub18CUB_300001_SM_10006detail4scan20DeviceScanInitKernelINS0_13ScanTileStateIyLb1EEEEEvT_i,@function
        .size           _ZN3cub18CUB_300001_SM_10006detail4scan20DeviceScanInitKernelINS0_13ScanTileStateIyLb1EEEEEvT_i,(.L_x_2098 - _ZN3cub18CUB_300001_SM_10006detail4scan20DeviceScanInitKernelINS0_13ScanTileStateIyLb1EEEEEvT_i)
        .other          _ZN3cub18CUB_300001_SM_10006detail4scan20DeviceScanInitKernelINS0_13ScanTileStateIyLb1EEEEEvT_i,@"STO_CUDA_ENTRY STV_DEFAULT"
_ZN3cub18CUB_300001_SM_10006detail4scan20DeviceScanInitKernelINS0_13ScanTileStateIyLb1EEEEEvT_i:
.text._ZN3cub18CUB_300001_SM_10006detail4scan20DeviceScanInitKernelINS0_13ScanTileStateIyLb1EEEEEvT_i:
[----:B------:R-:W-:Y:S01]  /*0000*/  LDC R1, c[0x0][0x37c] ;  /* 0x0000df00ff017b82 */ /* 0x000fe20000000800 */
[----:B------:R-:W0:Y:S07]  /*0010*/  S2R R0, SR_TID.X ;  /* 0x0000000000007919 */ /* 0x000e2e0000002100 */
[----:B------:R-:W1:Y:S01]  /*0020*/  S2UR UR6, SR_CTAID.X ;  /* 0x00000000000679c3 */ /* 0x000e620000002500 */
[----:B------:R-:W2:Y:S01]  /*0030*/  LDCU UR4, c[0x0][0x388] ;  /* 0x00007100ff0477ac */ /* 0x000ea20008000800 */
[----:B------:R-:W-:-:S06]  /*0040*/  CS2R R6, SRZ ;  /* 0x0000000000067805 */ /* 0x000fcc000001ff00 */
[----:B------:R-:W1:Y:S01]  /*0050*/  LDC R5, c[0x0][0x360] ;  /* 0x0000d800ff057b82 */ /* 0x000e620000000800 */
[----:B0-----:R-:W-:Y:S01]  /*0060*/  ISETP.GT.U32.AND P0, PT, R0, 0x1f, PT ;  /* 0x0000001f0000780c */ /* 0x001fe20003f04070 */
[----:B-1----:R-:W-:-:S03]  /*0070*/  IMAD R5, R5, UR6, R0 ;  /* 0x0000000605057c24 */ /* 0x002fc6000f8e0200 */
[----:B------:R-:W-:Y:S02]  /*0080*/  ISETP.NE.OR P0, PT, RZ, UR6, P0 ;  /* 0x00000006ff007c0c */ /* 0x000fe40008705670 */
[----:B--2---:R-:W-:Y:S01]  /*0090*/  ISETP.GE.AND P1, PT, R5, UR4, PT ;  /* 0x0000000405007c0c */ /* 0x004fe2000bf26270 */
[----:B------:R-:W0:-:S12]  /*00a0*/  LDCU.64 UR4, c[0x0][0x358] ;  /* 0x00006b00ff0477ac */ /* 0x000e180008000a00 */
[----:B------:R-:W1:Y:S01]  /*00b0*/  @!P1 LDC.64 R2, c[0x0][0x380] ;  /* 0x0000e000ff029b82 */ /* 0x000e620000000a00 */
[----:B------:R-:W-:Y:S02]  /*00c0*/  @!P1 IMAD.MOV.U32 R4, RZ, RZ, 0x63 ;  /* 0x00000063ff049424 */ /* 0x000fe400078e00ff */
[----:B-1----:R-:W-:Y:S01]  /*00d0*/  @!P1 IMAD.WIDE R2, R5, 0x10, R2 ;  /* 0x0000001005029825 */ /* 0x002fe200078e0202 */
[----:B------:R-:W-:-:S05]  /*00e0*/  @!P1 MOV R5, 0x0 ;  /* 0x0000000000059802 */ /* 0x000fca0000000f00 */
[----:B0-----:R0:W-:Y:S01]  /*00f0*/  @!P1 STG.E.128 desc[UR4][R2.64+0x200], R4 ;  /* 0x0002000402009986 */ /* 0x0011e2000c101d04 */
[----:B------:R-:W-:Y:S05]  /*0100*/  @P0 EXIT ;  /* 0x000000000000094d */ /* 0x000fea0003800000 */
[----:B0-----:R-:W0:Y:S02]  /*0110*/  LDC.64 R2, c[0x0][0x380] ;  /* 0x0000e000ff027b82 */ /* 0x001e240000000a00 */
[----:B0-----:R-:W-:-:S05]  /*0120*/  IMAD.WIDE.U32 R2, R0, 0x10, R2 ;  /* 0x0000001000027825 */ /* 0x001fca00078e0002 */
[----:B------:R-:W-:Y:S01]  /*0130*/  STG.E.128 desc[UR4][R2.64], RZ ;  /* 0x000000ff02007986 */ /* 0x000fe2000c101d04 */
[----:B------:R-:W-:Y:S05]  /*0140*/  EXIT ;  /* 0x000000000000794d */ /* 0x000fea0003800000 */
.L_x_234:
        /* <DEDUP_REMOVED lines=11> */
.L_x_2098:


//--------------------- .text._ZN3cub18CUB_300001_SM_10006detail4scan16DeviceScanKernelINS2_10policy_hubIjjjmN4cuda3std3__44plusIvEEE10Policy1000EN6thrust24THRUST_300001_SM_1000_NS10device_ptrIjEESF_NS0_13ScanTileStateIjLb1EEES9_NS1_10InputValueIjPjEEmjLb0EjEEvT0_T1_T2_iT3_T4_T5_ --------------------------
	.section	.text._ZN3cub18CUB_300001_SM_10006detail4scan16DeviceScanKernelINS2_10policy_hubIjjjmN4cuda3std3__44plusIvEEE10Policy1000EN6thrust24THRUST_300001_SM_1000_NS10device_ptrIjEESF_NS0_13ScanTileStateIjLb1EEES9_NS1_10InputValueIjPjEEmjLb0EjEEvT0_T1_T2_iT3_T4_T5_,"ax",@progbits
	.align	128
        .global         _ZN3cub18CUB_300001_SM_10006detail4scan16DeviceScanKernelINS2_10policy_hubIjjjmN4cuda3std3__44plusIvEEE10Policy1000EN6thrust24THRUST_300001_SM_1000_NS10device_ptrIjEESF_NS0_13ScanTileStateIjLb1EEES9_NS1_10InputValueIjPjEEmjLb0EjEEvT0_T1_T2_iT3_T4_T5_
        .type           _ZN3cub18CUB_300001_SM_10006detail4scan16DeviceScanKernelINS2_10policy_hubIjjjmN4cuda3std3__44plusIvEEE10Policy1000EN6thrust24THRUST_300001_SM_1000_NS10device_ptrIjEESF_NS0_13ScanTileStateIjLb1EEES9_NS1_10InputValueIjPjEEmjLb0EjEEvT0_T1_T2_iT3_T4_T5_,@function
        .size           _ZN3cub18CUB_300001_SM_10006detail4scan16DeviceScanKernelINS2_10policy_hubIjjjmN4cuda3std3__44plusIvEEE10Policy1000EN6thrust24THRUST_300001_SM_1000_NS10device_ptrIjEESF_NS0_13ScanTileStateIjLb1EEES9_NS1_10InputValueIjPjEEmjLb0EjEEvT0_T1_T2_iT3_T4_T5_,(.L_x_2099 - _ZN3cub18CUB_300001_SM_10006detail4scan16DeviceScanKernelINS2_10policy_hubIjjjmN4cuda3std3__44plusIvEEE10Policy1000EN6thrust24THRUST_300001_SM_1000_NS10device_ptrIjEESF_NS0_13ScanTileStateIjLb1EEES9_NS1_10InputValueIjPjEEmjLb0EjEEvT0_T1_T2_iT3_T4_T5_)
        .other          _ZN3cub18CUB_300001_SM_10006detail4scan16DeviceScanKernelINS2_10policy_hubIjjjmN4cuda3std3__44plusIvEEE10Policy1000EN6thrust24THRUST_300001_SM_1000_NS10device_ptrIjEESF_NS0_13ScanTileStateIjLb1EEES9_NS1_10InputValueIjPjEEmjLb0EjEEvT0_T1_T2_iT3_T4_T5_,@"STO_CUDA_ENTRY STV_DEFAULT"
_ZN3cub18CUB_300001_SM_10006detail4scan16DeviceScanKernelINS2_10policy_hubIjjjmN4cuda3std3__44plusIvEEE10Policy1000EN6thrust24THRUST_300001_SM_1000_NS10device_ptrIjEESF_NS0_13ScanTileStateIjLb1EEES9_NS1_10InputValueIjPjEEmjLb0EjEEvT0_T1_T2_iT3_T4_T5_:
.text._ZN3cub18CUB_300001_SM_10006detail4scan16DeviceScanKernelINS2_10policy_hubIjjjmN4cuda3std3__44plusIvEEE10Policy1000EN6thrust24THRUST_300001_SM_1000_NS10device_ptrIjEESF_NS0_13ScanTileStateIjLb1EEES9_NS1_10InputValueIjPjEEmjLb0EjEEvT0_T1_T2_iT3_T4_T5_:
[----:B------:R-:W-:Y:S01]  /*0000*/  LDC R1, c[0x0][0x37c] ;  /* 0x0000df00ff017b82 */ /* 0x000fe20000000800 */
[----:B------:R-:W0:Y:S01]  /*0010*/  LDCU UR4, c[0x0][0x3a0] ;  /* 0x00007400ff0477ac */ /* 0x000e220008000800 */
[----:B------:R-:W1:Y:S06]  /*0020*/  LDCU.64 UR12, c[0x0][0x358] ;  /* 0x00006b00ff0c77ac */ /* 0x000e6c0008000a00 */
[----:B------:R-:W2:Y:S01]  /*0030*/  S2UR UR6, SR_CTAID.X ;  /* 0x00000000000679c3 */ /* 0x000ea20000002500 */
[----:B------:R-:W3:Y:S01]  /*0040*/  LDCU.64 UR8, c[0x0][0x3b0] ;  /* 0x00007600ff0877ac */ /* 0x000ee20008000a00 */
[----:B0-----:R-:W-:-:S06]  /*0050*/  UPRMT UR4, UR4, 0x7770, URZ ;  /* 0x0000777004047896 */ /* 0x001fcc00080000ff */
[----:B------:R-:W-:-:S05]  /*0060*/  ISETP.NE.AND P0, PT, RZ, UR4, PT ;  /* 0x00000004ff007c0c */ /* 0x000fca000bf05270 */
[----:B------:R-:W2:Y:S08]  /*0070*/  LDCU UR4, c[0x0][0x398] ;  /* 0x00007300ff0477ac */ /* 0x000eb00008000800 */
[----:B------:R-:W1:Y:S02]  /*0080*/  @P0 LDC.64 R2, c[0x0][0x3a8] ;  /* 0x0000ea00ff020b82 */ /* 0x000e640000000a00 */
[----:B-1----:R0:W5:Y:S01]  /*0090*/  @P0 LDG.E R39, desc[UR12][R2.64] ;  /* 0x0000000c02270981 */ /* 0x002162000c1e1900 */
[----:B--2---:R-:W-:-:S04]  /*00a0*/  UIADD3 UR6, UPT, UPT, UR6, UR4, URZ ;  /* 0x0000000406067290 */ /* 0x004fc8000fffe0ff */
[----:B------:R-:W-:-:S04]  /*00b0*/  UIMAD.WIDE UR10, UR6, 0x1ee0, URZ ;  /* 0x00001ee0060a78a5 */ /* 0x000fc8000f8e02ff */
[----:B---3--:R-:W-:-:S04]  /*00c0*/  UIADD3 UR7, UP0, UPT, -UR10, UR8, URZ ;  /* 0x000000080a077290 */ /* 0x008fc8000ff1e1ff */
[----:B------:R-:W-:Y:S02]  /*00d0*/  UIADD3.X UR4, UPT, UPT, ~UR11, UR9, URZ, UP0, !UPT ;  /* 0x000000090b047290 */ /* 0x000fe400087fe5ff */
[----:B------:R-:W-:-:S04]  /*00e0*/  UISETP.GE.U32.AND UP0, UPT, UR7, 0x1ee1, UPT ;  /* 0x00001ee10700788c */ /* 0x000fc8000bf06070 */
[----:B------:R-:W-:Y:S01]  /*00f0*/  UISETP.GE.U32.AND.EX UP0, UPT, UR4, URZ, UPT, UP0 ;  /* 0x000000ff0400728c */ /* 0x000fe2000bf06100 */
[----:B------:R-:W1:Y:S08]  /*0100*/  @!P0 LDC R39, c[0x0][0x3a8] ;  /* 0x0000ea00ff278b82 */ /* 0x000e700000000800 */
[----:B0-----:R-:W-:Y:S05]  /*0110*/  BRA.U !UP0, `(.L_x_235) ;  /* 0x0000001908f47547 */ /* 0x001fea000b800000 */
[----:B------:R-:W0:Y:S01]  /*0120*/  S2R R35, SR_TID.X ;  /* 0x0000000000237919 */ /* 0x000e220000002100 */
[----:B------:R-:W2:Y:S01]  /*0130*/  LDCU.64 UR4, c[0x0][0x380] ;  /* 0x00007000ff0477ac */ /* 0x000ea20008000a00 */
[C---:B0-----:R-:W-:Y:S02]  /*0140*/  LOP3.LUT R0, R35.reuse, 0x1f, RZ, 0xc0, !PT ;  /* 0x0000001f23007812 */ /* 0x041fe400078ec0ff */
[----:B------:R-:W-:-:S05]  /*0150*/  LOP3.LUT R3, R35, 0x3e0, RZ, 0xc0, !PT ;  /* 0x000003e023037812 */ /* 0x000fca00078ec0ff */
[----:B------:R-:W-:-:S05]  /*0160*/  IMAD R0, R3, 0x13, R0 ;  /* 0x0000001303007824 */ /* 0x000fca00078e0200 */
[----:B------:R-:W-:-:S05]  /*0170*/  IADD3 R0, P0, PT, R0, UR10, RZ ;  /* 0x0000000a00007c10 */ /* 0x000fca000ff1e0ff */
[----:B------:R-:W-:Y:S02]  /*0180*/  IMAD.X R3, RZ, RZ, UR11, P0 ;  /* 0x0000000bff037e24 */ /* 0x000fe400080e06ff */
[----:B------:R-:W-:-:S03]  /*0190*/  IMAD.SHL.U32 R31, R0, 0x4, RZ ;  /* 0x00000004001f7824 */ /* 0x000fc600078e00ff */
[----:B------:R-:W-:Y:S02]  /*01a0*/  SHF.L.U64.HI R30, R0, 0x2, R3 ;  /* 0x00000002001e7819 */ /* 0x000fe40000010203 */
[----:B--2---:R-:W-:-:S04]  /*01b0*/  IADD3 R2, P0, PT, R31, UR4, RZ ;  /* 0x000000041f027c10 */ /* 0x004fc8000ff1e0ff */
[----:B------:R-:W-:-:S05]  /*01c0*/  IADD3.X R3, PT, PT, R30, UR5, RZ, P0, !PT ;  /* 0x000000051e037c10 */ /* 0x000fca00087fe4ff */
[----:B------:R-:W2:Y:S04]  /*01d0*/  LDG.E R5, desc[UR12][R2.64] ;  /* 0x0000000c02057981 */ /* 0x000ea8000c1e1900 */
[----:B------:R-:W3:Y:S04]  /*01e0*/  LDG.E R7, desc[UR12][R2.64+0x80] ;  /* 0x0000800c02077981 */ /* 0x000ee8000c1e1900 */
[----:B------:R-:W4:Y:S04]  /*01f0*/  LDG.E R9, desc[UR12][R2.64+0x100] ;  /* 0x0001000c02097981 */ /* 0x000f28000c1e1900 */
        /* <DEDUP_REMOVED lines=15> */
[----:B------:R-:W4:Y:S01]  /*02f0*/  LDG.E R8, desc[UR12][R2.64+0x900] ;  /* 0x0009000c02087981 */ /* 0x000f22000c1e1900 */
[----:B------:R-:W0:Y:S01]  /*0300*/  S2UR UR5, SR_CgaCtaId ;  /* 0x00000000000579c3 */ /* 0x000e220000008800 */
[----:B------:R-:W-:Y:S01]  /*0310*/  SHF.R.U32.HI R36, RZ, 0x5, R35 ;  /* 0x00000005ff247819 */ /* 0x000fe20000011623 */
[----:B------:R-:W-:Y:S01]  /*0320*/  UMOV UR4, 0x400 ;  /* 0x0000040000047882 */ /* 0x000fe20000000000 */
[----:B------:R-:W1:Y:S01]  /*0330*/  S2R R37, SR_LANEID ;  /* 0x0000000000257919 */ /* 0x000e620000000000 */
[----:B------:R-:W-:Y:S01]  /*0340*/  UISETP.NE.AND UP0, UPT, UR6, URZ, UPT ;  /* 0x000000ff0600728c */ /* 0x000fe2000bf05270 */
[----:B------:R-:W-:Y:S01]  /*0350*/  BSSY.RECONVERGENT B0, `(.L_x_236) ;  /* 0x0000148000007945 */ /* 0x000fe20003800200 */
[----:B0-----:R-:W-:Y:S01]  /*0360*/  ULEA UR4, UR5, UR4, 0x18 ;  /* 0x0000000405047291 */ /* 0x001fe2000f8ec0ff */
[----:B-1----:R-:W-:-:S05]  /*0370*/  IMAD R34, R36, 0x260, R37 ;  /* 0x0000026024227824 */ /* 0x002fca00078e0225 */
[----:B------:R-:W-:-:S05]  /*0380*/  LEA R34, R34, UR4, 0x2 ;  /* 0x0000000422227c11 */ /* 0x000fca000f8e10ff */
[----:B------:R-:W-:Y:S01]  /*0390*/  IMAD R33, R37, 0x48, R34 ;  /* 0x0000004825217824 */ /* 0x000fe200078e0222 */
[----:B--2---:R0:W-:Y:S04]  /*03a0*/  STS [R34], R5 ;  /* 0x0000000522007388 */ /* 0x0041e80000000800 */
[----:B---3--:R0:W-:Y:S04]  /*03b0*/  STS [R34+0x80], R7 ;  /* 0x0000800722007388 */ /* 0x0081e80000000800 */
[----:B----4-:R0:W-:Y:S04]  /*03c0*/  STS [R34+0x100], R9 ;  /* 0x0001000922007388 */ /* 0x0101e80000000800 */
[----:B------:R0:W-:Y:S04]  /*03d0*/  STS [R34+0x180], R11 ;  /* 0x0001800b22007388 */ /* 0x0001e80000000800 */
        /* <DEDUP_REMOVED lines=14> */
[----:B------:R0:W-:Y:S01]  /*04c0*/  STS [R34+0x900], R8 ;  /* 0x0009000822007388 */ /* 0x0001e20000000800 */
[----:B------:R-:W-:-:S03]  /*04d0*/  NOP ;  /* 0x0000000000007918 */ /* 0x000fc60000000000 */
[----:B------:R0:W1:Y:S04]  /*04e0*/  LDS R32, [R33] ;  /* 0x0000000021207984 */ /* 0x0000680000000800 */
[----:B------:R0:W2:Y:S04]  /*04f0*/  LDS R29, [R33+0x4] ;  /* 0x00000400211d7984 */ /* 0x0000a80000000800 */
[----:B------:R0:W3:Y:S04]  /*0500*/  LDS R28, [R33+0x8] ;  /* 0x00000800211c7984 */ /* 0x0000e80000000800 */
[----:B------:R0:W4:Y:S04]  /*0510*/  LDS R27, [R33+0xc] ;  /* 0x00000c00211b7984 */ /* 0x0001280000000800 */
[----:B------:R0:W0:Y:S04]  /*0520*/  LDS R26, [R33+0x10] ;  /* 0x00001000211a7984 */ /* 0x0000280000000800 */
        /* <DEDUP_REMOVED lines=13> */
[----:B------:R0:W0:Y:S01]  /*0600*/  LDS R9, [R33+0x48] ;  /* 0x0000480021097984 */ /* 0x0000220000000800 */
[----:B------:R-:W-:Y:S06]  /*0610*/  BAR.SYNC.DEFER_BLOCKING 0x0 ;  /* 0x0000000000007b1d */ /* 0x000fec0000010000 */
[----:B-1234-:R-:W-:Y:S05]  /*0620*/  BRA.U UP0, `(.L_x_237) ;  /* 0x0000000500247547 */ /* 0x01efea000b800000 */
[----:B0-----:R-:W-:Y:S02]  /*0630*/  IADD3 R8, PT, PT, R28, R29, R32 ;  /* 0x0000001d1c087210 */ /* 0x001fe40007ffe020 */
[C---:B------:R-:W-:Y:S02]  /*0640*/  ISETP.NE.AND P1, PT, R37.reuse, 0x1f, PT ;  /* 0x0000001f2500780c */ /* 0x040fe40003f25270 */
[----:B------:R-:W-:Y:S02]  /*0650*/  IADD3 R8, PT, PT, R26, R27, R8 ;  /* 0x0000001b1a087210 */ /* 0x000fe40007ffe008 */
[----:B------:R-:W-:Y:S02]  /*0660*/  ISETP.NE.AND P2, PT, R37, RZ, PT ;  /* 0x000000ff2500720c */ /* 0x000fe40003f45270 */
[----:B------:R-:W-:-:S04]  /*0670*/  IADD3 R8, PT, PT, R24, R25, R8 ;  /* 0x0000001918087210 */ /* 0x000fc80007ffe008 */
[----:B------:R-:W-:-:S03]  /*0680*/  IADD3 R8, PT, PT, R22, R23, R8 ;  /* 0x0000001716087210 */ /* 0x000fc60007ffe008 */
[----:B------:R-:W-:Y:S02]  /*0690*/  @!P1 LEA R42, R36, UR4, 0x2 ;  /* 0x00000004242a9c11 */ /* 0x000fe4000f8e10ff */
[----:B------:R-:W-:-:S04]  /*06a0*/  IADD3 R8, PT, PT, R20, R21, R8 ;  /* 0x0000001514087210 */ /* 0x000fc80007ffe008 */
[----:B------:R-:W-:-:S04]  /*06b0*/  IADD3 R8, PT, PT, R6, R7, R8 ;  /* 0x0000000706087210 */ /* 0x000fc80007ffe008 */
[----:B------:R-:W-:-:S04]  /*06c0*/  IADD3 R8, PT, PT, R4, R5, R8 ;  /* 0x0000000504087210 */ /* 0x000fc80007ffe008 */
[----:B------:R-:W-:-:S04]  /*06d0*/  IADD3 R8, PT, PT, R2, R3, R8 ;  /* 0x0000000302087210 */ /* 0x000fc80007ffe008 */
[----:B------:R-:W-:-:S05]  /*06e0*/  IADD3 R38, PT, PT, R9, R0, R8 ;  /* 0x0000000009267210 */ /* 0x000fca0007ffe008 */
[----:B------:R-:W0:Y:S02]  /*06f0*/  SHFL.UP P0, R9, R38, 0x1, RZ ;  /* 0x0420000026097989 */ /* 0x000e2400000000ff */
[----:B0-----:R-:W-:-:S05]  /*0700*/  @P0 IMAD.IADD R9, R38, 0x1, R9 ;  /* 0x0000000126090824 */ /* 0x001fca00078e0209 */
[----:B------:R-:W0:Y:S02]  /*0710*/  SHFL.UP P0, R12, R9, 0x2, RZ ;  /* 0x04400000090c7989 */ /* 0x000e2400000000ff */
[----:B0-----:R-:W-:-:S05]  /*0720*/  @P0 IMAD.IADD R12, R9, 0x1, R12 ;  /* 0x00000001090c0824 */ /* 0x001fca00078e020c */
[----:B------:R-:W0:Y:S02]  /*0730*/  SHFL.UP P0, R17, R12, 0x4, RZ ;  /* 0x048000000c117989 */ /* 0x000e2400000000ff */
[----:B0-----:R-:W-:-:S05]  /*0740*/  @P0 IMAD.IADD R17, R12, 0x1, R17 ;  /* 0x000000010c110824 */ /* 0x001fca00078e0211 */
[----:B------:R-:W0:Y:S02]  /*0750*/  SHFL.UP P0, R40, R17, 0x8, RZ ;  /* 0x0500000011287989 */ /* 0x000e2400000000ff */
[----:B0-----:R-:W-:-:S05]  /*0760*/  @P0 IMAD.IADD R40, R17, 0x1, R40 ;  /* 0x0000000111280824 */ /* 0x001fca00078e0228 */
[----:B------:R-:W0:Y:S02]  /*0770*/  SHFL.UP P0, R41, R40, 0x10, RZ ;  /* 0x0600000028297989 */ /* 0x000e2400000000ff */
[----:B0-----:R-:W-:Y:S01]  /*0780*/  @P0 IMAD.IADD R41, R40, 0x1, R41 ;  /* 0x0000000128290824 */ /* 0x001fe200078e0229 */
[----:B------:R-:W-:-:S03]  /*0790*/  ISETP.NE.AND P0, PT, R36, 0x2, PT ;  /* 0x000000022400780c */ /* 0x000fc60003f05270 */
[----:B------:R-:W-:Y:S01]  /*07a0*/  IMAD.IADD R38, R41, 0x1, -R38 ;  /* 0x0000000129267824 */ /* 0x000fe200078e0a26 */
[----:B------:R-:W-:Y:S01]  /*07b0*/  @!P1 STS [R42+0x10], R41 ;  /* 0x000010292a009388 */ /* 0x000fe20000000800 */
[----:B------:R-:W-:Y:S01]  /*07c0*/  BAR.SYNC.DEFER_BLOCKING 0x0 ;  /* 0x0000000000007b1d */ /* 0x000fe20000010000 */
[----:B------:R-:W-:Y:S02]  /*07d0*/  ISETP.NE.AND P1, PT, R36, 0xc, PT ;  /* 0x0000000c2400780c */ /* 0x000fe40003f25270 */
[----:B------:R-:W-:-:S03]  /*07e0*/  SEL R38, R38, RZ, P2 ;  /* 0x000000ff26267207 */ /* 0x000fc60001000000 */
[----:B------:R-:W0:Y:S04]  /*07f0*/  LDS.128 R8, [UR4+0x10] ;  /* 0x00001004ff087984 */ /* 0x000e280008000c00 */
[----:B------:R-:W1:Y:S04]  /*0800*/  LDS.128 R12, [UR4+0x20] ;  /* 0x00002004ff0c7984 */ /* 0x000e680008000c00 */
[----:B------:R-:W2:Y:S01]  /*0810*/  LDS.128 R16, [UR4+0x30] ;  /* 0x00003004ff107984 */ /* 0x000ea20008000c00 */
[----:B0-----:R-:W-:-:S04]  /*0820*/  IMAD.IADD R9, R8, 0x1, R9 ;  /* 0x0000000108097824 */ /* 0x001fc800078e0209 */
[----:B------:R-:W-:Y:S01]  /*0830*/  IMAD.IADD R10, R10, 0x1, R9 ;  /* 0x000000010a0a7824 */ /* 0x000fe200078e0209 */
[----:B------:R-:W-:Y:S02]  /*0840*/  SEL R8, R9, R8, !P0 ;  /* 0x0000000809087207 */ /* 0x000fe40004000000 */
[----:B------:R-:W-:Y:S01]  /*0850*/  ISETP.NE.AND P0, PT, R36, 0x3, PT ;  /* 0x000000032400780c */ /* 0x000fe20003f05270 */
[----:B------:R-:W-:-:S03]  /*0860*/  IMAD.IADD R11, R11, 0x1, R10 ;  /* 0x000000010b0b7824 */ /* 0x000fc600078e020a */
[----:B------:R-:W-:Y:S01]  /*0870*/  SEL R8, R10, R8, !P0 ;  /* 0x000000080a087207 */ /* 0x000fe20004000000 */
[----:B-1----:R-:W-:Y:S01]  /*0880*/  IMAD.IADD R12, R11, 0x1, R12 ;  /* 0x000000010b0c7824 */ /* 0x002fe200078e020c */
[----:B------:R-:W-:-:S03]  /*0890*/  ISETP.NE.AND P0, PT, R36, 0x4, PT ;  /* 0x000000042400780c */ /* 0x000fc60003f05270 */
[----:B------:R-:W-:Y:S01]  /*08a0*/  IMAD.IADD R13, R13, 0x1, R12 ;  /* 0x000000010d0d7824 */ /* 0x000fe200078e020c */
[----:B------:R-:W-:Y:S02]  /*08b0*/  SEL R8, R11, R8, !P0 ;  /* 0x000000080b087207 */ /* 0x000fe40004000000 */
[----:B------:R-:W-:Y:S01]  /*08c0*/  ISETP.NE.AND P0, PT, R36, 0x5, PT ;  /* 0x000000052400780c */ /* 0x000fe20003f05270 */
[----:B------:R-:W-:-:S03]  /*08d0*/  IMAD.IADD R14, R14, 0x1, R13 ;  /* 0x000000010e0e7824 */ /* 0x000fc600078e020d */
[----:B------:R-:W-:Y:S01]  /*08e0*/  SEL R8, R12, R8, !P0 ;  /* 0x000000080c087207 */ /* 0x000fe20004000000 */
[----:B------:R-:W-:Y:S01]  /*08f0*/  IMAD.IADD R15, R15, 0x1, R14 ;  /* 0x000000010f0f7824 */ /* 0x000fe200078e020e */
[----:B------:R-:W-:-:S03]  /*0900*/  ISETP.NE.AND P0, PT, R36, 0x6, PT ;  /* 0x000000062400780c */ /* 0x000fc60003f05270 */
[----:B--2---:R-:W-:Y:S01]  /*0910*/  IMAD.IADD R16, R15, 0x1, R16 ;  /* 0x000000010f107824 */ /* 0x004fe200078e0210 */
[----:B------:R-:W-:Y:S02]  /*0920*/  SEL R9, R13, R8, !P0 ;  /* 0x000000080d097207 */ /* 0x000fe40004000000 */
[----:B------:R-:W-:Y:S01]  /*0930*/  ISETP.NE.AND P0, PT, R36, 0x7, PT ;  /* 0x000000072400780c */ /* 0x000fe20003f05270 */
[----:B------:R-:W0:Y:S01]  /*0940*/  LDS R8, [UR4+0x40] ;  /* 0x00004004ff087984 */ /* 0x000e220008000800 */
[----:B------:R-:W-:Y:S02]  /*0950*/  IMAD.IADD R17, R17, 0x1, R16 ;  /* 0x0000000111117824 */ /* 0x000fe400078e0210 */
[----:B------:R-:W-:Y:S02]  /*0960*/  SEL R9, R14, R9, !P0 ;  /* 0x000000090e097207 */ /* 0x000fe40004000000 */
[----:B------:R-:W-:Y:S01]  /*0970*/  ISETP.NE.AND P0, PT, R36, 0x8, PT ;  /* 0x000000082400780c */ /* 0x000fe20003f05270 */
[----:B------:R-:W-:-:S03]  /*0980*/  IMAD.IADD R18, R18, 0x1, R17 ;  /* 0x0000000112127824 */ /* 0x000fc600078e0211 */
[----:B------:R-:W-:Y:S02]  /*0990*/  SEL R9, R15, R9, !P0 ;  /* 0x000000090f097207 */ /* 0x000fe40004000000 */
[----:B------:R-:W-:-:S04]  /*09a0*/  ISETP.NE.AND P0, PT, R36, 0x9, PT ;  /* 0x000000092400780c */ /* 0x000fc80003f05270 */
[----:B------:R-:W-:Y:S02]  /*09b0*/  SEL R9, R16, R9, !P0 ;  /* 0x0000000910097207 */ /* 0x000fe40004000000 */
[----:B------:R-:W-:-:S04]  /*09c0*/  ISETP.NE.AND P0, PT, R36, 0xa, PT ;  /* 0x0000000a2400780c */ /* 0x000fc80003f05270 */
[----:B------:R-:W-:Y:S02]  /*09d0*/  SEL R9, R17, R9, !P0 ;  /* 0x0000000911097207 */ /* 0x000fe40004000000 */
[----:B------:R-:W-:-:S04]  /*09e0*/  ISETP.NE.AND P0, PT, R36, 0xb, PT ;  /* 0x0000000b2400780c */ /* 0x000fc80003f05270 */
[----:B------:R-:W-:Y:S01]  /*09f0*/  SEL R9, R18, R9, !P0 ;  /* 0x0000000912097207 */ /* 0x000fe20004000000 */
[----:B------:R-:W-:Y:S01]  /*0a00*/  IMAD.IADD R18, R19, 0x1, R18 ;  /* 0x0000000113127824 */ /* 0x000fe200078e0212 */
[----:B------:R-:W-:-:S04]  /*0a10*/  ISETP.GE.U32.AND P0, PT, R35, 0x20, PT ;  /* 0x000000202300780c */ /* 0x000fc80003f06070 */
[C---:B------:R-:W-:Y:S02]  /*0a20*/  SEL R9, R18.reuse, R9, !P1 ;  /* 0x0000000912097207 */ /* 0x040fe40004800000 */
[----:B------:R-:W-:Y:S02]  /*0a30*/  ISETP.NE.AND P1, PT, R35, RZ, PT ;  /* 0x000000ff2300720c */ /* 0x000fe40003f25270 */
[----:B------:R-:W-:Y:S02]  /*0a40*/  SEL R10, R9, RZ, P0 ;  /* 0x000000ff090a7207 */ /* 0x000fe40000000000 */
[--C-:B0----5:R-:W-:Y:S02]  /*0a50*/  IADD3 R9, PT, PT, R18, R8, R39.reuse ;  /* 0x0000000812097210 */ /* 0x121fe40007ffe027 */
[----:B------:R-:W-:-:S07]  /*0a60*/  IADD3 R38, PT, PT, R10, R38, R39 ;  /* 0x000000260a267210 */ /* 0x000fce0007ffe027 */
[----:B------:R-:W-:Y:S05]  /*0a70*/  @P1 BRA `(.L_x_238) ;  /* 0x0000000c00541947 */ /* 0x000fea0003800000 */
[----:B------:R-:W0:Y:S01]  /*0a80*/  LDC.64 R10, c[0x0][0x390] ;  /* 0x0000e400ff0a7b82 */ /* 0x000e220000000a00 */
[----:B------:R-:W-:-:S05]  /*0a90*/  IMAD.MOV.U32 R8, RZ, RZ, 0x65 ;  /* 0x00000065ff087424 */ /* 0x000fca00078e00ff */
[----:B0-----:R0:W-:Y:S01]  /*0aa0*/  ST.E.64.STRONG.GPU desc[UR12][R10.64+0x100], R8 ;  /* 0x000100080a007985 */ /* 0x0011e2000c10fb0c */
[----:B------:R-:W-:Y:S05]  /*0ab0*/  BRA `(.L_x_238) ;  /* 0x0000000c00447947 */ /* 0x000fea0003800000 */
.L_x_237:
        /* <DEDUP_REMOVED lines=20> */
[----:B-----5:R-:W0:Y:S02]  /*0c00*/  SHFL.UP P0, R39, R40, 0x10, RZ ;  /* 0x0600000028277989 */ /* 0x020e2400000000ff */
[----:B0-----:R-:W-:Y:S01]  /*0c10*/  @P0 IMAD.IADD R39, R40, 0x1, R39 ;  /* 0x0000000128270824 */ /* 0x001fe200078e0227 */
[----:B------:R-:W-:-:S04]  /*0c20*/  ISETP.NE.AND P0, PT, R36, 0x2, PT ;  /* 0x000000022400780c */ /* 0x000fc80003f05270 */
[----:B------:R-:W-:Y:S01]  /*0c30*/  @!P1 STS [R42+0x10], R39 ;  /* 0x000010272a009388 */ /* 0x000fe20000000800 */
[----:B------:R-:W-:Y:S01]  /*0c40*/  BAR.SYNC.DEFER_BLOCKING 0x0 ;  /* 0x0000000000007b1d */ /* 0x000fe20000010000 */
[----:B------:R-:W-:-:S05]  /*0c50*/  ISETP.NE.AND P1, PT, R36, 0xc, PT ;  /* 0x0000000c2400780c */ /* 0x000fca0003f25270 */
[----:B------:R-:W0:Y:S04]  /*0c60*/  LDS.128 R8, [UR4+0x10] ;  /* 0x00001004ff087984 */ /* 0x000e280008000c00 */
[----:B------:R-:W1:Y:S04]  /*0c70*/  LDS.128 R12, [UR4+0x20] ;  /* 0x00002004ff0c7984 */ /* 0x000e680008000c00 */
[----:B------:R-:W2:Y:S01]  /*0c80*/  LDS.128 R16, [UR4+0x30] ;  /* 0x00003004ff107984 */ /* 0x000ea20008000c00 */
[----:B0-----:R-:W-:-:S04]  /*0c90*/  IMAD.IADD R9, R8, 0x1, R9 ;  /* 0x0000000108097824 */ /* 0x001fc800078e0209 */
[----:B------:R-:W-:Y:S01]  /*0ca0*/  IMAD.IADD R10, R10, 0x1, R9 ;  /* 0x000000010a0a7824 */ /* 0x000fe200078e0209 */
[----:B------:R-:W-:Y:S02]  /*0cb0*/  SEL R8, R9, R8, !P0 ;  /* 0x0000000809087207 */ /* 0x000fe40004000000 */
[----:B------:R-:W-:Y:S01]  /*0cc0*/  ISETP.NE.AND P0, PT, R36, 0x3, PT ;  /* 0x000000032400780c */ /* 0x000fe20003f05270 */
[----:B------:R-:W-:Y:S01]  /*0cd0*/  IMAD.IADD R11, R11, 0x1, R10 ;  /* 0x000000010b0b7824 */ /* 0x000fe200078e020a */
[----:B------:R-:W0:Y:S02]  /*0ce0*/  LDS R9, [UR4+0x40] ;  /* 0x00004004ff097984 */ /* 0x000e240008000800 */
        /* <DEDUP_REMOVED lines=13> */
[----:B------:R-:W-:-:S03]  /*0dc0*/  IMAD.IADD R17, R17, 0x1, R16 ;  /* 0x0000000111117824 */ /* 0x000fc600078e0210 */
[----:B------:R-:W-:Y:S01]  /*0dd0*/  SEL R8, R14, R8, !P0 ;  /* 0x000000080e087207 */ /* 0x000fe20004000000 */
[----:B------:R-:W-:Y:S01]  /*0de0*/  IMAD.IADD R18, R18, 0x1, R17 ;  /* 0x0000000112127824 */ /* 0x000fe200078e0211 */
[----:B------:R-:W-:-:S03]  /*0df0*/  ISETP.NE.AND P0, PT, R36, 0x8, PT ;  /* 0x000000082400780c */ /* 0x000fc60003f05270 */
[----:B------:R-:W-:Y:S01]  /*0e00*/  IMAD.IADD R19, R19, 0x1, R18 ;  /* 0x0000000113137824 */ /* 0x000fe200078e0212 */
[----:B------:R-:W-:Y:S02]  /*0e10*/  SEL R8, R15, R8, !P0 ;  /* 0x000000080f087207 */ /* 0x000fe40004000000 */
[----:B------:R-:W-:-:S04]  /*0e20*/  ISETP.NE.AND P0, PT, R36, 0x9, PT ;  /* 0x000000092400780c */ /* 0x000fc80003f05270 */
[----:B------:R-:W-:Y:S02]  /*0e30*/  SEL R8, R16, R8, !P0 ;  /* 0x0000000810087207 */ /* 0x000fe40004000000 */
[----:B------:R-:W-:Y:S01]  /*0e40*/  ISETP.NE.AND P0, PT, R36, 0xa, PT ;  /* 0x0000000a2400780c */ /* 0x000fe20003f05270 */
[----:B0-----:R-:W-:-:S03]  /*0e50*/  IMAD.IADD R9, R19, 0x1, R9 ;  /* 0x0000000113097824 */ /* 0x001fc600078e0209 */
[----:B------:R-:W-:Y:S01]  /*0e60*/  SEL R8, R17, R8, !P0 ;  /* 0x0000000811087207 */ /* 0x000fe20004000000 */
[----:B------:R-:W-:Y:S01]  /*0e70*/  IMAD.IADD R17, R39, 0x1, -R38 ;  /* 0x0000000127117824 */ /* 0x000fe200078e0a26 */
[----:B------:R-:W-:-:S04]  /*0e80*/  ISETP.NE.AND P0, PT, R36, 0xb, PT ;  /* 0x0000000b2400780c */ /* 0x000fc80003f05270 */
[----:B------:R-:W-:Y:S02]  /*0e90*/  SEL R8, R18, R8, !P0 ;  /* 0x0000000812087207 */ /* 0x000fe40004000000 */
[----:B------:R-:W-:Y:S02]  /*0ea0*/  ISETP.GT.U32.AND P0, PT, R35, 0x1f, PT ;  /* 0x0000001f2300780c */ /* 0x000fe40003f04070 */
[----:B------:R-:W-:Y:S02]  /*0eb0*/  SEL R11, R17, RZ, P2 ;  /* 0x000000ff110b7207 */ /* 0x000fe40001000000 */
[----:B------:R-:W-:Y:S02]  /*0ec0*/  SEL R8, R19, R8, !P1 ;  /* 0x0000000813087207 */ /* 0x000fe40004800000 */
[----:B------:R-:W-:-:S03]  /*0ed0*/  ISETP.GE.U32.AND P1, PT, R35, 0x20, PT ;  /* 0x000000202300780c */ /* 0x000fc60003f26070 */
[----:B------:R-:W-:-:S05]  /*0ee0*/  IMAD.IADD R38, R8, 0x1, R11 ;  /* 0x0000000108267824 */ /* 0x000fca00078e020b */
[----:B------:R-:W-:Y:S01]  /*0ef0*/  SEL R17, R17, R38, !P1 ;  /* 0x0000002611117207 */ /* 0x000fe20004800000 */
[----:B------:R-:W-:Y:S06]  /*0f00*/  @P0 BRA `(.L_x_239) ;  /* 0x00000008000c0947 */ /* 0x000fec0003800000 */
[----:B------:R-:W0:Y:S01]  /*0f10*/  LDC.64 R14, c[0x0][0x390] ;  /* 0x0000e400ff0e7b82 */ /* 0x000e220000000a00 */
[----:B------:R-:W-:Y:S01]  /*0f20*/  ISETP.NE.AND P1, PT, R35, RZ, PT ;  /* 0x000000ff2300720c */ /* 0x000fe20003f25270 */
[----:B------:R-:W-:Y:S01]  /*0f30*/  IMAD.U32 R45, RZ, RZ, UR6 ;  /* 0x00000006ff2d7e24 */ /* 0x000fe2000f8e00ff */
[----:B------:R-:W-:-:S05]  /*0f40*/  LOP3.LUT R18, RZ, R35, RZ, 0x33, !PT ;  /* 0x00000023ff127212 */ /* 0x000fca00078e33ff */
[----:B------:R-:W-:-:S06]  /*0f50*/  VIADD R18, R18, UR6 ;  /* 0x0000000612127c36 */ /* 0x000fcc0008000000 */
[----:B------:R-:W-:Y:S01]  /*0f60*/  @!P1 IMAD.MOV.U32 R8, RZ, RZ, 0x64 ;  /* 0x00000064ff089424 */ /* 0x000fe200078e00ff */
[----:B------:R1:W-:Y:S01]  /*0f70*/  @!P1 STS [UR4+0xc], R9 ;  /* 0x00000c09ff009988 */ /* 0x0003e20008000804 */
[----:B0-----:R-:W-:-:S04]  /*0f80*/  IMAD.WIDE R44, R45, 0x8, R14 ;  /* 0x000000082d2c7825 */ /* 0x001fc800078e020e */
[----:B------:R-:W-:Y:S01]  /*0f90*/  IMAD.WIDE R14, R18, 0x8, R14 ;  /* 0x00000008120e7825 */ /* 0x000fe200078e020e */
[----:B------:R1:W-:Y:S01]  /*0fa0*/  @!P1 ST.E.64.STRONG.GPU desc[UR12][R44.64+0x100], R8 ;  /* 0x000100082c009985 */ /* 0x0003e2000c10fb0c */
[----:B------:R-:W-:Y:S05]  /*0fb0*/  NANOSLEEP 0x226 ;  /* 0x000002260000795d */ /* 0x000fea0003800000 */
[----:B------:R-:W2:Y:S01]  /*0fc0*/  LD.E.64.STRONG.GPU R12, desc[UR12][R14.64+0x100] ;  /* 0x0001000c0e0c7980 */ /* 0x000ea2000c10fb00 */
[----:B------:R-:W-:Y:S01]  /*0fd0*/  UMOV UR5, 0xffffffff ;  /* 0xffffffff00057882 */ /* 0x000fe20000000000 */
[----:B--2---:R-:W-:Y:S02]  /*0fe0*/  ISETP.NE.AND P0, PT, R12, 0x63, PT ;  /* 0x000000630c00780c */ /* 0x004fe40003f05270 */
[----:B-1----:R-:W-:Y:S11]  /*0ff0*/  BRA.DIV UR5, `(.L_x_240) ;  /* 0x0000002e05bc7947 */ /* 0x002ff6000b800000 */
[----:B------:R-:W-:-:S13]  /*1000*/  VOTE.ANY P0, !P0 ;  /* 0x0000000000ff7806 */ /* 0x000fda0004000100 */
.L_x_269:
[----:B------:R-:W-:Y:S05]  /*1010*/  @!P0 BRA `(.L_x_241) ;  /* 0x0000000000248947 */ /* 0x000fea0003800000 */
[----:B------:R-:W-:-:S07]  /*1020*/  IMAD.MOV.U32 R8, RZ, RZ, 0x1de ;  /* 0x000001deff087424 */ /* 0x000fce00078e00ff */
.L_x_243:
[----:B------:R-:W-:Y:S05]  /*1030*/  NANOSLEEP R8 ;  /* 0x000000080000735d */ /* 0x000fea0003800000 */
[----:B------:R-:W2:Y:S01]  /*1040*/  LD.E.64.STRONG.GPU R12, desc[UR12][R14.64+0x100] ;  /* 0x0001000c0e0c7980 */ /* 0x000ea2000c10fb00 */
[----:B------:R-:W-:Y:S01]  /*1050*/  UMOV UR5, 0xffffffff ;  /* 0xffffffff00057882 */ /* 0x000fe20000000000 */
[----:B------:R-:W-:Y:S02]  /*1060*/  SHF.R.U32.HI R8, RZ, 0x1, R8 ;  /* 0x00000001ff087819 */ /* 0x000fe40000011608 */
[----:B--2---:R-:W-:Y:S01]  /*1070*/  ISETP.NE.AND P0, PT, R12, 0x63, PT ;  /* 0x000000630c00780c */ /* 0x004fe20003f05270 */
[----:B------:R-:W-:-:S12]  /*1080*/  BRA.DIV UR5, `(.L_x_242) ;  /* 0x0000002e05b87947 */ /* 0x000fd8000b800000 */
[----:B------:R-:W-:-:S13]  /*1090*/  VOTE.ANY P0, !P0 ;  /* 0x0000000000ff7806 */ /* 0x000fda0004000100 */
.L_x_272:
[----:B------:R-:W-:Y:S05]  /*10a0*/  @P0 BRA `(.L_x_243) ;  /* 0xfffffffc00e00947 */ /* 0x000fea000383ffff */
.L_x_241:
[----:B------:R-:W-:Y:S01]  /*10b0*/  UMOV UR5, 0xffffffff ;  /* 0xffffffff00057882 */ /* 0x000fe20000000000 */
[----:B------:R-:W-:Y:S02]  /*10c0*/  ISETP.NE.AND P0, PT, R12, 0x65, PT ;  /* 0x000000650c00780c */ /* 0x000fe40003f05270 */
[----:B------:R-:W-:Y:S11]  /*10d0*/  BRA.DIV UR5, `(.L_x_244) ;  /* 0x0000002e05c47947 */ /* 0x000ff6000b800000 */
[----:B------:R-:W0:Y:S01]  /*10e0*/  S2R R8, SR_GEMASK ;  /* 0x0000000000087919 */ /* 0x000e220000003c00 */
[----:B------:R-:W-:Y:S01]  /*10f0*/  VOTE.ANY R10, PT, !P0 ;  /* 0x00000000000a7806 */ /* 0x000fe200040e0100 */
[C---:B------:R-:W-:Y:S02]  /*1100*/  VIADD R38, R37.reuse, 0x2 ;  /* 0x0000000225267836 */ /* 0x040fe40000000000 */
[----:B------:R-:W-:Y:S01]  /*1110*/  VIADD R39, R37, 0x10 ;  /* 0x0000001025277836 */ /* 0x000fe20000000000 */
[----:B0-----:R-:W-:-:S05]  /*1120*/  LOP3.LUT R10, R10, 0x80000000, R8, 0xec, !PT ;  /* 0x800000000a0a7812 */ /* 0x001fca00078eec08 */
[----:B------:R-:W-:-:S05]  /*1130*/  VIADD R11, R10, 0xffffffff ;  /* 0xffffffff0a0b7836 */ /* 0x000fca0000000000 */
[----:B------:R-:W-:-:S04]  /*1140*/  LOP3.LUT R11, R10, R11, RZ, 0xc, !PT ;  /* 0x0000000b0a0b7212 */ /* 0x000fc800078e0cff */
[----:B------:R-:W0:Y:S02]  /*1150*/  POPC R15, R11 ;  /* 0x0000000b000f7309 */ /* 0x000e240000000000 */
[----:B0-----:R-:W0:Y:S01]  /*1160*/  SHFL.DOWN PT, R16, R13, 0x1, R15 ;  /* 0x082000000d107989 */ /* 0x001e2200000e000f */
[-C--:B------:R-:W-:Y:S02]  /*1170*/  ISETP.GE.AND P0, PT, R37, R15.reuse, PT ;  /* 0x0000000f2500720c */ /* 0x080fe40003f06270 */
[-C--:B------:R-:W-:Y:S02]  /*1180*/  ISETP.GT.AND P2, PT, R39, R15.reuse, PT ;  /* 0x0000000f2700720c */ /* 0x080fe40003f44270 */
[----:B0-----:R-:W-:Y:S02]  /*1190*/  SEL R16, R16, RZ, !P0 ;  /* 0x000000ff10107207 */ /* 0x001fe40004000000 */
[----:B------:R-:W-:-:S03]  /*11a0*/  ISETP.GT.AND P0, PT, R38, R15, PT ;  /* 0x0000000f2600720c */ /* 0x000fc60003f04270 */
[----:B------:R-:W-:-:S05]  /*11b0*/  IMAD.IADD R36, R16, 0x1, R13 ;  /* 0x0000000110247824 */ /* 0x000fca00078e020d */
[----:B------:R-:W0:Y:S02]  /*11c0*/  SHFL.DOWN PT, R16, R36, 0x2, R15 ;  /* 0x0840000024107989 */ /* 0x000e2400000e000f */
[----:B0-----:R-:W-:-:S05]  /*11d0*/  SEL R19, R16, RZ, !P0 ;  /* 0x000000ff10137207 */ /* 0x001fca0004000000 */
[----:B------:R-:W-:Y:S02]  /*11e0*/  IMAD.IADD R40, R36, 0x1, R19 ;  /* 0x0000000124287824 */ /* 0x000fe400078e0213 */
[C---:B------:R-:W-:Y:S02]  /*11f0*/  VIADD R19, R37.reuse, 0x4 ;  /* 0x0000000425137836 */ /* 0x040fe40000000000 */
[----:B------:R-:W-:Y:S01]  /*1200*/  VIADD R36, R37, 0x8 ;  /* 0x0000000825247836 */ /* 0x000fe20000000000 */
[----:B------:R-:W0:Y:S02]  /*1210*/  SHFL.DOWN PT, R16, R40, 0x4, R15 ;  /* 0x0880000028107989 */ /* 0x000e2400000e000f */
[----:B------:R-:W-:-:S04]  /*1220*/  ISETP.GT.AND P0, PT, R19, R15, PT ;  /* 0x0000000f1300720c */ /* 0x000fc80003f04270 */
[----:B0-----:R-:W-:Y:S02]  /*1230*/  SEL R11, R16, RZ, !P0 ;  /* 0x000000ff100b7207 */ /* 0x001fe40004000000 */
[----:B------:R-:W-:-:S03]  /*1240*/  ISETP.GT.AND P0, PT, R36, R15, PT ;  /* 0x0000000f2400720c */ /* 0x000fc60003f04270 */
[----:B------:R-:W-:Y:S02]  /*1250*/  IMAD.IADD R42, R40, 0x1, R11 ;  /* 0x00000001282a7824 */ /* 0x000fe400078e020b */
[----:B------:R-:W0:Y:S03]  /*1260*/  LDC.64 R10, c[0x0][0x390] ;  /* 0x0000e400ff0a7b82 */ /* 0x000e260000000a00 */
[----:B------:R-:W1:Y:S02]  /*1270*/  SHFL.DOWN PT, R16, R42, 0x8, R15 ;  /* 0x090000002a107989 */ /* 0x000e6400000e000f */
[----:B-1----:R-:W-:Y:S02]  /*1280*/  SEL R41, R16, RZ, !P0 ;  /* 0x000000ff10297207 */ /* 0x002fe40004000000 */
[----:B------:R-:W-:-:S03]  /*1290*/  ISETP.NE.AND P0, PT, R12, 0x65, PT ;  /* 0x000000650c00780c */ /* 0x000fc60003f05270 */
[----:B------:R-:W-:Y:S01]  /*12a0*/  IMAD.IADD R41, R42, 0x1, R41 ;  /* 0x000000012a297824 */ /* 0x000fe200078e0229 */
[----:B0-----:R-:W-:-:S04]  /*12b0*/  IADD3 R42, P3, PT, R10, 0x100, RZ ;  /* 0x000001000a2a7810 */ /* 0x001fc80007f7e0ff */
[----:B------:R-:W0:Y:S01]  /*12c0*/  SHFL.DOWN PT, R16, R41, 0x10, R15 ;  /* 0x0a00000029107989 */ /* 0x000e2200000e000f */
[----:B------:R-:W-:-:S04]  /*12d0*/  IMAD.X R43, RZ, RZ, R11, P3 ;  /* 0x000000ffff2b7224 */ /* 0x000fc800018e060b */
[----:B------:R-:W-:Y:S02]  /*12e0*/  VOTE.ALL P0, P0 ;  /* 0x0000000000ff7806 */ /* 0x000fe40000000000 */
[----:B0-----:R-:W-:-:S05]  /*12f0*/  SEL R16, R16, RZ, !P2 ;  /* 0x000000ff10107207 */ /* 0x001fca0005000000 */
[----:B------:R-:W-:-:S07]  /*1300*/  IMAD.IADD R40, R41, 0x1, R16 ;  /* 0x0000000129287824 */ /* 0x000fce00078e0210 */
.L_x_281:
[----:B------:R-:W-:Y:S05]  /*1310*/  @!P0 BRA `(.L_x_245) ;  /* 0x0000000000cc8947 */ /* 0x000fea0003800000 */
[----:B------:R-:W-:-:S07]  /*1320*/  IMAD.MOV.U32 R11, RZ, RZ, 0x1de ;  /* 0x000001deff0b7424 */ /* 0x000fce00078e00ff */
.L_x_251:
[----:B------:R-:W-:-:S05]  /*1330*/  IMAD.WIDE R14, R18, 0x8, R42 ;  /* 0x00000008120e7825 */ /* 0x000fca00078e022a */
[----:B------:R-:W2:Y:S01]  /*1340*/  LD.E.64.STRONG.GPU R12, desc[UR12][R14.64+-0x100] ;  /* 0xffff000c0e0c7980 */ /* 0x000ea2000c10fb00 */
[----:B------:R-:W-:Y:S05]  /*1350*/  YIELD ;  /* 0x0000000000007946 */ /* 0x000fea0003800000 */
[----:B------:R-:W-:Y:S01]  /*1360*/  UMOV UR5, 0xffffffff ;  /* 0xffffffff00057882 */ /* 0x000fe20000000000 */
[----:B------:R-:W-:Y:S02]  /*1370*/  SHF.R.U32.HI R11, RZ, 0x1, R11 ;  /* 0x00000001ff0b7819 */ /* 0x000fe4000001160b */
[----:B--2---:R-:W-:Y:S01]  /*1380*/  ISETP.NE.AND P0, PT, R12, 0x63, PT ;  /* 0x000000630c00780c */ /* 0x004fe20003f05270 */
[----:B------:R-:W-:-:S12]  /*1390*/  BRA.DIV UR5, `(.L_x_246) ;  /* 0x0000003205147947 */ /* 0x000fd8000b800000 */
[----:B------:R-:W-:-:S13]  /*13a0*/  VOTE.ANY P0, !P0 ;  /* 0x0000000000ff7806 */ /* 0x000fda0004000100 */
.L_x_284:
[----:B------:R-:W-:Y:S05]  /*13b0*/  @!P0 BRA `(.L_x_247) ;  /* 0x0000000000248947 */ /* 0x000fea0003800000 */
[----:B------:R-:W-:-:S07]  /*13c0*/  IMAD.MOV.U32 R16, RZ, RZ, R11 ;  /* 0x000000ffff107224 */ /* 0x000fce00078e000b */
.L_x_249:
[----:B------:R-:W-:Y:S05]  /*13d0*/  NANOSLEEP R16 ;  /* 0x000000100000735d */ /* 0x000fea0003800000 */
[----:B------:R-:W2:Y:S01]  /*13e0*/  LD.E.64.STRONG.GPU R12, desc[UR12][R14.64+-0x100] ;  /* 0xffff000c0e0c7980 */ /* 0x000ea2000c10fb00 */
[----:B------:R-:W-:Y:S01]  /*13f0*/  UMOV UR5, 0xffffffff ;  /* 0xffffffff00057882 */ /* 0x000fe20000000000 */
[----:B------:R-:W-:Y:S02]  /*1400*/  SHF.R.U32.HI R16, RZ, 0x1, R16 ;  /* 0x00000001ff107819 */ /* 0x000fe40000011610 */
[----:B--2---:R-:W-:Y:S01]  /*1410*/  ISETP.NE.AND P0, PT, R12, 0x63, PT ;  /* 0x000000630c00780c */ /* 0x004fe20003f05270 */
[----:B------:R-:W-:-:S12]  /*1420*/  BRA.DIV UR5, `(.L_x_248) ;  /* 0x0000003205107947 */ /* 0x000fd8000b800000 */
[----:B------:R-:W-:-:S13]  /*1430*/  VOTE.ANY P0, !P0 ;  /* 0x0000000000ff7806 */ /* 0x000fda0004000100 */
.L_x_287:
[----:B------:R-:W-:Y:S05]  /*1440*/  @P0 BRA `(.L_x_249) ;  /* 0xfffffffc00e00947 */ /* 0x000fea000383ffff */
.L_x_247:
[----:B------:R-:W-:Y:S01]  /*1450*/  UMOV UR5, 0xffffffff ;  /* 0xffffffff00057882 */ /* 0x000fe20000000000 */
[----:B------:R-:W-:Y:S02]  /*1460*/  ISETP.NE.AND P0, PT, R12, 0x65, PT ;  /* 0x000000650c00780c */ /* 0x000fe40003f05270 */
[----:B------:R-:W-:Y:S11]  /*1470*/  BRA.DIV UR5, `(.L_x_250) ;  /* 0x00000032051c7947 */ /* 0x000ff6000b800000 */
[----:B------:R-:W-:Y:S01]  /*1480*/  VOTE.ANY R10, PT, !P0 ;  /* 0x00000000000a7806 */ /* 0x000fe200040e0100 */
[----:B------:R-:W-:-:S03]  /*1490*/  VIADD R18, R18, 0xffffffe0 ;  /* 0xffffffe012127836 */ /* 0x000fc60000000000 */
[----:B------:R-:W-:-:S05]  /*14a0*/  LOP3.LUT R10, R10, 0x80000000, R8, 0xec, !PT ;  /* 0x800000000a0a7812 */ /* 0x000fca00078eec08 */
[----:B------:R-:W-:-:S05]  /*14b0*/  VIADD R15, R10, 0xffffffff ;  /* 0xffffffff0a0f7836 */ /* 0x000fca0000000000 */
[----:B------:R-:W-:-:S06]  /*14c0*/  LOP3.LUT R15, R10, R15, RZ, 0xc, !PT ;  /* 0x0000000f0a0f7212 */ /* 0x000fcc00078e0cff */
        /* <DEDUP_REMOVED lines=17> */
[----:B------:R-:W-:-:S03]  /*15e0*/  ISETP.NE.AND P0, PT, R12, 0x65, PT ;  /* 0x000000650c00780c */ /* 0x000fc60003f05270 */
[----:B------:R-:W-:-:S05]  /*15f0*/  IMAD.IADD R41, R13, 0x1, R16 ;  /* 0x000000010d297824 */ /* 0x000fca00078e0210 */
[----:B------:R-:W0:Y:S05]  /*1600*/  SHFL.DOWN PT, R16, R41, 0x10, R15 ;  /* 0x0a00000029107989 */ /* 0x000e2a00000e000f */
[----:B------:R-:W-:Y:S02]  /*1610*/  VOTE.ALL P0, P0 ;  /* 0x0000000000ff7806 */ /* 0x000fe40000000000 */
[----:B0-----:R-:W-:-:S04]  /*1620*/  SEL R16, R16, RZ, !P2 ;  /* 0x000000ff10107207 */ /* 0x001fc80005000000 */
[----:B------:R-:W-:-:S07]  /*1630*/  IADD3 R40, PT, PT, R41, R16, R40 ;  /* 0x0000001029287210 */ /* 0x000fce0007ffe028 */
.L_x_296:
[----:B------:R-:W-:Y:S05]  /*1640*/  @P0 BRA `(.L_x_251) ;  /* 0xfffffffc00380947 */ /* 0x000fea000383ffff */
.L_x_245:
[----:B------:R-:W-:Y:S01]  /*1650*/  ISETP.NE.AND P0, PT, R37, RZ, PT ;  /* 0x000000ff2500720c */ /* 0x000fe20003f05270 */
[----:B------:R-:W0:Y:S01]  /*1660*/  @!P1 S2R R11, SR_CgaCtaId ;  /* 0x00000000000b9919 */ /* 0x000e220000008800 */
[----:B------:R-:W-:Y:S01]  /*1670*/  @!P1 MOV R10, 0x400 ;  /* 0x00000400000a9802 */ /* 0x000fe20000000f00 */
[----:B------:R-:W-:Y:S02]  /*1680*/  @!P1 IMAD.IADD R9, R9, 0x1, R40 ;  /* 0x0000000109099824 */ /* 0x000fe400078e0228 */
[----:B------:R-:W-:Y:S02]  /*1690*/  @!P1 IMAD.MOV.U32 R8, RZ, RZ, 0x65 ;  /* 0x00000065ff089424 */ /* 0x000fe400078e00ff */
[----:B------:R-:W-:-:S03]  /*16a0*/  IMAD.MOV.U32 R38, RZ, RZ, R17 ;  /* 0x000000ffff267224 */ /* 0x000fc600078e0011 */
[----:B------:R1:W-:Y:S03]  /*16b0*/  @!P1 ST.E.64.STRONG.GPU desc[UR12][R44.64+0x100], R8 ;  /* 0x000100082c009985 */ /* 0x0003e6000c10fb0c */
[----:B------:R-:W-:Y:S01]  /*16c0*/  @!P0 MOV R12, 0x400 ;  /* 0x00000400000c8802 */ /* 0x000fe20000000f00 */
[----:B------:R-:W2:Y:S01]  /*16d0*/  @!P0 S2R R13, SR_CgaCtaId ;  /* 0x00000000000d8919 */ /* 0x000ea20000008800 */
[----:B------:R-:W-:Y:S01]  /*16e0*/  @!P0 IMAD.MOV.U32 R38, RZ, RZ, R40 ;  /* 0x000000ffff268224 */ /* 0x000fe200078e0028 */
[----:B0-----:R-:W-:-:S05]  /*16f0*/  @!P1 LEA R10, R11, R10, 0x18 ;  /* 0x0000000a0b0a9211 */ /* 0x001fca00078ec0ff */
[----:B------:R1:W-:Y:S04]  /*1700*/  @!P1 STS [R10+0x8], R9 ;  /* 0x000008090a009388 */ /* 0x0003e80000000800 */
[----:B------:R1:W-:Y:S01]  /*1710*/  @!P1 STS [R10+0x4], R40 ;  /* 0x000004280a009388 */ /* 0x0003e20000000800 */
[----:B--2---:R-:W-:-:S05]  /*1720*/  @!P0 LEA R13, R13, R12, 0x18 ;  /* 0x0000000c0d0d8211 */ /* 0x004fca00078ec0ff */
[----:B------:R1:W-:Y:S02]  /*1730*/  @!P0 STS [R13+0x54], R40 ;  /* 0x000054280d008388 */ /* 0x0003e40000000800 */
.L_x_239:
[----:B------:R-:W-:Y:S05]  /*1740*/  WARPSYNC.ALL ;  /* 0x0000000000007948 */ /* 0x000fea0003800000 */
[----:B------:R-:W0:Y:S08]  /*1750*/  S2UR UR7, SR_CgaCtaId ;  /* 0x00000000000779c3 */ /* 0x000e300000008800 */
[----:B------:R-:W-:Y:S01]  /*1760*/  BAR.SYNC.DEFER_BLOCKING 0x0 ;  /* 0x0000000000007b1d */ /* 0x000fe20000010000 */
[----:B------:R-:W-:-:S05]  /*1770*/  ISETP.NE.AND P0, PT, R35, RZ, PT ;  /* 0x000000ff2300720c */ /* 0x000fca0003f05270 */
[----:B------:R-:W-:Y:S02]  /*1780*/  UMOV UR5, 0x400 ;  /* 0x0000040000057882 */ /* 0x000fe40000000000 */
[----:B0-----:R-:W-:-:S09]  /*1790*/  ULEA UR5, UR7, UR5, 0x18 ;  /* 0x0000000507057291 */ /* 0x001fd2000f8ec0ff */
[----:B-1----:R-:W0:Y:S02]  /*17a0*/  LDS R8, [UR5+0x54] ;  /* 0x00005405ff087984 */ /* 0x002e240008000800 */
[----:B0-----:R-:W-:-:S05]  /*17b0*/  SEL R9, R8, RZ, P0 ;  /* 0x000000ff08097207 */ /* 0x001fca0000000000 */
[----:B------:R-:W-:-:S07]  /*17c0*/  IMAD.IADD R38, R9, 0x1, R38 ;  /* 0x0000000109267824 */ /* 0x000fce00078e0226 */
.L_x_238:
[----:B------:R-:W-:Y:S05]  /*17d0*/  BSYNC.RECONVERGENT B0 ;  /* 0x0000000000007941 */ /* 0x000fea0003800200 */
.L_x_236:
[----:B------:R-:W-:Y:S01]  /*17e0*/  IMAD.IADD R32, R32, 0x1, R38 ;  /* 0x0000000120207824 */ /* 0x000fe200078e0226 */
[----:B------:R-:W-:Y:S03]  /*17f0*/  BAR.SYNC.DEFER_BLOCKING 0x0 ;  /* 0x0000000000007b1d */ /* 0x000fe60000010000 */
[----:B------:R-:W-:-:S03]  /*1800*/  IMAD.IADD R29, R29, 0x1, R32 ;  /* 0x000000011d1d7824 */ /* 0x000fc600078e0220 */
[----:B------:R-:W1:Y:S01]  /*1810*/  LDCU.64 UR8, c[0x0][0x388] ;  /* 0x00007100ff0877ac */ /* 0x000e620008000a00 */
[----:B------:R-:W-:-:S04]  /*1820*/  IMAD.IADD R28, R28, 0x1, R29 ;  /* 0x000000011c1c7824 */ /* 0x000fc800078e021d */
[----:B------:R-:W-:-:S04]  /*1830*/  IMAD.IADD R27, R27, 0x1, R28 ;  /* 0x000000011b1b7824 */ /* 0x000fc800078e021c */
[----:B------:R-:W-:-:S04]  /*1840*/  IMAD.IADD R26, R26, 0x1, R27 ;  /* 0x000000011a1a7824 */ /* 0x000fc800078e021b */
[----:B------:R-:W-:-:S04]  /*1850*/  IMAD.IADD R25, R25, 0x1, R26 ;  /* 0x0000000119197824 */ /* 0x000fc800078e021a */
[----:B------:R-:W-:Y:S01]  /*1860*/  IMAD.IADD R24, R24, 0x1, R25 ;  /* 0x0000000118187824 */ /* 0x000fe200078e0219 */
[----:B------:R-:W-:Y:S03]  /*1870*/  STS [R33], R38 ;  /* 0x0000002621007388 */ /* 0x000fe60000000800 */
[----:B------:R-:W-:Y:S01]  /*1880*/  IMAD.IADD R23, R23, 0x1, R24 ;  /* 0x0000000117177824 */ /* 0x000fe200078e0218 */
[----:B------:R-:W-:Y:S03]  /*1890*/  STS [R33+0x4], R32 ;  /* 0x0000042021007388 */ /* 0x000fe60000000800 */
        /* <DEDUP_REMOVED lines=19> */
[----:B------:R-:W-:Y:S04]  /*19d0*/  STS [R33+0x2c], R20 ;  /* 0x00002c1421007388 */ /* 0x000fe80000000800 */
[----:B------:R-:W-:Y:S04]  /*19e0*/  STS [R33+0x30], R7 ;  /* 0x0000300721007388 */ /* 0x000fe80000000800 */
[----:B------:R-:W-:Y:S04]  /*19f0*/  STS [R33+0x34], R6 ;  /* 0x0000340621007388 */ /* 0x000fe80000000800 */
[----:B------:R-:W-:Y:S04]  /*1a00*/  STS [R33+0x38], R5 ;  /* 0x0000380521007388 */ /* 0x000fe80000000800 */
[----:B------:R-:W-:Y:S04]  /*1a10*/  STS [R33+0x3c], R4 ;  /* 0x00003c0421007388 */ /* 0x000fe80000000800 */
[----:B------:R-:W-:Y:S04]  /*1a20*/  STS [R33+0x40], R3 ;  /* 0x0000400321007388 */ /* 0x000fe80000000800 */
[----:B------:R1:W-:Y:S04]  /*1a30*/  STS [R33+0x44], R2 ;  /* 0x0000440221007388 */ /* 0x0003e80000000800 */
[----:B------:R-:W-:Y:S01]  /*1a40*/  STS [R33+0x48], R0 ;  /* 0x0000480021007388 */ /* 0x000fe20000000800 */
[----:B------:R-:W-:-:S03]  /*1a50*/  NOP ;  /* 0x0000000000007918 */ /* 0x000fc60000000000 */
[----:B0-----:R-:W0:Y:S01]  /*1a60*/  LDS R9, [R34] ;  /* 0x0000000022097984 */ /* 0x001e220000000800 */
[----:B-1----:R-:W-:-:S03]  /*1a70*/  IADD3 R2, P0, PT, R31, UR8, RZ ;  /* 0x000000081f027c10 */ /* 0x002fc6000ff1e0ff */
[----:B------:R-:W1:Y:S01]  /*1a80*/  LDS R7, [R34+0x80] ;  /* 0x0000800022077984 */ /* 0x000e620000000800 */
[----:B------:R-:W-:-:S03]  /*1a90*/  IADD3.X R3, PT, PT, R30, UR9, RZ, P0, !PT ;  /* 0x000000091e037c10 */ /* 0x000fc600087fe4ff */
[----:B------:R-:W2:Y:S04]  /*1aa0*/  LDS R11, [R34+0x100] ;  /* 0x00010000220b7984 */ /* 0x000ea80000000800 */
[----:B------:R-:W3:Y:S04]  /*1ab0*/  LDS R13, [R34+0x180] ;  /* 0x00018000220d7984 */ /* 0x000ee80000000800 */
[----:B------:R-:W4:Y:S04]  /*1ac0*/  LDS R5, [R34+0x200] ;  /* 0x0002000022057984 */ /* 0x000f280000000800 */
[----:B------:R-:W5:Y:S04]  /*1ad0*/  LDS R15, [R34+0x280] ;  /* 0x00028000220f7984 */ /* 0x000f680000000800 */
        /* <DEDUP_REMOVED lines=13> */
[----:B0-----:R-:W-:Y:S04]  /*1bb0*/  STG.E desc[UR12][R2.64], R9 ;  /* 0x0000000902007986 */ /* 0x001fe8000c10190c */
[----:B-1----:R-:W-:Y:S04]  /*1bc0*/  STG.E desc[UR12][R2.64+0x80], R7 ;  /* 0x0000800702007986 */ /* 0x002fe8000c10190c */
[----:B--2---:R-:W-:Y:S04]  /*1bd0*/  STG.E desc[UR12][R2.64+0x100], R11 ;  /* 0x0001000b02007986 */ /* 0x004fe8000c10190c */
[----:B---3--:R-:W-:Y:S04]  /*1be0*/  STG.E desc[UR12][R2.64+0x180], R13 ;  /* 0x0001800d02007986 */ /* 0x008fe8000c10190c */
[----:B----4-:R-:W-:Y:S04]  /*1bf0*/  STG.E desc[UR12][R2.64+0x200], R5 ;  /* 0x0002000502007986 */ /* 0x010fe8000c10190c */
[----:B-----5:R-:W-:Y:S04]  /*1c00*/  STG.E desc[UR12][R2.64+0x280], R15 ;  /* 0x0002800f02007986 */ /* 0x020fe8000c10190c */
[----:B------:R-:W-:Y:S04]  /*1c10*/  STG.E desc[UR12][R2.64+0x300], R17 ;  /* 0x0003001102007986 */ /* 0x000fe8000c10190c */
        /* <DEDUP_REMOVED lines=11> */
[----:B------:R-:W-:Y:S01]  /*1cd0*/  STG.E desc[UR12][R2.64+0x900], R43 ;  /* 0x0009002b02007986 */ /* 0x000fe2000c10190c */
[----:B------:R-:W-:Y:S05]  /*1ce0*/  EXIT ;  /* 0x000000000000794d */ /* 0x000fea0003800000 */
.L_x_235:
[----:B------:R-:W-:-:S04]  /*1cf0*/  ISETP.NE.U32.AND P0, PT, RZ, UR7, PT ;  /* 0x00000007ff007c0c */ /* 0x000fc8000bf05070 */
[----:B------:R-:W-:-:S13]  /*1d00*/  ISETP.NE.AND.EX P0, PT, RZ, UR4, PT, P0 ;  /* 0x00000004ff007c0c */ /* 0x000fda000bf05300 */
[----:B------:R-:W-:Y:S05]  /*1d10*/  @!P0 EXIT ;  /* 0x000000000000894d */ /* 0x000fea0003800000 */
[----:B------:R-:W0:Y:S02]  /*1d20*/  LDCU.64 UR4, c[0x0][0x380] ;  /* 0x00007000ff0477ac */ /* 0x000e240008000a00 */
[----:B0-----:R-:W-:-:S06]  /*1d30*/  UIMAD.WIDE UR4, UR6, 0x7b80, UR4 ;  /* 0x00007b80060478a5 */ /* 0x001fcc000f8e0204 */
[----:B------:R-:W-:Y:S02]  /*1d40*/  IMAD.U32 R2, RZ, RZ, UR4 ;  /* 0x00000004ff027e24 */ /* 0x000fe4000f8e00ff */
[----:B------:R-:W-:-:S05]  /*1d50*/  IMAD.U32 R3, RZ, RZ, UR5 ;  /* 0x00000005ff037e24 */ /* 0x000fca000f8e00ff */
[----:B------:R0:W2:Y:S01]  /*1d60*/  LDG.E R0, desc[UR12][R2.64] ;  /* 0x0000000c02007981 */ /* 0x0000a2000c1e1900 */
[----:B------:R-:W3:Y:S02]  /*1d70*/  S2R R31, SR_TID.X ;  /* 0x00000000001f7919 */ /* 0x000ee40000002100 */
[C---:B---3--:R-:W-:Y:S02]  /*1d80*/  LOP3.LUT R30, R31.reuse, 0x1f, RZ, 0xc0, !PT ;  /* 0x0000001f1f1e7812 */ /* 0x048fe400078ec0ff */
[----:B------:R-:W-:-:S05]  /*1d90*/  LOP3.LUT R5, R31, 0x3e0, RZ, 0xc0, !PT ;  /* 0x000003e01f057812 */ /* 0x000fca00078ec0ff */
[----:B------:R-:W-:-:S04]  /*1da0*/  IMAD R30, R5, 0x13, R30 ;  /* 0x00000013051e7824 */ /* 0x000fc800078e021e */
[C---:B------:R-:W-:Y:S01]  /*1db0*/  VIADD R4, R30.reuse, 0x20 ;  /* 0x000000201e047836 */ /* 0x040fe20000000000 */
[C---:B------:R-:W-:Y:S01]  /*1dc0*/  ISETP.GE.U32.AND P1, PT, R30.reuse, UR7, PT ;  /* 0x000000071e007c0c */ /* 0x040fe2000bf26070 */
[C---:B------:R-:W-:Y:S01]  /*1dd0*/  VIADD R5, R30.reuse, 0x40 ;  /* 0x000000401e057836 */ /* 0x040fe20000000000 */
[C---:B0-----:R-:W-:Y:S01]  /*1de0*/  LEA R2, P0, R30.reuse, UR4, 0x2 ;  /* 0x000000041e027c11 */ /* 0x041fe2000f8010ff */
[----:B------:R-:W-:Y:S01]  /*1df0*/  VIADD R3, R30, 0x80 ;  /* 0x000000801e037836 */ /* 0x000fe20000000000 */
[----:B------:R-:W-:Y:S01]  /*1e00*/  ISETP.GE.U32.AND P2, PT, R4, UR7, PT ;  /* 0x0000000704007c0c */ /* 0x000fe2000bf46070 */
[C---:B------:R-:W-:Y:S01]  /*1e10*/  VIADD R4, R30.reuse, 0xa0 ;  /* 0x000000a01e047836 */ /* 0x040fe20000000000 */
[----:B------:R-:W-:Y:S01]  /*1e20*/  ISETP.GE.U32.AND P3, PT, R5, UR7, PT ;  /* 0x0000000705007c0c */ /* 0x000fe2000bf66070 */
[----:B------:R-:W-:Y:S01]  /*1e30*/  VIADD R5, R30, 0xc0 ;  /* 0x000000c01e057836 */ /* 0x000fe20000000000 */
[----:B------:R-:W-:Y:S01]  /*1e40*/  ISETP.GE.U32.AND P5, PT, R3, UR7, PT ;  /* 0x0000000703007c0c */ /* 0x000fe2000bfa6070 */
[----:B------:R-:W-:Y:S01]  /*1e50*/  IMAD.X R3, RZ, RZ, UR5, P0 ;  /* 0x00000005ff037e24 */ /* 0x000fe200080e06ff */
[----:B------:R-:W-:Y:S01]  /*1e60*/  ISETP.GE.U32.AND P6, PT, R4, UR7, PT ;  /* 0x0000000704007c0c */ /* 0x000fe2000bfc6070 */
[C---:B------:R-:W-:Y:S01]  /*1e70*/  VIADD R6, R30.reuse, 0x60 ;  /* 0x000000601e067836 */ /* 0x040fe20000000000 */
[----:B------:R-:W-:Y:S01]  /*1e80*/  ISETP.GE.U32.AND P0, PT, R5, UR7, PT ;  /* 0x0000000705007c0c */ /* 0x000fe2000bf06070 */
[----:B------:R-:W-:-:S02]  /*1e90*/  VIADD R5, R30, 0xe0 ;  /* 0x000000e01e057836 */ /* 0x000fc40000000000 */
[----:B------:R-:W-:Y:S01]  /*1ea0*/  VIADD R37, R30, 0x100 ;  /* 0x000001001e257836 */ /* 0x000fe20000000000 */
[----:B------:R-:W-:Y:S01]  /*1eb0*/  ISETP.GE.U32.AND P4, PT, R6, UR7, PT ;  /* 0x0000000706007c0c */ /* 0x000fe2000bf86070 */
[C---:B------:R-:W-:Y:S02]  /*1ec0*/  VIADD R7, R30.reuse, 0x140 ;  /* 0x000001401e077836 */ /* 0x040fe40000000000 */
[C---:B------:R-:W-:Y:S02]  /*1ed0*/  VIADD R36, R30.reuse, 0x120 ;  /* 0x000001201e247836 */ /* 0x040fe40000000000 */
[C---:B------:R-:W-:Y:S02]  /*1ee0*/  VIADD R35, R30.reuse, 0x220 ;  /* 0x000002201e237836 */ /* 0x040fe40000000000 */
[----:B------:R-:W-:Y:S02]  /*1ef0*/  VIADD R34, R30, 0x240 ;  /* 0x000002401e227836 */ /* 0x000fe40000000000 */
[----:B--2---:R-:W-:-:S02]  /*1f00*/  IMAD.MOV.U32 R4, RZ, RZ, R0 ;  /* 0x000000ffff047224 */ /* 0x004fc400078e0000 */
[----:B------:R-:W2:Y:S02]  /*1f10*/  @!P1 LDG.E R0, desc[UR12][R2.64] ;  /* 0x0000000c02009981 */ /* 0x000ea4000c1e1900 */
[--C-:B------:R-:W-:Y:S01]  /*1f20*/  IMAD.MOV.U32 R12, RZ, RZ, R4.reuse ;  /* 0x000000ffff0c7224 */ /* 0x100fe200078e0004 */
[----:B------:R-:W-:Y:S01]  /*1f30*/  ISETP.GE.U32.AND P1, PT, R5, UR7, PT ;  /* 0x0000000705007c0c */ /* 0x000fe2000bf26070 */
[--C-:B------:R-:W-:Y:S02]  /*1f40*/  IMAD.MOV.U32 R8, RZ, RZ, R4.reuse ;  /* 0x000000ffff087224 */ /* 0x100fe400078e0004 */
[C---:B------:R-:W-:Y:S02]  /*1f50*/  VIADD R5, R30.reuse, 0x160 ;  /* 0x000001601e057836 */ /* 0x040fe40000000000 */
[--C-:B------:R-:W-:Y:S01]  /*1f60*/  IMAD.MOV.U32 R6, RZ, RZ, R4.reuse ;  /* 0x000000ffff067224 */ /* 0x100fe200078e0004 */
[----:B------:R-:W3:Y:S01]  /*1f70*/  @!P5 LDG.E R12, desc[UR12][R2.64+0x200] ;  /* 0x0002000c020cd981 */ /* 0x000ee2000c1e1900 */
[--C-:B------:R-:W-:Y:S01]  /*1f80*/  IMAD.MOV.U32 R14, RZ, RZ, R4.reuse ;  /* 0x000000ffff0e7224 */ /* 0x100fe200078e0004 */
[----:B------:R-:W-:Y:S01]  /*1f90*/  ISETP.GE.U32.AND P5, PT, R37, UR7, PT ;  /* 0x0000000725007c0c */ /* 0x000fe2000bfa6070 */
[----:B------:R-:W-:Y:S01]  /*1fa0*/  IMAD.MOV.U32 R16, RZ, RZ, R4 ;  /* 0x000000ffff107224 */ /* 0x000fe200078e0004 */
[----:B------:R-:W4:Y:S01]  /*1fb0*/  @!P3 LDG.E R8, desc[UR12][R2.64+0x100] ;  /* 0x0001000c0208b981 */ /* 0x000f22000c1e1900 */
[----:B------:R-:W-:Y:S01]  /*1fc0*/  ISETP.GE.U32.AND P3, PT, R5, UR7, PT ;  /* 0x0000000705007c0c */ /* 0x000fe2000bf66070 */
[----:B------:R-:W-:-:S02]  /*1fd0*/  VIADD R5, R30, 0x1a0 ;  /* 0x000001a01e057836 */ /* 0x000fc40000000000 */
[----:B------:R-:W4:Y:S01]  /*1fe0*/  @!P2 LDG.E R6, desc[UR12][R2.64+0x80] ;  /* 0x0000800c0206a981 */ /* 0x000f22000c1e1900 */
[----:B------:R-:W-:Y:S01]  /*1ff0*/  ISETP.GE.U32.AND P2, PT, R7, UR7, PT ;  /* 0x0000000707007c0c */ /* 0x000fe2000bf46070 */
[--C-:B------:R-:W-:Y:S02]  /*2000*/  IMAD.MOV.U32 R10, RZ, RZ, R4.reuse ;  /* 0x000000ffff0a7224 */ /* 0x100fe400078e0004 */
[----:B------:R-:W4:Y:S01]  /*2010*/  @!P6 LDG.E R14, desc[UR12][R2.64+0x280] ;  /* 0x0002800c020ee981 */ /* 0x000f22000c1e1900 */
[----:B------:R-:W-:Y:S01]  /*2020*/  ISETP.GE.U32.AND P6, PT, R36, UR7, PT ;  /* 0x0000000724007c0c */ /* 0x000fe2000bfc6070 */
[----:B------:R-:W-:Y:S02]  /*2030*/  IMAD.MOV.U32 R20, RZ, RZ, R4 ;  /* 0x000000ffff147224 */ /* 0x000fe400078e0004 */
[----:B------:R-:W4:Y:S01]  /*2040*/  @!P0 LDG.E R16, desc[UR12][R2.64+0x300] ;  /* 0x0003000c02108981 */ /* 0x000f22000c1e1900 */
[----:B------:R-:W-:Y:S01]  /*2050*/  ISETP.GE.U32.AND P0, PT, R5, UR7, PT ;  /* 0x0000000705007c0c */ /* 0x000fe2000bf06070 */
[----:B------:R-:W-:-:S02]  /*2060*/  VIADD R7, R30, 0x180 ;  /* 0x000001801e077836 */ /* 0x000fc40000000000 */
[C---:B------:R-:W-:Y:S01]  /*2070*/  VIADD R5, R30.reuse, 0x1e0 ;  /* 0x000001e01e057836 */ /* 0x040fe20000000000 */
[----:B------:R-:W4:Y:S01]  /*2080*/  @!P4 LDG.E R10, desc[UR12][R2.64+0x180] ;  /* 0x0001800c020ac981 */ /* 0x000f22000c1e1900 */
[--C-:B------:R-:W-:Y:S01]  /*2090*/  IMAD.MOV.U32 R18, RZ, RZ, R4.reuse ;  /* 0x000000ffff127224 */ /* 0x100fe200078e0004 */
[----:B------:R-:W-:Y:S01]  /*20a0*/  ISETP.GE.U32.AND P4, PT, R7, UR7, PT ;  /* 0x0000000707007c0c */ /* 0x000fe2000bf86070 */
[--C-:B------:R-:W-:Y:S01]  /*20b0*/  IMAD.MOV.U32 R22, RZ, RZ, R4.reuse ;  /* 0x000000ffff167224 */ /* 0x100fe200078e0004 */
[----:B------:R-:W4:Y:S01]  /*20c0*/  @!P5 LDG.E R20, desc[UR12][R2.64+0x400] ;  /* 0x0004000c0214d981 */ /* 0x000f22000c1e1900 */
[--C-:B------:R-:W-:Y:S01]  /*20d0*/  IMAD.MOV.U32 R24, RZ, RZ, R4.reuse ;  /* 0x000000ffff187224 */ /* 0x100fe200078e0004 */
[----:B------:R-:W-:Y:S01]  /*20e0*/  ISETP.GE.U32.AND P5, PT, R5, UR7, PT ;  /* 0x0000000705007c0c */ /* 0x000fe2000bfa6070 */
[----:B------:R-:W-:Y:S01]  /*20f0*/  IMAD.MOV.U32 R26, RZ, RZ, R4 ;  /* 0x000000ffff1a7224 */ /* 0x000fe200078e0004 */
[----:B------:R-:W4:Y:S01]  /*2100*/  @!P1 LDG.E R18, desc[UR12][R2.64+0x380] ;  /* 0x0003800c02129981 */ /* 0x000f22000c1e1900 */
[----:B------:R-:W-:-:S02]  /*2110*/  VIADD R7, R30, 0x1c0 ;  /* 0x000001c01e077836 */ /* 0x000fc40000000000 */
[----:B------:R-:W-:Y:S01]  /*2120*/  VIADD R5, R30, 0x200 ;  /* 0x000002001e057836 */ /* 0x000fe20000000000 */
[----:B------:R-:W4:Y:S02]  /*2130*/  @!P6 LDG.E R22, desc[UR12][R2.64+0x480] ;  /* 0x0004800c0216e981 */ /* 0x000f24000c1e1900 */
[----:B------:R-:W-:Y:S02]  /*2140*/  ISETP.GE.U32.AND P1, PT, R7, UR7, PT ;  /* 0x0000000707007c0c */ /* 0x000fe4000bf26070 */
[----:B------:R-:W4:Y:S01]  /*2150*/  @!P2 LDG.E R24, desc[UR12][R2.64+0x500] ;  /* 0x0005000c0218a981 */ /* 0x000f22000c1e1900 */
[----:B------:R-:W-:Y:S02]  /*2160*/  ISETP.GE.U32.AND P6, PT, R5, UR7, PT ;  /* 0x0000000705007c0c */ /* 0x000fe4000bfc6070 */
[----:B------:R-:W-:Y:S01]  /*2170*/  ISETP.GE.U32.AND P2, PT, R35, UR7, PT ;  /* 0x0000000723007c0c */ /* 0x000fe2000bf46070 */
[----:B------:R-:W4:Y:S01]  /*2180*/  @!P3 LDG.E R26, desc[UR12][R2.64+0x580] ;  /* 0x0005800c021ab981 */ /* 0x000f22000c1e1900 */
[----:B------:R-:W-:Y:S01]  /*2190*/  ISETP.GE.U32.AND P3, PT, R34, UR7, PT ;  /* 0x0000000722007c0c */ /* 0x000fe2000bf66070 */
[----:B------:R-:W-:-:S02]  /*21a0*/  IMAD.MOV.U32 R28, RZ, RZ, R4 ;  /* 0x000000ffff1c7224 */ /* 0x000fc400078e0004 */
[--C-:B------:R-:W-:Y:S02]  /*21b0*/  IMAD.MOV.U32 R40, RZ, RZ, R4.reuse ;  /* 0x000000ffff287224 */ /* 0x100fe400078e0004 */
[--C-:B------:R-:W-:Y:S02]  /*21c0*/  IMAD.MOV.U32 R42, RZ, RZ, R4.reuse ;  /* 0x000000ffff2a7224 */ /* 0x100fe400078e0004 */
[--C-:B------:R-:W-:Y:S01]  /*21d0*/  IMAD.MOV.U32 R44, RZ, RZ, R4.reuse ;  /* 0x000000ffff2c7224 */ /* 0x100fe200078e0004 */
[----:B------:R-:W4:Y:S01]  /*21e0*/  @!P4 LDG.E R28, desc[UR12][R2.64+0x600] ;  /* 0x0006000c021cc981 */ /* 0x000f22000c1e1900 */
[--C-:B------:R-:W-:Y:S02]  /*21f0*/  IMAD.MOV.U32 R5, RZ, RZ, R4.reuse ;  /* 0x000000ffff057224 */ /* 0x100fe400078e0004 */
[----:B------:R-:W-:Y:S01]  /*2200*/  IMAD.MOV.U32 R7, RZ, RZ, R4 ;  /* 0x000000ffff077224 */ /* 0x000fe200078e0004 */
[----:B------:R-:W4:Y:S04]  /*2210*/  @!P0 LDG.E R40, desc[UR12][R2.64+0x680] ;  /* 0x0006800c02288981 */ /* 0x000f28000c1e1900 */
[----:B------:R-:W4:Y:S04]  /*2220*/  @!P1 LDG.E R42, desc[UR12][R2.64+0x700] ;  /* 0x0007000c022a9981 */ /* 0x000f28000c1e1900 */
[----:B------:R-:W4:Y:S04]  /*2230*/  @!P5 LDG.E R44, desc[UR12][R2.64+0x780] ;  /* 0x0007800c022cd981 */ /* 0x000f28000c1e1900 */
[----:B------:R-:W4:Y:S04]  /*2240*/  @!P6 LDG.E R5, desc[UR12][R2.64+0x800] ;  /* 0x0008000c0205e981 */ /* 0x000f28000c1e1900 */
[----:B------:R-:W4:Y:S04]  /*2250*/  @!P2 LDG.E R7, desc[UR12][R2.64+0x880] ;  /* 0x0008800c0207a981 */ /* 0x000f28000c1e1900 */
[----:B------:R-:W4:Y:S01]  /*2260*/  @!P3 LDG.E R4, desc[UR12][R2.64+0x900] ;  /* 0x0009000c0204b981 */ /* 0x000f22000c1e1900 */
[----:B------:R-:W0:Y:S01]  /*2270*/  S2R R38, SR_LANEID ;  /* 0x0000000000267919 */ /* 0x000e220000000000 */
[----:B------:R-:W1:Y:S01]  /*2280*/  S2UR UR5, SR_CgaCtaId ;  /* 0x00000000000579c3 */ /* 0x000e620000008800 */
[----:B------:R-:W-:Y:S01]  /*2290*/  SHF.R.U32.HI R41, RZ, 0x5, R31 ;  /* 0x00000005ff297819 */ /* 0x000fe2000001161f */
[----:B------:R-:W-:-:S02]  /*22a0*/  UMOV UR4, 0x400 ;  /* 0x0000040000047882 */ /* 0x000fc40000000000 */
[----:B-1----:R-:W-:Y:S02]  /*22b0*/  ULEA UR4, UR5, UR4, 0x18 ;  /* 0x0000000405047291 */ /* 0x002fe4000f8ec0ff */
[----:B0-----:R-:W-:-:S05]  /*22c0*/  IMAD R29, R41, 0x260, R38 ;  /* 0x00000260291d7824 */ /* 0x001fca00078e0226 */
[----:B------:R-:W-:Y:S01]  /*22d0*/  LEA R29, R29, UR4, 0x2 ;  /* 0x000000041d1d7c11 */ /* 0x000fe2000f8e10ff */
[----:B------:R-:W-:-:S04]  /*22e0*/  UISETP.NE.AND UP0, UPT, UR6, URZ, UPT ;  /* 0x000000ff0600728c */ /* 0x000fc8000bf05270 */
[----:B--2---:R-:W-:Y:S04]  /*22f0*/  STS [R29], R0 ;  /* 0x000000001d007388 */ /* 0x004fe80000000800 */
[----:B---3--:R-:W-:Y:S04]  /*2300*/  STS [R29+0x200], R12 ;  /* 0x0002000c1d007388 */ /* 0x008fe80000000800 */
[----:B----4-:R0:W-:Y:S04]  /*2310*/  STS [R29+0x100], R8 ;  /* 0x000100081d007388 */ /* 0x0101e80000000800 */
[----:B------:R1:W-:Y:S01]  /*2320*/  STS [R29+0x80], R6 ;  /* 0x000080061d007388 */ /* 0x0003e20000000800 */
[----:B0-----:R-:W-:-:S03]  /*2330*/  IMAD R8, R38, 0x48, R29 ;  /* 0x0000004826087824 */ /* 0x001fc600078e021d */
        /* <DEDUP_REMOVED lines=16> */
[----:B------:R1:W0:Y:S04]  /*2440*/  LDS R32, [R8] ;  /* 0x0000000008207984 */ /* 0x0002280000000800 */
        /* <DEDUP_REMOVED lines=19> */
[----:B--234-:R-:W-:Y:S05]  /*2580*/  BRA.U UP0, `(.L_x_252) ;  /* 0x0000000500047547 */ /* 0x01cfea000b800000 */
[----:B01----:R-:W-:Y:S02]  /*2590*/  IADD3 R8, PT, PT, R28, R33, R32 ;  /* 0x000000211c087210 */ /* 0x003fe40007ffe020 */
[----:B------:R-:W-:Y:S02]  /*25a0*/  ISETP.NE.AND P1, PT, R38, 0x1f, PT ;  /* 0x0000001f2600780c */ /* 0x000fe40003f25270 */
[----:B------:R-:W-:Y:S02]  /*25b0*/  IADD3 R8, PT, PT, R26, R27, R8 ;  /* 0x0000001b1a087210 */ /* 0x000fe40007ffe008 */
[----:B------:R-:W-:Y:S02]  /*25c0*/  ISETP.NE.AND P2, PT, R41, 0xc, PT ;  /* 0x0000000c2900780c */ /* 0x000fe40003f45270 */
        /* <DEDUP_REMOVED lines=47> */
[----:B------:R-:W-:-:S04]  /*28c0*/  ISETP.NE.AND P0, PT, R41, 0x8, PT ;  /* 0x000000082900780c */ /* 0x000fc80003f05270 */
[----:B------:R-:W-:Y:S02]  /*28d0*/  SEL R8, R15, R8, !P0 ;  /* 0x000000080f087207 */ /* 0x000fe40004000000 */
[C---:B------:R-:W-:Y:S02]  /*28e0*/  ISETP.NE.AND P0, PT, R41.reuse, 0xa, PT ;  /* 0x0000000a2900780c */ /* 0x040fe40003f05270 */
[----:B------:R-:W-:Y:S02]  /*28f0*/  SEL R8, R16, R8, !P1 ;  /* 0x0000000810087207 */ /* 0x000fe40004800000 */
[----:B------:R-:W-:Y:S02]  /*2900*/  ISETP.NE.AND P1, PT, R41, 0xb, PT ;  /* 0x0000000b2900780c */ /* 0x000fe40003f25270 */
[----:B------:R-:W-:Y:S02]  /*2910*/  SEL R8, R17, R8, !P0 ;  /* 0x0000000811087207 */ /* 0x000fe40004000000 */
[----:B------:R-:W-:-:S02]  /*2920*/  ISETP.GE.U32.AND P0, PT, R31, 0x20, PT ;  /* 0x000000201f00780c */ /* 0x000fc40003f06070 */
[----:B------:R-:W-:Y:S01]  /*2930*/  SEL R8, R18, R8, !P1 ;  /* 0x0000000812087207 */ /* 0x000fe20004800000 */
[----:B------:R-:W-:Y:S01]  /*2940*/  @!P2 IMAD.IADD R8, R19, 0x1, R18 ;  /* 0x000000011308a824 */ /* 0x000fe200078e0212 */
[----:B------:R-:W-:-:S04]  /*2950*/  ISETP.NE.AND P1, PT, R38, RZ, PT ;  /* 0x000000ff2600720c */ /* 0x000fc80003f25270 */
[----:B------:R-:W-:Y:S02]  /*2960*/  SEL R40, R40, RZ, P1 ;  /* 0x000000ff28287207 */ /* 0x000fe40000800000 */
[----:B------:R-:W-:-:S04]  /*2970*/  SEL R8, R8, RZ, P0 ;  /* 0x000000ff08087207 */ /* 0x000fc80000000000 */
[----:B-----5:R-:W-:Y:S01]  /*2980*/  IADD3 R39, PT, PT, R8, R40, R39 ;  /* 0x0000002808277210 */ /* 0x020fe20007ffe027 */
[----:B------:R-:W-:Y:S06]  /*2990*/  BRA `(.L_x_253) ;  /* 0x0000000c00547947 */ /* 0x000fec0003800000 */
.L_x_252:
[----:B01----:R-:W-:Y:S02]  /*29a0*/  IADD3 R8, PT, PT, R28, R33, R32 ;  /* 0x000000211c087210 */ /* 0x003fe40007ffe020 */
[----:B------:R-:W-:Y:S02]  /*29b0*/  ISETP.NE.AND P1, PT, R38, 0x1f, PT ;  /* 0x0000001f2600780c */ /* 0x000fe40003f25270 */
        /* <DEDUP_REMOVED lines=9> */
[----:B-----5:R-:W-:-:S05]  /*2a50*/  IADD3 R39, PT, PT, R9, R0, R8 ;  /* 0x0000000009277210 */ /* 0x020fca0007ffe008 */
        /* <DEDUP_REMOVED lines=28> */
[----:B------:R-:W-:Y:S01]  /*2c20*/  IMAD.IADD R14, R14, 0x1, R13 ;  /* 0x000000010e0e7824 */ /* 0x000fe200078e020d */
[----:B------:R-:W0:Y:S02]  /*2c30*/  LDS R11, [UR4+0x40] ;  /* 0x00004004ff0b7984 */ /* 0x000e240008000800 */
        /* <DEDUP_REMOVED lines=14> */
[----:B------:R-:W-:-:S04]  /*2d20*/  ISETP.NE.AND P0, PT, R41, 0xa, PT ;  /* 0x0000000a2900780c */ /* 0x000fc80003f05270 */
[----:B------:R-:W-:Y:S01]  /*2d30*/  SEL R8, R17, R8, !P0 ;  /* 0x0000000811087207 */ /* 0x000fe20004000000 */
[----:B------:R-:W-:Y:S01]  /*2d40*/  IMAD.IADD R17, R40, 0x1, -R39 ;  /* 0x0000000128117824 */ /* 0x000fe200078e0a27 */
[----:B------:R-:W-:-:S04]  /*2d50*/  ISETP.NE.AND P0, PT, R41, 0xb, PT ;  /* 0x0000000b2900780c */ /* 0x000fc80003f05270 */
[----:B------:R-:W-:Y:S02]  /*2d60*/  SEL R8, R18, R8, !P0 ;  /* 0x0000000812087207 */ /* 0x000fe40004000000 */
[----:B------:R-:W-:Y:S01]  /*2d70*/  ISETP.GT.U32.AND P0, PT, R31, 0x1f, PT ;  /* 0x0000001f1f00780c */ /* 0x000fe20003f04070 */
[----:B0-----:R-:W-:Y:S01]  /*2d80*/  IMAD.IADD R11, R19, 0x1, R11 ;  /* 0x00000001130b7824 */ /* 0x001fe200078e020b */
        /* <DEDUP_REMOVED lines=22> */
.L_x_299:
[----:B------:R-:W-:Y:S05]  /*2ef0*/  @!P0 BRA `(.L_x_256) ;  /* 0x0000000000248947 */ /* 0x000fea0003800000 */
[----:B------:R-:W-:-:S07]  /*2f00*/  IMAD.MOV.U32 R14, RZ, RZ, 0x1de ;  /* 0x000001deff0e7424 */ /* 0x000fce00078e00ff */
.L_x_258:
[----:B------:R-:W-:Y:S05]  /*2f10*/  NANOSLEEP R14 ;  /* 0x0000000e0000735d */ /* 0x000fea0003800000 */
[----:B------:R-:W2:Y:S01]  /*2f20*/  LD.E.64.STRONG.GPU R8, desc[UR12][R12.64+0x100] ;  /* 0x0001000c0c087980 */ /* 0x000ea2000c10fb00 */
[----:B------:R-:W-:Y:S01]  /*2f30*/  UMOV UR5, 0xffffffff ;  /* 0xffffffff00057882 */ /* 0x000fe20000000000 */
[----:B------:R-:W-:Y:S02]  /*2f40*/  SHF.R.U32.HI R14, RZ, 0x1, R14 ;  /* 0x00000001ff0e7819 */ /* 0x000fe4000001160e */
[----:B--2---:R-:W-:Y:S01]  /*2f50*/  ISETP.NE.AND P0, PT, R8, 0x63, PT ;  /* 0x000000630800780c */ /* 0x004fe20003f05270 */
[----:B------:R-:W-:-:S12]  /*2f60*/  BRA.DIV UR5, `(.L_x_257) ;  /* 0x0000001a05607947 */ /* 0x000fd8000b800000 */
[----:B------:R-:W-:-:S13]  /*2f70*/  VOTE.ANY P0, !P0 ;  /* 0x0000000000ff7806 */ /* 0x000fda0004000100 */
.L_x_302:
[----:B------:R-:W-:Y:S05]  /*2f80*/  @P0 BRA `(.L_x_258) ;  /* 0xfffffffc00e00947 */ /* 0x000fea000383ffff */
.L_x_256:
[----:B------:R-:W-:Y:S01]  /*2f90*/  UMOV UR5, 0xffffffff ;  /* 0xffffffff00057882 */ /* 0x000fe20000000000 */
[----:B------:R-:W-:Y:S02]  /*2fa0*/  ISETP.NE.AND P2, PT, R8, 0x65, PT ;  /* 0x000000650800780c */ /* 0x000fe40003f45270 */
[----:B------:R-:W-:Y:S11]  /*2fb0*/  BRA.DIV UR5, `(.L_x_259) ;  /* 0x0000001a056c7947 */ /* 0x000ff6000b800000 */
[----:B------:R-:W0:Y:S01]  /*2fc0*/  S2R R19, SR_GEMASK ;  /* 0x0000000000137919 */ /* 0x000e220000003c00 */
[----:B------:R-:W-:-:S04]  /*2fd0*/  VOTE.ANY R10, PT, !P2 ;  /* 0x00000000000a7806 */ /* 0x000fc800050e0100 */
[----:B0-----:R-:W-:-:S05]  /*2fe0*/  LOP3.LUT R10, R10, 0x80000000, R19, 0xec, !PT ;  /* 0x800000000a0a7812 */ /* 0x001fca00078eec13 */
[----:B------:R-:W-:-:S05]  /*2ff0*/  VIADD R13, R10, 0xffffffff ;  /* 0xffffffff0a0d7836 */ /* 0x000fca0000000000 */
[----:B------:R-:W-:Y:S01]  /*3000*/  LOP3.LUT R13, R10, R13, RZ, 0xc, !PT ;  /* 0x0000000d0a0d7212 */ /* 0x000fe200078e0cff */
[----:B------:R-:W-:-:S03]  /*3010*/  VIADD R10, R38, 0x2 ;  /* 0x00000002260a7836 */ /* 0x000fc60000000000 */
[----:B------:R-:W0:Y:S02]  /*3020*/  POPC R15, R13 ;  /* 0x0000000d000f7309 */ /* 0x000e240000000000 */
[----:B0-----:R-:W0:Y:S01]  /*3030*/  SHFL.DOWN PT, R16, R9, 0x1, R15 ;  /* 0x0820000009107989 */ /* 0x001e2200000e000f */
[----:B------:R-:W-:-:S04]  /*3040*/  ISETP.GE.AND P0, PT, R38, R15, PT ;  /* 0x0000000f2600720c */ /* 0x000fc80003f06270 */
[----:B0-----:R-:W-:Y:S02]  /*3050*/  SEL R16, R16, RZ, !P0 ;  /* 0x000000ff10107207 */ /* 0x001fe40004000000 */
[----:B------:R-:W-:Y:S01]  /*3060*/  ISETP.GT.AND P0, PT, R10, R15, PT ;  /* 0x0000000f0a00720c */ /* 0x000fe20003f04270 */
[----:B------:R-:W-:Y:S02]  /*3070*/  VIADD R10, R38, 0x4 ;  /* 0x00000004260a7836 */ /* 0x000fe40000000000 */
[----:B------:R-:W-:-:S05]  /*3080*/  IMAD.IADD R12, R16, 0x1, R9 ;  /* 0x00000001100c7824 */ /* 0x000fca00078e0209 */
[----:B------:R-:W0:Y:S02]  /*3090*/  SHFL.DOWN PT, R16, R12, 0x2, R15 ;  /* 0x084000000c107989 */ /* 0x000e2400000e000f */
[----:B0-----:R-:W-:Y:S02]  /*30a0*/  SEL R39, R16, RZ, !P0 ;  /* 0x000000ff10277207 */ /* 0x001fe40004000000 */
[----:B------:R-:W-:Y:S01]  /*30b0*/  ISETP.GT.AND P0, PT, R10, R15, PT ;  /* 0x0000000f0a00720c */ /* 0x000fe20003f04270 */
[----:B------:R-:W-:Y:S02]  /*30c0*/  VIADD R10, R38, 0x8 ;  /* 0x00000008260a7836 */ /* 0x000fe40000000000 */
[----:B------:R-:W-:Y:S02]  /*30d0*/  IMAD.IADD R40, R12, 0x1, R39 ;  /* 0x000000010c287824 */ /* 0x000fe400078e0227 */
[----:B------:R-:W0:Y:S03]  /*30e0*/  LDC.64 R12, c[0x0][0x390] ;  /* 0x0000e400ff0c7b82 */ /* 0x000e260000000a00 */
[----:B------:R-:W1:Y:S02]  /*30f0*/  SHFL.DOWN PT, R16, R40, 0x4, R15 ;  /* 0x0880000028107989 */ /* 0x000e6400000e000f */
[----:B-1----:R-:W-:-:S02]  /*3100*/  SEL R9, R16, RZ, !P0 ;  /* 0x000000ff10097207 */ /* 0x002fc40004000000 */
[----:B------:R-:W-:-:S03]  /*3110*/  ISETP.GT.AND P0, PT, R10, R15, PT ;  /* 0x0000000f0a00720c */ /* 0x000fc60003f04270 */
[----:B------:R-:W-:Y:S01]  /*3120*/  IMAD.IADD R9, R40, 0x1, R9 ;  /* 0x0000000128097824 */ /* 0x000fe200078e0209 */
[----:B0-----:R-:W-:-:S04]  /*3130*/  IADD3 R40, P3, PT, R12, 0x100, RZ ;  /* 0x000001000c287810 */ /* 0x001fc80007f7e0ff */
[----:B------:R-:W0:Y:S01]  /*3140*/  SHFL.DOWN PT, R16, R9, 0x8, R15 ;  /* 0x0900000009107989 */ /* 0x000e2200000e000f */
[----:B------:R-:W-:Y:S01]  /*3150*/  IMAD.X R41, RZ, RZ, R13, P3 ;  /* 0x000000ffff297224 */ /* 0x000fe200018e060d */
[----:B0-----:R-:W-:Y:S02]  /*3160*/  SEL R16, R16, RZ, !P0 ;  /* 0x000000ff10107207 */ /* 0x001fe40004000000 */
[----:B------:R-:W-:Y:S01]  /*3170*/  ISETP.NE.AND P0, PT, R8, 0x65, PT ;  /* 0x000000650800780c */ /* 0x000fe20003f05270 */
[----:B------:R-:W-:Y:S02]  /*3180*/  VIADD R8, R38, 0x10 ;  /* 0x0000001026087836 */ /* 0x000fe40000000000 */
[----:B------:R-:W-:-:S03]  /*3190*/  IMAD.IADD R44, R9, 0x1, R16 ;  /* 0x00000001092c7824 */ /* 0x000fc600078e0210 */
[----:B------:R-:W-:Y:S02]  /*31a0*/  ISETP.GT.AND P2, PT, R8, R15, PT ;  /* 0x0000000f0800720c */ /* 0x000fe40003f44270 */
[----:B------:R-:W0:Y:S05]  /*31b0*/  SHFL.DOWN PT, R16, R44, 0x10, R15 ;  /* 0x0a0000002c107989 */ /* 0x000e2a00000e000f */
[----:B------:R-:W-:Y:S02]  /*31c0*/  VOTE.ALL P0, P0 ;  /* 0x0000000000ff7806 */ /* 0x000fe40000000000 */
[----:B0-----:R-:W-:-:S05]  /*31d0*/  SEL R9, R16, RZ, !P2 ;  /* 0x000000ff10097207 */ /* 0x001fca0005000000 */
[----:B------:R-:W-:-:S07]  /*31e0*/  IMAD.IADD R12, R44, 0x1, R9 ;  /* 0x000000012c0c7824 */ /* 0x000fce00078e0209 */
.L_x_311:
[----:B------:R-:W-:Y:S05]  /*31f0*/  @!P0 BRA `(.L_x_260) ;  /* 0x0000000000dc8947 */ /* 0x000fea0003800000 */
[----:B------:R-:W-:-:S07]  /*3200*/  IMAD.MOV.U32 R39, RZ, RZ, 0x1de ;  /* 0x000001deff277424 */ /* 0x000fce00078e00ff */
.L_x_266:
        /* <DEDUP_REMOVED lines=8> */
.L_x_314:
[----:B------:R-:W-:Y:S05]  /*3290*/  @!P0 BRA `(.L_x_262) ;  /* 0x0000000000248947 */ /* 0x000fea0003800000 */
[----:B------:R-:W-:-:S07]  /*32a0*/  IMAD.MOV.U32 R13, RZ, RZ, R39 ;  /* 0x000000ffff0d7224 */ /* 0x000fce00078e0027 */
.L_x_264:
[----:B------:R-:W-:Y:S05]  /*32b0*/  NANOSLEEP R13 ;  /* 0x0000000d0000735d */ /* 0x000fea0003800000 */
[----:B------:R-:W2:Y:S01]  /*32c0*/  LD.E.64.STRONG.GPU R8, desc[UR12][R14.64+-0x100] ;  /* 0xffff000c0e087980 */ /* 0x000ea2000c10fb00 */
[----:B------:R-:W-:Y:S01]  /*32d0*/  UMOV UR5, 0xffffffff ;  /* 0xffffffff00057882 */ /* 0x000fe20000000000 */
[----:B------:R-:W-:Y:S02]  /*32e0*/  SHF.R.U32.HI R13, RZ, 0x1, R13 ;  /* 0x00000001ff0d7819 */ /* 0x000fe4000001160d */
[----:B--2---:R-:W-:Y:S01]  /*32f0*/  ISETP.NE.AND P0, PT, R8, 0x63, PT ;  /* 0x000000630800780c */ /* 0x004fe20003f05270 */
[----:B------:R-:W-:-:S12]  /*3300*/  BRA.DIV UR5, `(.L_x_263) ;  /* 0x0000001a05bc7947 */ /* 0x000fd8000b800000 */
[----:B------:R-:W-:-:S13]  /*3310*/  VOTE.ANY P0, !P0 ;  /* 0x0000000000ff7806 */ /* 0x000fda0004000100 */
.L_x_317:
[----:B------:R-:W-:Y:S05]  /*3320*/  @P0 BRA `(.L_x_264) ;  /* 0xfffffffc00e00947 */ /* 0x000fea000383ffff */
.L_x_262:
[----:B------:R-:W-:Y:S01]  /*3330*/  UMOV UR5, 0xffffffff ;  /* 0xffffffff00057882 */ /* 0x000fe20000000000 */
[----:B------:R-:W-:Y:S02]  /*3340*/  ISETP.NE.AND P0, PT, R8, 0x65, PT ;  /* 0x000000650800780c */ /* 0x000fe40003f05270 */
[----:B------:R-:W-:Y:S11]  /*3350*/  BRA.DIV UR5, `(.L_x_265) ;  /* 0x0000001a05c87947 */ /* 0x000ff6000b800000 */
[----:B------:R-:W-:Y:S01]  /*3360*/  VOTE.ANY R10, PT, !P0 ;  /* 0x00000000000a7806 */ /* 0x000fe200040e0100 */
[----:B------:R-:W-:-:S03]  /*3370*/  VIADD R18, R18, 0xffffffe0 ;  /* 0xffffffe012127836 */ /* 0x000fc60000000000 */
[----:B------:R-:W-:-:S05]  /*3380*/  LOP3.LUT R10, R10, 0x80000000, R19, 0xec, !PT ;  /* 0x800000000a0a7812 */ /* 0x000fca00078eec13 */
        /* <DEDUP_REMOVED lines=14> */
[----:B------:R-:W-:-:S05]  /*3470*/  IMAD.IADD R45, R44, 0x1, R45 ;  /* 0x000000012c2d7824 */ /* 0x000fca00078e022d */
[----:B------:R-:W0:Y:S02]  /*3480*/  SHFL.DOWN PT, R16, R45, 0x4, R15 ;  /* 0x088000002d107989 */ /* 0x000e2400000e000f */
[----:B0-----:R-:W-:Y:S02]  /*3490*/  SEL R16, R16, RZ, !P0 ;  /* 0x000000ff10107207 */ /* 0x001fe40004000000 */
[----:B------:R-:W-:-:S03]  /*34a0*/  ISETP.GT.AND P0, PT, R10, R15, PT ;  /* 0x0000000f0a00720c */ /* 0x000fc60003f04270 */
[----:B------:R-:W-:-:S05]  /*34b0*/  IMAD.IADD R9, R45, 0x1, R16 ;  /* 0x000000012d097824 */ /* 0x000fca00078e0210 */
[----:B------:R-:W0:Y:S02]  /*34c0*/  SHFL.DOWN PT, R16, R9, 0x8, R15 ;  /* 0x0900000009107989 */ /* 0x000e2400000e000f */
[----:B0-----:R-:W-:Y:S02]  /*34d0*/  SEL R16, R16, RZ, !P0 ;  /* 0x000000ff10107207 */ /* 0x001fe40004000000 */
[----:B------:R-:W-:Y:S01]  /*34e0*/  ISETP.NE.AND P0, PT, R8, 0x65, PT ;  /* 0x000000650800780c */ /* 0x000fe20003f05270 */
[----:B------:R-:W-:Y:S02]  /*34f0*/  VIADD R8, R38, 0x10 ;  /* 0x0000001026087836 */ /* 0x000fe40000000000 */
[----:B------:R-:W-:-:S03]  /*3500*/  IMAD.IADD R44, R9, 0x1, R16 ;  /* 0x00000001092c7824 */ /* 0x000fc600078e0210 */
[----:B------:R-:W-:Y:S02]  /*3510*/  ISETP.GT.AND P2, PT, R8, R15, PT ;  /* 0x0000000f0800720c */ /* 0x000fe40003f44270 */
[----:B------:R-:W0:Y:S05]  /*3520*/  SHFL.DOWN PT, R16, R44, 0x10, R15 ;  /* 0x0a0000002c107989 */ /* 0x000e2a00000e000f */
[----:B------:R-:W-:Y:S02]  /*3530*/  VOTE.ALL P0, P0 ;  /* 0x0000000000ff7806 */ /* 0x000fe40000000000 */
[----:B0-----:R-:W-:-:S04]  /*3540*/  SEL R13, R16, RZ, !P2 ;  /* 0x000000ff100d7207 */ /* 0x001fc80005000000 */
[----:B------:R-:W-:-:S07]  /*3550*/  IADD3 R12, PT, PT, R44, R13, R12 ;  /* 0x0000000d2c0c7210 */ /* 0x000fce0007ffe00c */
.L_x_326:
[----:B------:R-:W-:Y:S05]  /*3560*/  @P0 BRA `(.L_x_266) ;  /* 0xfffffffc00280947 */ /* 0x000fea000383ffff */
.L_x_260:
[----:B------:R-:W-:Y:S01]  /*3570*/  ISETP.NE.AND P0, PT, R38, RZ, PT ;  /* 0x000000ff2600720c */ /* 0x000fe20003f05270 */
[----:B------:R-:W0:Y:S01]  /*3580*/  @!P1 S2R R9, SR_CgaCtaId ;  /* 0x0000000000099919 */ /* 0x000e220000008800 */
[----:B------:R-:W-:Y:S01]  /*3590*/  @!P1 MOV R8, 0x400 ;  /* 0x0000040000089802 */ /* 0x000fe20000000f00 */
[----:B------:R-:W-:Y:S02]  /*35a0*/  @!P1 IMAD.IADD R11, R11, 0x1, R12 ;  /* 0x000000010b0b9824 */ /* 0x000fe400078e020c */
[----:B------:R-:W-:-:S05]  /*35b0*/  @!P1 IMAD.MOV.U32 R10, RZ, RZ, 0x65 ;  /* 0x00000065ff0a9424 */ /* 0x000fca00078e00ff */
[----:B------:R1:W-:Y:S03]  /*35c0*/  @!P1 ST.E.64.STRONG.GPU desc[UR12][R42.64+0x100], R10 ;  /* 0x0001000a2a009985 */ /* 0x0003e6000c10fb0c */
[----:B------:R-:W-:Y:S01]  /*35d0*/  @!P0 MOV R13, 0x400 ;  /* 0x00000400000d8802 */ /* 0x000fe20000000f00 */
[----:B------:R-:W2:Y:S01]  /*35e0*/  @!P0 S2R R14, SR_CgaCtaId ;  /* 0x00000000000e8919 */ /* 0x000ea20000008800 */
[----:B0-----:R-:W-:Y:S01]  /*35f0*/  @!P1 LEA R9, R9, R8, 0x18 ;  /* 0x0000000809099211 */ /* 0x001fe200078ec0ff */
[----:B------:R-:W-:Y:S02]  /*3600*/  IMAD.MOV.U32 R8, RZ, RZ, R17 ;  /* 0x000000ffff087224 */ /* 0x000fe400078e0011 */
[----:B------:R-:W-:Y:S02]  /*3610*/  @!P0 IMAD.MOV.U32 R8, RZ, RZ, R12 ;  /* 0x000000ffff088224 */ /* 0x000fe400078e000c */
[----:B------:R1:W-:Y:S04]  /*3620*/  @!P1 STS [R9+0x8], R11 ;  /* 0x0000080b09009388 */ /* 0x0003e80000000800 */
[----:B------:R1:W-:Y:S01]  /*3630*/  @!P1 STS [R9+0x4], R12 ;  /* 0x0000040c09009388 */ /* 0x0003e20000000800 */
[----:B--2---:R-:W-:-:S05]  /*3640*/  @!P0 LEA R13, R14, R13, 0x18 ;  /* 0x0000000d0e0d8211 */ /* 0x004fca00078ec0ff */
[----:B------:R1:W-:Y:S02]  /*3650*/  @!P0 STS [R13+0x54], R12 ;  /* 0x0000540c0d008388 */ /* 0x0003e40000000800 */
.L_x_254:
        /* <DEDUP_REMOVED lines=9> */
.L_x_253:
[----:B------:R-:W-:Y:S01]  /*36f0*/  IMAD.IADD R32, R32, 0x1, R39 ;  /* 0x0000000120207824 */ /* 0x000fe200078e0227 */
[----:B------:R-:W0:Y:S01]  /*3700*/  S2R R8, SR_LANEID ;  /* 0x0000000000087919 */ /* 0x000e220000000000 */
[----:B------:R-:W-:Y:S02]  /*3710*/  BAR.SYNC.DEFER_BLOCKING 0x0 ;  /* 0x0000000000007b1d */ /* 0x000fe40000010000 */
[----:B------:R-:W-:Y:S01]  /*3720*/  IMAD.IADD R33, R33, 0x1, R32 ;  /* 0x0000000121217824 */ /* 0x000fe200078e0220 */
[----:B------:R-:W-:Y:S01]  /*3730*/  ISETP.NE.AND P0, PT, R31, RZ, PT ;  /* 0x000000ff1f00720c */ /* 0x000fe20003f05270 */
[----:B------:R-:W-:Y:S02]  /*3740*/  IMAD.U32 R12, RZ, RZ, UR7 ;  /* 0x00000007ff0c7e24 */ /* 0x000fe4000f8e00ff */
[----:B------:R-:W-:Y:S01]  /*3750*/  IMAD.IADD R28, R28, 0x1, R33 ;  /* 0x000000011c1c7824 */ /* 0x000fe200078e0221 */
[----:B------:R-:W1:Y:S03]  /*3760*/  LDCU.64 UR8, c[0x0][0x388] ;  /* 0x00007100ff0877ac */ /* 0x000e660008000a00 */
[----:B------:R-:W-:-:S04]  /*3770*/  IMAD.IADD R27, R27, 0x1, R28 ;  /* 0x000000011b1b7824 */ /* 0x000fc800078e021c */
[----:B------:R-:W-:-:S04]  /*3780*/  IMAD.IADD R26, R26, 0x1, R27 ;  /* 0x000000011a1a7824 */ /* 0x000fc800078e021b */
[----:B------:R-:W-:-:S04]  /*3790*/  IMAD.IADD R25, R25, 0x1, R26 ;  /* 0x0000000119197824 */ /* 0x000fc800078e021a */
[----:B------:R-:W-:-:S04]  /*37a0*/  IMAD.IADD R24, R24, 0x1, R25 ;  /* 0x0000000118187824 */ /* 0x000fc800078e0219 */
[----:B------:R-:W-:Y:S02]  /*37b0*/  IMAD.IADD R23, R23, 0x1, R24 ;  /* 0x0000000117177824 */ /* 0x000fe400078e0218 */
[----:B0-----:R-:W-:Y:S02]  /*37c0*/  IMAD R8, R8, 0x48, R29 ;  /* 0x0000004808087824 */ /* 0x001fe400078e021d */
[----:B------:R-:W-:-:S03]  /*37d0*/  IMAD.IADD R22, R22, 0x1, R23 ;  /* 0x0000000116167824 */ /* 0x000fc600078e0217 */
[----:B------:R-:W-:Y:S01]  /*37e0*/  STS [R8], R39 ;  /* 0x0000002708007388 */ /* 0x000fe20000000800 */
[----:B------:R-:W-:-:S03]  /*37f0*/  IMAD.IADD R21, R21, 0x1, R22 ;  /* 0x0000000115157824 */ /* 0x000fc600078e0216 */
[----:B------:R-:W-:Y:S01]  /*3800*/  STS [R8+0x4], R32 ;  /* 0x0000042008007388 */ /* 0x000fe20000000800 */
        /* <DEDUP_REMOVED lines=15> */
[----:B------:R-:W-:Y:S04]  /*3900*/  STS [R8+0x24], R22 ;  /* 0x0000241608007388 */ /* 0x000fe80000000800 */
        /* <DEDUP_REMOVED lines=8> */
[----:B------:R0:W-:Y:S01]  /*3990*/  STS [R8+0x48], R0 ;  /* 0x0000480008007388 */ /* 0x0001e20000000800 */
[----:B------:R-:W-:-:S03]  /*39a0*/  NOP ;  /* 0x0000000000007918 */ /* 0x000fc60000000000 */
[----:B------:R-:W-:Y:S04]  /*39b0*/  LDS R39, [R29] ;  /* 0x000000001d277984 */ /* 0x000fe80000000800 */
[----:B------:R-:W-:Y:S04]  /*39c0*/  LDS R41, [R29+0x80] ;  /* 0x000080001d297984 */ /* 0x000fe80000000800 */
        /* <DEDUP_REMOVED lines=17> */
[----:B------:R2:W-:Y:S01]  /*3ae0*/  @!P0 STS [UR4+0x7b80], R12 ;  /* 0x007b800cff008988 */ /* 0x0005e20008000804 */
[----:B------:R-:W-:Y:S01]  /*3af0*/  BAR.SYNC.DEFER_BLOCKING 0x0 ;  /* 0x0000000000007b1d */ /* 0x000fe20000010000 */
[----:B0-----:R-:W-:-:S05]  /*3b00*/  IADD3 R0, P0, PT, R30, UR10, RZ ;  /* 0x0000000a1e007c10 */ /* 0x001fca000ff1e0ff */
[----:B------:R-:W0:Y:S01]  /*3b10*/  S2R R2, SR_TID.X ;  /* 0x0000000000027919 */ /* 0x000e220000002100 */
[----:B------:R-:W3:Y:S01]  /*3b20*/  LDS R31, [UR4+0x7b80] ;  /* 0x007b8004ff1f7984 */ /* 0x000ee20008000800 */
[C---:B0-----:R-:W-:Y:S02]  /*3b30*/  LOP3.LUT R3, R2.reuse, 0x3e0, RZ, 0xc0, !PT ;  /* 0x000003e002037812 */ /* 0x041fe400078ec0ff */
[----:B------:R-:W-:-:S05]  /*3b40*/  LOP3.LUT R2, R2, 0x1f, RZ, 0xc0, !PT ;  /* 0x0000001f02027812 */ /* 0x000fca00078ec0ff */
[----:B------:R-:W-:Y:S02]  /*3b50*/  IMAD R8, R3, 0x13, R2 ;  /* 0x0000001303087824 */ /* 0x000fe400078e0202 */
[----:B------:R-:W-:Y:S01]  /*3b60*/  IMAD.X R3, RZ, RZ, UR11, P0 ;  /* 0x0000000bff037e24 */ /* 0x000fe200080e06ff */
[----:B-1----:R-:W-:Y:S01]  /*3b70*/  LEA R2, P0, R0, UR8, 0x2 ;  /* 0x0000000800027c11 */ /* 0x002fe2000f8010ff */
[C---:B------:R-:W-:Y:S02]  /*3b80*/  VIADD R10, R8.reuse, 0x20 ;  /* 0x00000020080a7836 */ /* 0x040fe40000000000 */
[----:B--2---:R-:W-:Y:S01]  /*3b90*/  VIADD R12, R8, 0xa0 ;  /* 0x000000a0080c7836 */ /* 0x004fe20000000000 */
[----:B------:R-:W-:Y:S01]  /*3ba0*/  LEA.HI.X R3, R0, UR9, R3, 0x2, P0 ;  /* 0x0000000900037c11 */ /* 0x000fe200080f1403 */
[----:B------:R-:W-:Y:S01]  /*3bb0*/  VIADD R0, R8, 0x40 ;  /* 0x0000004008007836 */ /* 0x000fe20000000000 */
[-C--:B---3--:R-:W-:Y:S02]  /*3bc0*/  ISETP.GE.AND P1, PT, R30, R31.reuse, PT ;  /* 0x0000001f1e00720c */ /* 0x088fe40003f26270 */
        /* <DEDUP_REMOVED lines=8> */
[----:B------:R-:W-:Y:S02]  /*3c50*/  VIADD R0, R8, 0xe0 ;  /* 0x000000e008007836 */ /* 0x000fe40000000000 */
[----:B------:R0:W-:Y:S01]  /*3c60*/  @!P1 STG.E desc[UR12][R2.64], R39 ;  /* 0x0000002702009986 */ /* 0x0001e2000c10190c */
[-C--:B------:R-:W-:Y:S01]  /*3c70*/  ISETP.GE.AND P0, PT, R10, R31.reuse, PT ;  /* 0x0000001f0a00720c */ /* 0x080fe20003f06270 */
[----:B------:R-:W-:Y:S01]  /*3c80*/  VIADD R10, R8, 0x160 ;  /* 0x00000160080a7836 */ /* 0x000fe20000000000 */
[-C--:B------:R-:W-:Y:S01]  /*3c90*/  ISETP.GE.AND P1, PT, R0, R31.reuse, PT ;  /* 0x0000001f0000720c */ /* 0x080fe20003f26270 */
[----:B------:R-:W-:Y:S01]  /*3ca0*/  VIADD R0, R8, 0x140 ;  /* 0x0000014008007836 */ /* 0x000fe20000000000 */
[----:B------:R0:W-:Y:S01]  /*3cb0*/  @!P2 STG.E desc[UR12][R2.64+0x80], R41 ;  /* 0x000080290200a986 */ /* 0x0001e2000c10190c */
[----:B------:R-:W-:-:S03]  /*3cc0*/  ISETP.GE.AND P2, PT, R37, R31, PT ;  /* 0x0000001f2500720c */ /* 0x000fc60003f46270 */
[----:B------:R0:W-:Y:S01]  /*3cd0*/  @!P3 STG.E desc[UR12][R2.64+0x100], R43 ;  /* 0x0001002b0200b986 */ /* 0x0001e2000c10190c */
[----:B------:R-:W-:-:S03]  /*3ce0*/  ISETP.GE.AND P3, PT, R36, R31, PT ;  /* 0x0000001f2400720c */ /* 0x000fc60003f66270 */
[----:B------:R0:W-:Y:S01]  /*3cf0*/  @!P4 STG.E desc[UR12][R2.64+0x180], R45 ;  /* 0x0001802d0200c986 */ /* 0x0001e2000c10190c */
[-C--:B------:R-:W-:Y:S01]  /*3d00*/  ISETP.GE.AND P4, PT, R0, R31.reuse, PT ;  /* 0x0000001f0000720c */ /* 0x080fe20003f86270 */
[----:B------:R-:W-:Y:S02]  /*3d10*/  VIADD R0, R8, 0x180 ;  /* 0x0000018008007836 */ /* 0x000fe40000000000 */
[----:B------:R0:W-:Y:S01]  /*3d20*/  @!P5 STG.E desc[UR12][R2.64+0x200], R4 ;  /* 0x000200040200d986 */ /* 0x0001e2000c10190c */
[-C--:B------:R-:W-:Y:S01]  /*3d30*/  ISETP.GE.AND P5, PT, R10, R31.reuse, PT ;  /* 0x0000001f0a00720c */ /* 0x080fe20003fa6270 */
[----:B------:R-:W-:Y:S02]  /*3d40*/  VIADD R10, R8, 0x1a0 ;  /* 0x000001a0080a7836 */ /* 0x000fe40000000000 */
[----:B------:R0:W-:Y:S01]  /*3d50*/  @!P6 STG.E desc[UR12][R2.64+0x280], R6 ;  /* 0x000280060200e986 */ /* 0x0001e2000c10190c */
[----:B------:R-:W-:Y:S01]  /*3d60*/  ISETP.GE.AND P6, PT, R0, R31, PT ;  /* 0x0000001f0000720c */ /* 0x000fe20003fc6270 */
[----:B------:R-:W-:-:S02]  /*3d70*/  VIADD R0, R8, 0x1c0 ;  /* 0x000001c008007836 */ /* 0x000fc40000000000 */
[----:B------:R0:W-:Y:S01]  /*3d80*/  @!P0 STG.E desc[UR12][R2.64+0x300], R33 ;  /* 0x0003002102008986 */ /* 0x0001e2000c10190c */
[-C--:B------:R-:W-:Y:S01]  /*3d90*/  ISETP.GE.AND P0, PT, R10, R31.reuse, PT ;  /* 0x0000001f0a00720c */ /* 0x080fe20003f06270 */
[C---:B------:R-:W-:Y:S02]  /*3da0*/  VIADD R10, R8.reuse, 0x1e0 ;  /* 0x000001e0080a7836 */ /* 0x040fe40000000000 */
[----:B------:R-:W-:Y:S01]  /*3db0*/  VIADD R8, R8, 0x200 ;  /* 0x0000020008087836 */ /* 0x000fe20000000000 */
[----:B------:R0:W-:Y:S01]  /*3dc0*/  @!P1 STG.E desc[UR12][R2.64+0x380], R25 ;  /* 0x0003801902009986 */ /* 0x0001e2000c10190c */
[----:B------:R-:W-:-:S03]  /*3dd0*/  ISETP.GE.AND P1, PT, R0, R31, PT ;  /* 0x0000001f0000720c */ /* 0x000fc60003f26270 */
        /* <DEDUP_REMOVED lines=8> */
[----:B------:R0:W-:Y:S04]  /*3e60*/  @!P6 STG.E desc[UR12][R2.64+0x600], R15 ;  /* 0x0006000f0200e986 */ /* 0x0001e8000c10190c */
[----:B------:R0:W-:Y:S04]  /*3e70*/  @!P0 STG.E desc[UR12][R2.64+0x680], R13 ;  /* 0x0006800d02008986 */ /* 0x0001e8000c10190c */
[----:B------:R0:W-:Y:S04]  /*3e80*/  @!P1 STG.E desc[UR12][R2.64+0x700], R11 ;  /* 0x0007000b02009986 */ /* 0x0001e8000c10190c */
[----:B------:R0:W-:Y:S04]  /*3e90*/  @!P2 STG.E desc[UR12][R2.64+0x780], R9 ;  /* 0x000780090200a986 */ /* 0x0001e8000c10190c */
[----:B------:R0:W-:Y:S04]  /*3ea0*/  @!P3 STG.E desc[UR12][R2.64+0x800], R7 ;  /* 0x000800070200b986 */ /* 0x0001e8000c10190c */
[----:B------:R0:W-:Y:S01]  /*3eb0*/  @!P4 STG.E desc[UR12][R2.64+0x880], R5 ;  /* 0x000880050200c986 */ /* 0x0001e2000c10190c */
[----:B------:R-:W-:Y:S05]  /*3ec0*/  @P5 EXIT ;  /* 0x000000000000594d */ /* 0x000fea0003800000 */
[----:B------:R-:W-:Y:S01]  /*3ed0*/  STG.E desc[UR12][R2.64+0x900], R27 ;  /* 0x0009001b02007986 */ /* 0x000fe2000c10190c */
[----:B------:R-:W-:Y:S05]  /*3ee0*/  EXIT ;  /* 0x000000000000794d */ /* 0x000fea0003800000 */
.L_x_240:
[----:B------:R-:W-:Y:S01]  /*3ef0*/  BSSY B1, `(.L_x_267) ;  /* 0x0000006000017945 */ /* 0x000fe20003800000 */
[----:B------:R-:W-:Y:S01]  /*3f00*/  PLOP3.LUT P0, PT, P0, PT, PT, 0x8, 0x80 ;  /* 0x000000000080781c */ /* 0x000fe2000070e170 */
[----:B------:R-:W-:-:S12]  /*3f10*/  IMAD.MOV.U32 R10, RZ, RZ, -0x1 ;  /* 0xffffffffff0a7424 */ /* 0x000fd800078e00ff */
[----:B------:R-:W-:Y:S05]  /*3f20*/  WARPSYNC.COLLECTIVE R10, `(.L_x_268) ;  /* 0x000000000a087348 */ /* 0x000fea0003c00000 */
[----:B------:R-:W-:Y:S01]  /*3f30*/  VOTE.ANY P0, P0 ;  /* 0x0000000000ff7806 */ /* 0x000fe20000000100 */
[----:B------:R-:W-:-:S12]  /*3f40*/  ENDCOLLECTIVE ;  /* 0x000000000000791b */ /* 0x000fd80003800000 */
.L_x_268:
[----:B------:R-:W-:Y:S05]  /*3f50*/  BSYNC B1 ;  /* 0x0000000000017941 */ /* 0x000fea0003800000 */
.L_x_267:
[----:B------:R-:W-:Y:S05]  /*3f60*/  BRA `(.L_x_269) ;  /* 0xffffffd000287947 */ /* 0x000fea000383ffff */
.L_x_242:
[----:B------:R-:W-:Y:S01]  /*3f70*/  BSSY B1, `(.L_x_270) ;  /* 0x0000006000017945 */ /* 0x000fe20003800000 */
[----:B------:R-:W-:Y:S01]  /*3f80*/  PLOP3.LUT P0, PT, P0, PT, PT, 0x8, 0x80 ;  /* 0x000000000080781c */ /* 0x000fe2000070e170 */
[----:B------:R-:W-:-:S12]  /*3f90*/  IMAD.MOV.U32 R10, RZ, RZ, -0x1 ;  /* 0xffffffffff0a7424 */ /* 0x000fd800078e00ff */
[----:B------:R-:W-:Y:S05]  /*3fa0*/  WARPSYNC.COLLECTIVE R10, `(.L_x_271) ;  /* 0x000000000a087348 */ /* 0x000fea0003c00000 */
[----:B------:R-:W-:Y:S01]  /*3fb0*/  VOTE.ANY P0, P0 ;  /* 0x0000000000ff7806 */ /* 0x000fe20000000100 */
[----:B------:R-:W-:-:S12]  /*3fc0*/  ENDCOLLECTIVE ;  /* 0x000000000000791b */ /* 0x000fd80003800000 */
.L_x_271:
[----:B------:R-:W-:Y:S05]  /*3fd0*/  BSYNC B1 ;  /* 0x0000000000017941 */ /* 0x000fea0003800000 */
.L_x_270:
[----:B------:R-:W-:Y:S05]  /*3fe0*/  BRA `(.L_x_272) ;  /* 0xffffffd0002c7947 */ /* 0x000fea000383ffff */
.L_x_244:
[----:B------:R-:W0:Y:S01]  /*3ff0*/  S2R R8, SR_GEMASK ;  /* 0x0000000000087919 */ /* 0x000e220000003c00 */
[----:B------:R-:W-:Y:S01]  /*4000*/  BSSY B1, `(.L_x_273) ;  /* 0x0000006000017945 */ /* 0x000fe20003800000 */
[----:B------:R-:W-:Y:S01]  /*4010*/  PLOP3.LUT P2, PT, P0, PT, PT, 0x8, 0x80 ;  /* 0x000000000080781c */ /* 0x000fe2000074e170 */
[----:B------:R-:W-:-:S12]  /*4020*/  IMAD.MOV.U32 R10, RZ, RZ, -0x1 ;  /* 0xffffffffff0a7424 */ /* 0x000fd800078e00ff */
[----:B0-----:R-:W-:Y:S05]  /*4030*/  WARPSYNC.COLLECTIVE R10, `(.L_x_274) ;  /* 0x000000000a087348 */ /* 0x001fea0003c00000 */
[----:B------:R-:W-:Y:S01]  /*4040*/  VOTE.ANY R10, PT, P2 ;  /* 0x00000000000a7806 */ /* 0x000fe200010e0100 */
[----:B0-----:R-:W-:Y:S06]  /*4050*/  ENDCOLLECTIVE ;  /* 0x000000000000791b */ /* 0x001fec0003800000 */
.L_x_274:
[----:B------:R-:W-:Y:S05]  /*4060*/  BSYNC B1 ;  /* 0x0000000000017941 */ /* 0x000fea0003800000 */
.L_x_273:
[----:B------:R-:W-:Y:S01]  /*4070*/  LOP3.LUT R10, R10, 0x80000000, R8, 0xec, !PT ;  /* 0x800000000a0a7812 */ /* 0x000fe200078eec08 */
[----:B------:R-:W-:Y:S01]  /*4080*/  IMAD.MOV.U32 R14, RZ, RZ, 0x1 ;  /* 0x00000001ff0e7424 */ /* 0x000fe200078e00ff */
[----:B------:R-:W-:Y:S01]  /*4090*/  ISETP.NE.AND P0, PT, R12, 0x65, PT ;  /* 0x000000650c00780c */ /* 0x000fe20003f05270 */
[C---:B------:R-:W-:Y:S02]  /*40a0*/  VIADD R38, R37.reuse, 0x2 ;  /* 0x0000000225267836 */ /* 0x040fe40000000000 */
[C---:B------:R-:W-:Y:S02]  /*40b0*/  VIADD R11, R10.reuse, 0xffffffff ;  /* 0xffffffff0a0b7836 */ /* 0x040fe40000000000 */
[C---:B------:R-:W-:Y:S02]  /*40c0*/  VIADD R19, R37.reuse, 0x4 ;  /* 0x0000000425137836 */ /* 0x040fe40000000000 */
[----:B------:R-:W-:Y:S01]  /*40d0*/  VIADD R39, R37, 0x10 ;  /* 0x0000001025277836 */ /* 0x000fe20000000000 */
[----:B------:R-:W-:Y:S01]  /*40e0*/  LOP3.LUT R11, R10, R11, RZ, 0xc, !PT ;  /* 0x0000000b0a0b7212 */ /* 0x000fe200078e0cff */
[----:B------:R-:W-:-:S03]  /*40f0*/  IMAD.MOV.U32 R10, RZ, RZ, -0x1 ;  /* 0xffffffffff0a7424 */ /* 0x000fc600078e00ff */
[----:B------:R0:W1:Y:S04]  /*4100*/  POPC R15, R11 ;  /* 0x0000000b000f7309 */ /* 0x0000680000000000 */
[----:B01----:R-:W-:Y:S05]  /*4110*/  WARPSYNC.COLLECTIVE R10, `(.L_x_275) ;  /* 0x000000000a087348 */ /* 0x003fea0003c00000 */
[----:B-1----:R1:W2:Y:S02]  /*4120*/  SHFL.DOWN P2, R16, R13, R14, R15 ;  /* 0x0800000e0d107389 */ /* 0x0022a4000004000f */
[----:B012---:R-:W-:Y:S05]  /*4130*/  ENDCOLLECTIVE ;  /* 0x000000000000791b */ /* 0x007fea0003800000 */
.L_x_275:
[----:B------:R-:W-:Y:S01]  /*4140*/  IMAD.MOV.U32 R14, RZ, RZ, 0x2 ;  /* 0x00000002ff0e7424 */ /* 0x000fe200078e00ff */
[----:B------:R-:W-:-:S04]  /*4150*/  ISETP.GE.AND P2, PT, R37, R15, PT ;  /* 0x0000000f2500720c */ /* 0x000fc80003f46270 */
[----:B------:R-:W-:-:S05]  /*4160*/  SEL R16, R16, RZ, !P2 ;  /* 0x000000ff10107207 */ /* 0x000fca0005000000 */
[----:B------:R-:W-:-:S04]  /*4170*/  IMAD.IADD R36, R16, 0x1, R13 ;  /* 0x0000000110247824 */ /* 0x000fc800078e020d */
[----:B------:R-:W-:-:S07]  /*4180*/  IMAD.MOV.U32 R13, RZ, RZ, R36 ;  /* 0x000000ffff0d7224 */ /* 0x000fce00078e0024 */
[----:B------:R-:W-:Y:S05]  /*4190*/  WARPSYNC.COLLECTIVE R10, `(.L_x_276) ;  /* 0x000000000a087348 */ /* 0x000fea0003c00000 */
[----:B------:R0:W1:Y:S02]  /*41a0*/  SHFL.DOWN P2, R16, R13, R14, R15 ;  /* 0x0800000e0d107389 */ /* 0x000064000004000f */
[----:B01----:R-:W-:Y:S05]  /*41b0*/  ENDCOLLECTIVE ;  /* 0x000000000000791b */ /* 0x003fea0003800000 */
.L_x_276:
[----:B------:R-:W-:Y:S01]  /*41c0*/  IMAD.MOV.U32 R14, RZ, RZ, 0x4 ;  /* 0x00000004ff0e7424 */ /* 0x000fe200078e00ff */
[----:B------:R-:W-:-:S04]  /*41d0*/  ISETP.GT.AND P2, PT, R38, R15, PT ;  /* 0x0000000f2600720c */ /* 0x000fc80003f44270 */
[----:B------:R-:W-:-:S05]  /*41e0*/  SEL R11, R16, RZ, !P2 ;  /* 0x000000ff100b7207 */ /* 0x000fca0005000000 */
[----:B------:R-:W-:Y:S02]  /*41f0*/  IMAD.IADD R40, R36, 0x1, R11 ;  /* 0x0000000124287824 */ /* 0x000fe400078e020b */
[----:B------:R-:W-:Y:S02]  /*4200*/  VIADD R36, R37, 0x8 ;  /* 0x0000000825247836 */ /* 0x000fe40000000000 */
[----:B------:R-:W-:-:S07]  /*4210*/  IMAD.MOV.U32 R13, RZ, RZ, R40 ;  /* 0x000000ffff0d7224 */ /* 0x000fce00078e0028 */
[----:B------:R-:W-:Y:S05]  /*4220*/  WARPSYNC.COLLECTIVE R10, `(.L_x_277) ;  /* 0x000000000a087348 */ /* 0x000fea0003c00000 */
[----:B------:R0:W1:Y:S02]  /*4230*/  SHFL.DOWN P2, R16, R13, R14, R15 ;  /* 0x0800000e0d107389 */ /* 0x000064000004000f */
[----:B01----:R-:W-:Y:S05]  /*4240*/  ENDCOLLECTIVE ;  /* 0x000000000000791b */ /* 0x003fea0003800000 */
.L_x_277:
[----:B------:R-:W-:Y:S01]  /*4250*/  IMAD.MOV.U32 R14, RZ, RZ, 0x8 ;  /* 0x00000008ff0e7424 */ /* 0x000fe200078e00ff */
[----:B------:R-:W-:-:S04]  /*4260*/  ISETP.GT.AND P2, PT, R19, R15, PT ;  /* 0x0000000f1300720c */ /* 0x000fc80003f44270 */
[----:B------:R-:W-:-:S05]  /*4270*/  SEL R11, R16, RZ, !P2 ;  /* 0x000000ff100b7207 */ /* 0x000fca0005000000 */
[----:B------:R-:W-:-:S04]  /*4280*/  IMAD.IADD R42, R40, 0x1, R11 ;  /* 0x00000001282a7824 */ /* 0x000fc800078e020b */
[----:B------:R-:W-:-:S07]  /*4290*/  IMAD.MOV.U32 R13, RZ, RZ, R42 ;  /* 0x000000ffff0d7224 */ /* 0x000fce00078e002a */
[----:B------:R-:W-:Y:S05]  /*42a0*/  WARPSYNC.COLLECTIVE R10, `(.L_x_278) ;  /* 0x000000000a087348 */ /* 0x000fea0003c00000 */
[----:B------:R0:W1:Y:S02]  /*42b0*/  SHFL.DOWN P2, R16, R13, R14, R15 ;  /* 0x0800000e0d107389 */ /* 0x000064000004000f */
[----:B01----:R-:W-:Y:S05]  /*42c0*/  ENDCOLLECTIVE ;  /* 0x000000000000791b */ /* 0x003fea0003800000 */
.L_x_278:
        /* <DEDUP_REMOVED lines=8> */
.L_x_279:
[----:B------:R-:W-:Y:S05]  /*4350*/  WARPSYNC.COLLECTIVE R10, `(.L_x_280) ;  /* 0x000000000a087348 */ /* 0x000fea0003c00000 */
[----:B------:R-:W-:Y:S01]  /*4360*/  VOTE.ALL P0, P0 ;  /* 0x0000000000ff7806 */ /* 0x000fe20000000000 */
[----:B------:R-:W-:-:S12]  /*4370*/  ENDCOLLECTIVE ;  /* 0x000000000000791b */ /* 0x000fd80003800000 */
.L_x_280:
[----:B------:R-:W0:Y:S01]  /*4380*/  LDC.64 R12, c[0x0][0x390] ;  /* 0x0000e400ff0c7b82 */ /* 0x000e220000000a00 */
[----:B------:R-:W-:-:S04]  /*4390*/  ISETP.GT.AND P2, PT, R39, R15, PT ;  /* 0x0000000f2700720c */ /* 0x000fc80003f44270 */
[----:B------:R-:W-:-:S05]  /*43a0*/  SEL R16, R16, RZ, !P2 ;  /* 0x000000ff10107207 */ /* 0x000fca0005000000 */
[----:B------:R-:W-:Y:S01]  /*43b0*/  IMAD.IADD R40, R41, 0x1, R16 ;  /* 0x0000000129287824 */ /* 0x000fe200078e0210 */
[----:B0-----:R-:W-:-:S05]  /*43c0*/  IADD3 R42, P2, PT, R12, 0x100, RZ ;  /* 0x000001000c2a7810 */ /* 0x001fca0007f5e0ff */
[----:B------:R-:W-:Y:S01]  /*43d0*/  IMAD.X R43, RZ, RZ, R13, P2 ;  /* 0x000000ffff2b7224 */ /* 0x000fe200010e060d */
[----:B------:R-:W-:Y:S07]  /*43e0*/  BRA `(.L_x_281) ;  /* 0xffffffcc00c87947 */ /* 0x000fee000383ffff */
.L_x_246:
[----:B------:R-:W-:Y:S01]  /*43f0*/  BSSY B1, `(.L_x_282) ;  /* 0x0000006000017945 */ /* 0x000fe20003800000 */
[----:B------:R-:W-:Y:S01]  /*4400*/  PLOP3.LUT P0, PT, P0, PT, PT, 0x8, 0x80 ;  /* 0x000000000080781c */ /* 0x000fe2000070e170 */
[----:B------:R-:W-:-:S12]  /*4410*/  IMAD.MOV.U32 R10, RZ, RZ, -0x1 ;  /* 0xffffffffff0a7424 */ /* 0x000fd800078e00ff */
[----:B------:R-:W-:Y:S05]  /*4420*/  WARPSYNC.COLLECTIVE R10, `(.L_x_283) ;  /* 0x000000000a087348 */ /* 0x000fea0003c00000 */
[----:B------:R-:W-:Y:S01]  /*4430*/  VOTE.ANY P0, P0 ;  /* 0x0000000000ff7806 */ /* 0x000fe20000000100 */
[----:B------:R-:W-:-:S12]  /*4440*/  ENDCOLLECTIVE ;  /* 0x000000000000791b */ /* 0x000fd80003800000 */
.L_x_283:
[----:B------:R-:W-:Y:S05]  /*4450*/  BSYNC B1 ;  /* 0x0000000000017941 */ /* 0x000fea0003800000 */
.L_x_282:
[----:B------:R-:W-:Y:S05]  /*4460*/  BRA `(.L_x_284) ;  /* 0xffffffcc00d07947 */ /* 0x000fea000383ffff */
.L_x_248:
[----:B------:R-:W-:Y:S01]  /*4470*/  BSSY B1, `(.L_x_285) ;  /* 0x0000006000017945 */ /* 0x000fe20003800000 */
[----:B------:R-:W-:Y:S01]  /*4480*/  PLOP3.LUT P0, PT, P0, PT, PT, 0x8, 0x80 ;  /* 0x000000000080781c */ /* 0x000fe2000070e170 */
[----:B------:R-:W-:-:S12]  /*4490*/  IMAD.MOV.U32 R10, RZ, RZ, -0x1 ;  /* 0xffffffffff0a7424 */ /* 0x000fd800078e00ff */
[----:B------:R-:W-:Y:S05]  /*44a0*/  WARPSYNC.COLLECTIVE R10, `(.L_x_286) ;  /* 0x000000000a087348 */ /* 0x000fea0003c00000 */
[----:B------:R-:W-:Y:S01]  /*44b0*/  VOTE.ANY P0, P0 ;  /* 0x0000000000ff7806 */ /* 0x000fe20000000100 */
[----:B------:R-:W-:-:S12]  /*44c0*/  ENDCOLLECTIVE ;  /* 0x000000000000791b */ /* 0x000fd80003800000 */
.L_x_286:
[----:B------:R-:W-:Y:S05]  /*44d0*/  BSYNC B1 ;  /* 0x0000000000017941 */ /* 0x000fea0003800000 */
.L_x_285:
[----:B------:R-:W-:Y:S05]  /*44e0*/  BRA `(.L_x_287) ;  /* 0xffffffcc00d47947 */ /* 0x000fea000383ffff */
.L_x_250:
[----:B------:R-:W-:Y:S01]  /*44f0*/  BSSY B1, `(.L_x_288) ;  /* 0x0000006000017945 */ /* 0x000fe20003800000 */
[----:B------:R-:W-:Y:S01]  /*4500*/  PLOP3.LUT P2, PT, P0, PT, PT, 0x8, 0x80 ;  /* 0x000000000080781c */ /* 0x000fe2000074e170 */
[----:B------:R-:W-:-:S12]  /*4510*/  IMAD.MOV.U32 R10, RZ, RZ, -0x1 ;  /* 0xffffffffff0a7424 */ /* 0x000fd800078e00ff */
[----:B------:R-:W-:Y:S05]  /*4520*/  WARPSYNC.COLLECTIVE R10, `(.L_x_289) ;  /* 0x000000000a087348 */ /* 0x000fea0003c00000 */
[----:B------:R-:W-:Y:S01]  /*4530*/  VOTE.ANY R10, PT, P2 ;  /* 0x00000000000a7806 */ /* 0x000fe200010e0100 */
[----:B------:R-:W-:Y:S06]  /*4540*/  ENDCOLLECTIVE ;  /* 0x000000000000791b */ /* 0x000fec0003800000 */
.L_x_289:
[----:B------:R-:W-:Y:S05]  /*4550*/  BSYNC B1 ;  /* 0x0000000000017941 */ /* 0x000fea0003800000 */
.L_x_288:
[----:B------:R-:W-:Y:S01]  /*4560*/  LOP3.LUT R10, R10, 0x80000000, R8, 0xec, !PT ;  /* 0x800000000a0a7812 */ /* 0x000fe200078eec08 */
[----:B------:R-:W-:Y:S02]  /*4570*/  IMAD.MOV.U32 R14, RZ, RZ, 0x1 ;  /* 0x00000001ff0e7424 */ /* 0x000fe400078e00ff */
[----:B------:R-:W-:Y:S02]  /*4580*/  VIADD R18, R18, 0xffffffe0 ;  /* 0xffffffe012127836 */ /* 0x000fe40000000000 */
[----:B------:R-:W-:-:S05]  /*4590*/  VIADD R15, R10, 0xffffffff ;  /* 0xffffffff0a0f7836 */ /* 0x000fca0000000000 */
[----:B------:R-:W-:Y:S01]  /*45a0*/  LOP3.LUT R15, R10, R15, RZ, 0xc, !PT ;  /* 0x0000000f0a0f7212 */ /* 0x000fe200078e0cff */
[----:B------:R-:W-:-:S05]  /*45b0*/  IMAD.MOV.U32 R10, RZ, RZ, -0x1 ;  /* 0xffffffffff0a7424 */ /* 0x000fca00078e00ff */
[----:B------:R-:W0:Y:S02]  /*45c0*/  POPC R15, R15 ;  /* 0x0000000f000f7309 */ /* 0x000e240000000000 */
[----:B0-----:R-:W-:Y:S05]  /*45d0*/  WARPSYNC.COLLECTIVE R10, `(.L_x_290) ;  /* 0x000000000a087348 */ /* 0x001fea0003c00000 */
[----:B0-----:R0:W1:Y:S02]  /*45e0*/  SHFL.DOWN P2, R16, R13, R14, R15 ;  /* 0x0800000e0d107389 */ /* 0x001064000004000f */
[----:B01----:R-:W-:Y:S05]  /*45f0*/  ENDCOLLECTIVE ;  /* 0x000000000000791b */ /* 0x003fea0003800000 */
.L_x_290:
[----:B------:R-:W-:Y:S01]  /*4600*/  ISETP.GE.AND P0, PT, R37, R15, PT ;  /* 0x0000000f2500720c */ /* 0x000fe20003f06270 */
[----:B------:R-:W-:-:S03]  /*4610*/  IMAD.MOV.U32 R14, RZ, RZ, 0x2 ;  /* 0x00000002ff0e7424 */ /* 0x000fc600078e00ff */
[----:B------:R-:W-:Y:S02]  /*4620*/  SEL R16, R16, RZ, !P0 ;  /* 0x000000ff10107207 */ /* 0x000fe40004000000 */
[----:B------:R-:W-:-:S03]  /*4630*/  ISETP.GT.AND P0, PT, R38, R15, PT ;  /* 0x0000000f2600720c */ /* 0x000fc60003f04270 */
[----:B------:R-:W-:-:S04]  /*4640*/  IMAD.IADD R41, R16, 0x1, R13 ;  /* 0x0000000110297824 */ /* 0x000fc800078e020d */
[----:B------:R-:W-:-:S07]  /*4650*/  IMAD.MOV.U32 R13, RZ, RZ, R41 ;  /* 0x000000ffff0d7224 */ /* 0x000fce00078e0029 */
[----:B------:R-:W-:Y:S05]  /*4660*/  WARPSYNC.COLLECTIVE R10, `(.L_x_291) ;  /* 0x000000000a087348 */ /* 0x000fea0003c00000 */
[----:B------:R0:W1:Y:S02]  /*4670*/  SHFL.DOWN P2, R16, R13, R14, R15 ;  /* 0x0800000e0d107389 */ /* 0x000064000004000f */
[----:B01----:R-:W-:Y:S05]  /*4680*/  ENDCOLLECTIVE ;  /* 0x000000000000791b */ /* 0x003fea0003800000 */
.L_x_291:
[----:B------:R-:W-:Y:S01]  /*4690*/  IMAD.MOV.U32 R14, RZ, RZ, 0x4 ;  /* 0x00000004ff0e7424 */ /* 0x000fe200078e00ff */
[----:B------:R-:W-:Y:S02]  /*46a0*/  SEL R16, R16, RZ, !P0 ;  /* 0x000000ff10107207 */ /* 0x000fe40004000000 */
[----:B------:R-:W-:-:S03]  /*46b0*/  ISETP.GT.AND P0, PT, R19, R15, PT ;  /* 0x0000000f1300720c */ /* 0x000fc60003f04270 */
[----:B------:R-:W-:-:S04]  /*46c0*/  IMAD.IADD R41, R41, 0x1, R16 ;  /* 0x0000000129297824 */ /* 0x000fc800078e0210 */
[----:B------:R-:W-:-:S07]  /*46d0*/  IMAD.MOV.U32 R13, RZ, RZ, R41 ;  /* 0x000000ffff0d7224 */ /* 0x000fce00078e0029 */
[----:B------:R-:W-:Y:S05]  /*46e0*/  WARPSYNC.COLLECTIVE R10, `(.L_x_292) ;  /* 0x000000000a087348 */ /* 0x000fea0003c00000 */
[----:B------:R0:W1:Y:S02]  /*46f0*/  SHFL.DOWN P2, R16, R13, R14, R15 ;  /* 0x0800000e0d107389 */ /* 0x000064000004000f */
[----:B01----:R-:W-:Y:S05]  /*4700*/  ENDCOLLECTIVE ;  /* 0x000000000000791b */ /* 0x003fea0003800000 */
.L_x_292:
[----:B------:R-:W-:Y:S01]  /*4710*/  IMAD.MOV.U32 R14, RZ, RZ, 0x8 ;  /* 0x00000008ff0e7424 */ /* 0x000fe200078e00ff */
[----:B------:R-:W-:Y:S02]  /*4720*/  SEL R16, R16, RZ, !P0 ;  /* 0x000000ff10107207 */ /* 0x000fe40004000000 */
[----:B------:R-:W-:-:S03]  /*4730*/  ISETP.GT.AND P0, PT, R36, R15, PT ;  /* 0x0000000f2400720c */ /* 0x000fc60003f04270 */
[----:B------:R-:W-:-:S10]  /*4740*/  IMAD.IADD R13, R41, 0x1, R16 ;  /* 0x00000001290d7824 */ /* 0x000fd400078e0210 */
[----:B------:R-:W-:Y:S05]  /*4750*/  WARPSYNC.COLLECTIVE R10, `(.L_x_293) ;  /* 0x000000000a087348 */ /* 0x000fea0003c00000 */
[----:B------:R0:W1:Y:S02]  /*4760*/  SHFL.DOWN P2, R16, R13, R14, R15 ;  /* 0x0800000e0d107389 */ /* 0x000064000004000f */
[----:B01----:R-:W-:Y:S05]  /*4770*/  ENDCOLLECTIVE ;  /* 0x000000000000791b */ /* 0x003fea0003800000 */
.L_x_293:
        /* <DEDUP_REMOVED lines=8> */
.L_x_294:
[----:B------:R-:W-:Y:S02]  /*4800*/  SEL R16, R16, RZ, !P0 ;  /* 0x000000ff10107207 */ /* 0x000fe40004000000 */
[----:B------:R-:W-:Y:S02]  /*4810*/  ISETP.NE.AND P0, PT, R12, 0x65, PT ;  /* 0x000000650c00780c */ /* 0x000fe40003f05270 */
[----:B------:R-:W-:-:S11]  /*4820*/  IADD3 R40, PT, PT, R41, R16, R40 ;  /* 0x0000001029287210 */ /* 0x000fd60007ffe028 */
[----:B------:R-:W-:Y:S05]  /*4830*/  WARPSYNC.COLLECTIVE R10, `(.L_x_295) ;  /* 0x000000000a087348 */ /* 0x000fea0003c00000 */
[----:B------:R-:W-:Y:S01]  /*4840*/  VOTE.ALL P0, P0 ;  /* 0x0000000000ff7806 */ /* 0x000fe20000000000 */
[----:B------:R-:W-:-:S12]  /*4850*/  ENDCOLLECTIVE ;  /* 0x000000000000791b */ /* 0x000fd80003800000 */
.L_x_295:
[----:B------:R-:W-:Y:S05]  /*4860*/  BRA `(.L_x_296) ;  /* 0xffffffcc00747947 */ /* 0x000fea000383ffff */
.L_x_255:
[----:B------:R-:W-:Y:S01]  /*4870*/  BSSY B0, `(.L_x_297) ;  /* 0x0000006000007945 */ /* 0x000fe20003800000 */
[----:B------:R-:W-:Y:S01]  /*4880*/  PLOP3.LUT P0, PT, P0, PT, PT, 0x8, 0x80 ;  /* 0x000000000080781c */ /* 0x000fe2000070e170 */
[----:B------:R-:W-:-:S12]  /*4890*/  IMAD.MOV.U32 R10, RZ, RZ, -0x1 ;  /* 0xffffffffff0a7424 */ /* 0x000fd800078e00ff */
[----:B------:R-:W-:Y:S05]  /*48a0*/  WARPSYNC.COLLECTIVE R10, `(.L_x_298) ;  /* 0x000000000a087348 */ /* 0x000fea0003c00000 */
[----:B------:R-:W-:Y:S01]  /*48b0*/  VOTE.ANY P0, P0 ;  /* 0x0000000000ff7806 */ /* 0x000fe20000000100 */
[----:B------:R-:W-:-:S12]  /*48c0*/  ENDCOLLECTIVE ;  /* 0x000000000000791b */ /* 0x000fd80003800000 */
.L_x_298:
[----:B------:R-:W-:Y:S05]  /*48d0*/  BSYNC B0 ;  /* 0x0000000000007941 */ /* 0x000fea0003800000 */
.L_x_297:
[----:B------:R-:W-:Y:S05]  /*48e0*/  BRA `(.L_x_299) ;  /* 0xffffffe400807947 */ /* 0x000fea000383ffff */
.L_x_257:
[----:B------:R-:W-:Y:S01]  /*48f0*/  BSSY B0, `(.L_x_300) ;  /* 0x0000006000007945 */ /* 0x000fe20003800000 */
[----:B------:R-:W-:Y:S01]  /*4900*/  PLOP3.LUT P0, PT, P0, PT, PT, 0x8, 0x80 ;  /* 0x000000000080781c */ /* 0x000fe2000070e170 */
[----:B------:R-:W-:-:S12]  /*4910*/  IMAD.MOV.U32 R10, RZ, RZ, -0x1 ;  /* 0xffffffffff0a7424 */ /* 0x000fd800078e00ff */
[----:B------:R-:W-:Y:S05]  /*4920*/  WARPSYNC.COLLECTIVE R10, `(.L_x_301) ;  /* 0x000000000a087348 */ /* 0x000fea0003c00000 */
[----:B------:R-:W-:Y:S01]  /*4930*/  VOTE.ANY P0, P0 ;  /* 0x0000000000ff7806 */ /* 0x000fe20000000100 */
[----:B------:R-:W-:-:S12]  /*4940*/  ENDCOLLECTIVE ;  /* 0x000000000000791b */ /* 0x000fd80003800000 */
.L_x_301:
[----:B------:R-:W-:Y:S05]  /*4950*/  BSYNC B0 ;  /* 0x0000000000007941 */ /* 0x000fea0003800000 */
.L_x_300:
[----:B------:R-:W-:Y:S05]  /*4960*/  BRA `(.L_x_302) ;  /* 0xffffffe400847947 */ /* 0x000fea000383ffff */
.L_x_259:
[----:B------:R-:W0:Y:S01]  /*4970*/  S2R R19, SR_GEMASK ;  /* 0x0000000000137919 */ /* 0x000e220000003c00 */
[----:B------:R-:W-:Y:S01]  /*4980*/  BSSY B0, `(.L_x_303) ;  /* 0x0000007000007945 */ /* 0x000fe20003800000 */
[----:B------:R-:W-:Y:S01]  /*4990*/  ISETP.NE.AND P0, PT, R8, 0x65, PT ;  /* 0x000000650800780c */ /* 0x000fe20003f05270 */
[----:B------:R-:W-:Y:S01]  /*49a0*/  IMAD.MOV.U32 R10, RZ, RZ, -0x1 ;  /* 0xffffffffff0a7424 */ /* 0x000fe200078e00ff */
[----:B------:R-:W-:-:S13]  /*49b0*/  PLOP3.LUT P2, PT, P2, PT, PT, 0x8, 0x80 ;  /* 0x000000000080781c */ /* 0x000fda000174e170 */
[----:B0-----:R-:W-:Y:S05]  /*49c0*/  WARPSYNC.COLLECTIVE R10, `(.L_x_304) ;  /* 0x000000000a087348 */ /* 0x001fea0003c00000 */
[----:B------:R-:W-:Y:S01]  /*49d0*/  VOTE.ANY R10, PT, P2 ;  /* 0x00000000000a7806 */ /* 0x000fe200010e0100 */
[----:B0-----:R-:W-:Y:S06]  /*49e0*/  ENDCOLLECTIVE ;  /* 0x000000000000791b */ /* 0x001fec0003800000 */
.L_x_304:
[----:B------:R-:W-:Y:S05]  /*49f0*/  BSYNC B0 ;  /* 0x0000000000007941 */ /* 0x000fea0003800000 */
.L_x_303:
[----:B------:R-:W-:Y:S01]  /*4a00*/  LOP3.LUT R10, R10, 0x80000000, R19, 0xec, !PT ;  /* 0x800000000a0a7812 */ /* 0x000fe200078eec13 */
[----:B------:R-:W-:-:S04]  /*4a10*/  IMAD.MOV.U32 R14, RZ, RZ, 0x1 ;  /* 0x00000001ff0e7424 */ /* 0x000fc800078e00ff */
[----:B------:R-:W-:-:S05]  /*4a20*/  VIADD R13, R10, 0xffffffff ;  /* 0xffffffff0a0d7836 */ /* 0x000fca0000000000 */
[----:B------:R-:W-:Y:S01]  /*4a30*/  LOP3.LUT R8, R10, R13, RZ, 0xc, !PT ;  /* 0x0000000d0a087212 */ /* 0x000fe200078e0cff */
[----:B------:R-:W-:Y:S02]  /*4a40*/  IMAD.MOV.U32 R13, RZ, RZ, R9 ;  /* 0x000000ffff0d7224 */ /* 0x000fe400078e0009 */
[----:B------:R-:W-:Y:S01]  /*4a50*/  IMAD.MOV.U32 R10, RZ, RZ, -0x1 ;  /* 0xffffffffff0a7424 */ /* 0x000fe200078e00ff */
[----:B------:R0:W1:Y:S02]  /*4a60*/  POPC R15, R8 ;  /* 0x00000008000f7309 */ /* 0x0000640000000000 */
[----:B0-----:R-:W-:-:S07]  /*4a70*/  VIADD R8, R38, 0x4 ;  /* 0x0000000426087836 */ /* 0x001fce0000000000 */
[----:B-1----:R-:W-:Y:S05]  /*4a80*/  WARPSYNC.COLLECTIVE R10, `(.L_x_305) ;  /* 0x000000000a087348 */ /* 0x002fea0003c00000 */
[----:B-1----:R0:W1:Y:S02]  /*4a90*/  SHFL.DOWN P2, R16, R13, R14, R15 ;  /* 0x0800000e0d107389 */ /* 0x002064000004000f */
[----:B01----:R-:W-:Y:S05]  /*4aa0*/  ENDCOLLECTIVE ;  /* 0x000000000000791b */ /* 0x003fea0003800000 */
.L_x_305:
[----:B------:R-:W-:Y:S01]  /*4ab0*/  IMAD.MOV.U32 R14, RZ, RZ, 0x2 ;  /* 0x00000002ff0e7424 */ /* 0x000fe200078e00ff */
[----:B------:R-:W-:-:S04]  /*4ac0*/  ISETP.GE.AND P2, PT, R38, R15, PT ;  /* 0x0000000f2600720c */ /* 0x000fc80003f46270 */
[----:B------:R-:W-:Y:S01]  /*4ad0*/  SEL R12, R16, RZ, !P2 ;  /* 0x000000ff100c7207 */ /* 0x000fe20005000000 */
[----:B------:R-:W-:-:S04]  /*4ae0*/  VIADD R16, R38, 0x2 ;  /* 0x0000000226107836 */ /* 0x000fc80000000000 */
[----:B------:R-:W-:Y:S01]  /*4af0*/  IMAD.IADD R12, R12, 0x1, R9 ;  /* 0x000000010c0c7824 */ /* 0x000fe200078e0209 */
[----:B------:R-:W-:-:S03]  /*4b00*/  ISETP.GT.AND P3, PT, R16, R15, PT ;  /* 0x0000000f1000720c */ /* 0x000fc60003f64270 */
[----:B------:R-:W-:-:S10]  /*4b10*/  IMAD.MOV.U32 R13, RZ, RZ, R12 ;  /* 0x000000ffff0d7224 */ /* 0x000fd400078e000c */
[----:B------:R-:W-:Y:S05]  /*4b20*/  WARPSYNC.COLLECTIVE R10, `(.L_x_306) ;  /* 0x000000000a087348 */ /* 0x000fea0003c00000 */
[----:B------:R0:W1:Y:S02]  /*4b30*/  SHFL.DOWN P2, R16, R13, R14, R15 ;  /* 0x0800000e0d107389 */ /* 0x000064000004000f */
[----:B01----:R-:W-:Y:S05]  /*4b40*/  ENDCOLLECTIVE ;  /* 0x000000000000791b */ /* 0x003fea0003800000 */
.L_x_306:
[----:B------:R-:W-:Y:S01]  /*4b50*/  IMAD.MOV.U32 R14, RZ, RZ, 0x4 ;  /* 0x00000004ff0e7424 */ /* 0x000fe200078e00ff */
[----:B------:R-:W-:Y:S02]  /*4b60*/  SEL R9, R16, RZ, !P3 ;  /* 0x000000ff10097207 */ /* 0x000fe40005800000 */
[----:B------:R-:W-:Y:S01]  /*4b70*/  ISETP.GT.AND P3, PT, R8, R15, PT ;  /* 0x0000000f0800720c */ /* 0x000fe20003f64270 */
[----:B------:R-:W-:Y:S02]  /*4b80*/  VIADD R8, R38, 0x8 ;  /* 0x0000000826087836 */ /* 0x000fe40000000000 */
[----:B------:R-:W-:-:S04]  /*4b90*/  IMAD.IADD R40, R12, 0x1, R9 ;  /* 0x000000010c287824 */ /* 0x000fc800078e0209 */
[----:B------:R-:W-:-:S07]  /*4ba0*/  IMAD.MOV.U32 R13, RZ, RZ, R40 ;  /* 0x000000ffff0d7224 */ /* 0x000fce00078e0028 */
[----:B------:R-:W-:Y:S05]  /*4bb0*/  WARPSYNC.COLLECTIVE R10, `(.L_x_307) ;  /* 0x000000000a087348 */ /* 0x000fea0003c00000 */
[----:B------:R0:W1:Y:S02]  /*4bc0*/  SHFL.DOWN P2, R16, R13, R14, R15 ;  /* 0x0800000e0d107389 */ /* 0x000064000004000f */
[----:B01----:R-:W-:Y:S05]  /*4bd0*/  ENDCOLLECTIVE ;  /* 0x000000000000791b */ /* 0x003fea0003800000 */
.L_x_307:
        /* <DEDUP_REMOVED lines=9> */
.L_x_308:
[----:B------:R-:W-:Y:S01]  /*4c70*/  IMAD.MOV.U32 R14, RZ, RZ, 0x10 ;  /* 0x00000010ff0e7424 */ /* 0x000fe200078e00ff */
[----:B------:R-:W-:-:S05]  /*4c80*/  SEL R16, R16, RZ, !P3 ;  /* 0x000000ff10107207 */ /* 0x000fca0005800000 */
[----:B------:R-:W-:-:S04]  /*4c90*/  IMAD.IADD R44, R9, 0x1, R16 ;  /* 0x00000001092c7824 */ /* 0x000fc800078e0210 */
[----:B------:R-:W-:-:S07]  /*4ca0*/  IMAD.MOV.U32 R13, RZ, RZ, R44 ;  /* 0x000000ffff0d7224 */ /* 0x000fce00078e002c */
[----:B------:R-:W-:Y:S05]  /*4cb0*/  WARPSYNC.COLLECTIVE R10, `(.L_x_309) ;  /* 0x000000000a087348 */ /* 0x000fea0003c00000 */
[----:B------:R0:W1:Y:S02]  /*4cc0*/  SHFL.DOWN P2, R16, R13, R14, R15 ;  /* 0x0800000e0d107389 */ /* 0x000064000004000f */
[----:B01----:R-:W-:Y:S05]  /*4cd0*/  ENDCOLLECTIVE ;  /* 0x000000000000791b */ /* 0x003fea0003800000 */
.L_x_309:
[----:B------:R-:W-:Y:S05]  /*4ce0*/  WARPSYNC.COLLECTIVE R10, `(.L_x_310) ;  /* 0x000000000a087348 */ /* 0x000fea0003c00000 */
[----:B------:R-:W-:Y:S01]  /*4cf0*/  VOTE.ALL P0, P0 ;  /* 0x0000000000ff7806 */ /* 0x000fe20000000000 */
[----:B------:R-:W-:-:S12]  /*4d00*/  ENDCOLLECTIVE ;  /* 0x000000000000791b */ /* 0x000fd80003800000 */
.L_x_310:
[----:B------:R-:W-:-:S04]  /*4d10*/  ISETP.GT.AND P2, PT, R8, R15, PT ;  /* 0x0000000f0800720c */ /* 0x000fc80003f44270 */
[----:B------:R-:W-:-:S05]  /*4d20*/  SEL R9, R16, RZ, !P2 ;  /* 0x000000ff10097207 */ /* 0x000fca0005000000 */
[----:B------:R-:W-:Y:S02]  /*4d30*/  IMAD.IADD R12, R44, 0x1, R9 ;  /* 0x000000012c0c7824 */ /* 0x000fe400078e0209 */
[----:B------:R-:W0:Y:S02]  /*4d40*/  LDC.64 R8, c[0x0][0x390] ;  /* 0x0000e400ff087b82 */ /* 0x000e240000000a00 */
[----:B0-----:R-:W-:-:S05]  /*4d50*/  IADD3 R40, P2, PT, R8, 0x100, RZ ;  /* 0x0000010008287810 */ /* 0x001fca0007f5e0ff */
[----:B------:R-:W-:Y:S01]  /*4d60*/  IMAD.X R41, RZ, RZ, R9, P2 ;  /* 0x000000ffff297224 */ /* 0x000fe200010e0609 */
[----:B------:R-:W-:Y:S07]  /*4d70*/  BRA `(.L_x_311) ;  /* 0xffffffe4001c7947 */ /* 0x000fee000383ffff */
.L_x_261:
[----:B------:R-:W-:Y:S01]  /*4d80*/  BSSY B0, `(.L_x_312) ;  /* 0x0000006000007945 */ /* 0x000fe20003800000 */
[----:B------:R-:W-:Y:S01]  /*4d90*/  PLOP3.LUT P0, PT, P0, PT, PT, 0x8, 0x80 ;  /* 0x000000000080781c */ /* 0x000fe2000070e170 */
[----:B------:R-:W-:-:S12]  /*4da0*/  IMAD.MOV.U32 R10, RZ, RZ, -0x1 ;  /* 0xffffffffff0a7424 */ /* 0x000fd800078e00ff */
[----:B------:R-:W-:Y:S05]  /*4db0*/  WARPSYNC.COLLECTIVE R10, `(.L_x_313) ;  /* 0x000000000a087348 */ /* 0x000fea0003c00000 */
[----:B------:R-:W-:Y:S01]  /*4dc0*/  VOTE.ANY P0, P0 ;  /* 0x0000000000ff7806 */ /* 0x000fe20000000100 */
[----:B------:R-:W-:-:S12]  /*4dd0*/  ENDCOLLECTIVE ;  /* 0x000000000000791b */ /* 0x000fd80003800000 */
.L_x_313:
[----:B------:R-:W-:Y:S05]  /*4de0*/  BSYNC B0 ;  /* 0x0000000000007941 */ /* 0x000fea0003800000 */
.L_x_312:
[----:B------:R-:W-:Y:S05]  /*4df0*/  BRA `(.L_x_314) ;  /* 0xffffffe400247947 */ /* 0x000fea000383ffff */
.L_x_263:
[----:B------:R-:W-:Y:S01]  /*4e00*/  BSSY B0, `(.L_x_315) ;  /* 0x0000006000007945 */ /* 0x000fe20003800000 */
[----:B------:R-:W-:Y:S01]  /*4e10*/  PLOP3.LUT P0, PT, P0, PT, PT, 0x8, 0x80 ;  /* 0x000000000080781c */ /* 0x000fe2000070e170 */
[----:B------:R-:W-:-:S12]  /*4e20*/  IMAD.MOV.U32 R10, RZ, RZ, -0x1 ;  /* 0xffffffffff0a7424 */ /* 0x000fd800078e00ff */
[----:B------:R-:W-:Y:S05]  /*4e30*/  WARPSYNC.COLLECTIVE R10, `(.L_x_316) ;  /* 0x000000000a087348 */ /* 0x000fea0003c00000 */
[----:B------:R-:W-:Y:S01]  /*4e40*/  VOTE.ANY P0, P0 ;  /* 0x0000000000ff7806 */ /* 0x000fe20000000100 */
[----:B------:R-:W-:-:S12]  /*4e50*/  ENDCOLLECTIVE ;  /* 0x000000000000791b */ /* 0x000fd80003800000 */
.L_x_316:
[----:B------:R-:W-:Y:S05]  /*4e60*/  BSYNC B0 ;  /* 0x0000000000007941 */ /* 0x000fea0003800000 */
.L_x_315:
[----:B------:R-:W-:Y:S05]  /*4e70*/  BRA `(.L_x_317) ;  /* 0xffffffe400287947 */ /* 0x000fea000383ffff */
.L_x_265:
[----:B------:R-:W-:Y:S01]  /*4e80*/  BSSY B0, `(.L_x_318) ;  /* 0x0000006000007945 */ /* 0x000fe20003800000 */
[----:B------:R-:W-:Y:S01]  /*4e90*/  PLOP3.LUT P2, PT, P0, PT, PT, 0x8, 0x80 ;  /* 0x000000000080781c */ /* 0x000fe2000074e170 */
[----:B------:R-:W-:-:S12]  /*4ea0*/  IMAD.MOV.U32 R10, RZ, RZ, -0x1 ;  /* 0xffffffffff0a7424 */ /* 0x000fd800078e00ff */
[----:B------:R-:W-:Y:S05]  /*4eb0*/  WARPSYNC.COLLECTIVE R10, `(.L_x_319) ;  /* 0x000000000a087348 */ /* 0x000fea0003c00000 */
[----:B------:R-:W-:Y:S01]  /*4ec0*/  VOTE.ANY R10, PT, P2 ;  /* 0x00000000000a7806 */ /* 0x000fe200010e0100 */
[----:B------:R-:W-:Y:S06]  /*4ed0*/  ENDCOLLECTIVE ;  /* 0x000000000000791b */ /* 0x000fec0003800000 */
.L_x_319:
[----:B------:R-:W-:Y:S05]  /*4ee0*/  BSYNC B0 ;  /* 0x0000000000007941 */ /* 0x000fea0003800000 */
.L_x_318:
[----:B------:R-:W-:Y:S01]  /*4ef0*/  LOP3.LUT R10, R10, 0x80000000, R19, 0xec, !PT ;  /* 0x800000000a0a7812 */ /* 0x000fe200078eec13 */
[----:B------:R-:W-:Y:S02]  /*4f00*/  IMAD.MOV.U32 R14, RZ, RZ, 0x1 ;  /* 0x00000001ff0e7424 */ /* 0x000fe400078e00ff */
[----:B------:R-:W-:Y:S02]  /*4f10*/  VIADD R18, R18, 0xffffffe0 ;  /* 0xffffffe012127836 */ /* 0x000fe40000000000 */
[----:B------:R-:W-:-:S05]  /*4f20*/  VIADD R13, R10, 0xffffffff ;  /* 0xffffffff0a0d7836 */ /* 0x000fca0000000000 */
[----:B------:R-:W-:Y:S01]  /*4f30*/  LOP3.LUT R45, R10, R13, RZ, 0xc, !PT ;  /* 0x0000000d0a2d7212 */ /* 0x000fe200078e0cff */
[----:B------:R-:W-:Y:S02]  /*4f40*/  IMAD.MOV.U32 R13, RZ, RZ, R9 ;  /* 0x000000ffff0d7224 */ /* 0x000fe400078e0009 */
[----:B------:R-:W-:Y:S01]  /*4f50*/  IMAD.MOV.U32 R10, RZ, RZ, -0x1 ;  /* 0xffffffffff0a7424 */ /* 0x000fe200078e00ff */
[----:B------:R0:W1:Y:S06]  /*4f60*/  POPC R15, R45 ;  /* 0x0000002d000f7309 */ /* 0x00006c0000000000 */
[----:B01----:R-:W-:Y:S05]  /*4f70*/  WARPSYNC.COLLECTIVE R10, `(.L_x_320) ;  /* 0x000000000a087348 */ /* 0x003fea0003c00000 */
[----:B-1----:R1:W2:Y:S02]  /*4f80*/  SHFL.DOWN P2, R16, R13, R14, R15 ;  /* 0x0800000e0d107389 */ /* 0x0022a4000004000f */
[----:B012---:R-:W-:Y:S05]  /*4f90*/  ENDCOLLECTIVE ;  /* 0x000000000000791b */ /* 0x007fea0003800000 */
.L_x_320:
[----:B------:R-:W-:Y:S01]  /*4fa0*/  ISETP.GE.AND P0, PT, R38, R15, PT ;  /* 0x0000000f2600720c */ /* 0x000fe20003f06270 */
[----:B------:R-:W-:-:S03]  /*4fb0*/  IMAD.MOV.U32 R14, RZ, RZ, 0x2 ;  /* 0x00000002ff0e7424 */ /* 0x000fc600078e00ff */
[----:B------:R-:W-:-:S05]  /*4fc0*/  SEL R16, R16, RZ, !P0 ;  /* 0x000000ff10107207 */ /* 0x000fca0004000000 */
[----:B------:R-:W-:Y:S02]  /*4fd0*/  IMAD.IADD R44, R16, 0x1, R9 ;  /* 0x00000001102c7824 */ /* 0x000fe400078e0209 */
[----:B------:R-:W-:Y:S02]  /*4fe0*/  VIADD R16, R38, 0x2 ;  /* 0x0000000226107836 */ /* 0x000fe40000000000 */
[----:B------:R-:W-:-:S03]  /*4ff0*/  IMAD.MOV.U32 R13, RZ, RZ, R44 ;  /* 0x000000ffff0d7224 */ /* 0x000fc600078e002c */
[----:B------:R-:W-:-:S13]  /*5000*/  ISETP.GT.AND P0, PT, R16, R15, PT ;  /* 0x0000000f1000720c */ /* 0x000fda0003f04270 */
[----:B------:R-:W-:Y:S05]  /*5010*/  WARPSYNC.COLLECTIVE R10, `(.L_x_321) ;  /* 0x000000000a087348 */ /* 0x000fea0003c00000 */
[----:B------:R0:W1:Y:S02]  /*5020*/  SHFL.DOWN P2, R16, R13, R14, R15 ;  /* 0x0800000e0d107389 */ /* 0x000064000004000f */
[----:B01----:R-:W-:Y:S05]  /*5030*/  ENDCOLLECTIVE ;  /* 0x000000000000791b */ /* 0x003fea0003800000 */
.L_x_321:
[----:B------:R-:W-:Y:S01]  /*5040*/  IMAD.MOV.U32 R14, RZ, RZ, 0x4 ;  /* 0x00000004ff0e7424 */ /* 0x000fe200078e00ff */
        /* <DEDUP_REMOVED lines=8> */
.L_x_322:
[----:B------:R-:W-:Y:S01]  /*50d0*/  IMAD.MOV.U32 R14, RZ, RZ, 0x8 ;  /* 0x00000008ff0e7424 */ /* 0x000fe200078e00ff */
        /* <DEDUP_REMOVED lines=8> */
.L_x_323:
        /* <DEDUP_REMOVED lines=9> */
.L_x_324:
[----:B------:R-:W-:Y:S02]  /*51f0*/  SEL R9, R16, RZ, !P0 ;  /* 0x000000ff10097207 */ /* 0x000fe40004000000 */
[----:B------:R-:W-:Y:S02]  /*5200*/  ISETP.NE.AND P0, PT, R8, 0x65, PT ;  /* 0x000000650800780c */ /* 0x000fe40003f05270 */
[----:B------:R-:W-:-:S11]  /*5210*/  IADD3 R12, PT, PT, R44, R9, R12 ;  /* 0x000000092c0c7210 */ /* 0x000fd60007ffe00c */
[----:B------:R-:W-:Y:S05]  /*5220*/  WARPSYNC.COLLECTIVE R10, `(.L_x_325) ;  /* 0x000000000a087348 */ /* 0x000fea0003c00000 */
[----:B------:R-:W-:Y:S01]  /*5230*/  VOTE.ALL P0, P0 ;  /* 0x0000000000ff7806 */ /* 0x000fe20000000000 */
[----:B------:R-:W-:-:S12]  /*5240*/  ENDCOLLECTIVE ;  /* 0x000000000000791b */ /* 0x000fd80003800000 */
.L_x_325:
[----:B------:R-:W-:Y:S05]  /*5250*/  BRA `(.L_x_326) ;  /* 0xffffffe000c07947 */ /* 0x000fea000383ffff */
.L_x_327:
        /* <DEDUP_REMOVED lines=10> */
.L_x_2099:


//--------------------- .text._ZN3cub18CUB_300001_SM_10006detail4scan16DeviceScanKernelINS2_10policy_hubIjjjjN4cuda3std3__44plusIvEEE10Policy1000EN6thrust24THRUST_300001_SM_1000_NS10device_ptrIjEESF_NS0_13ScanTileStateIjLb1EEES9_NS1_10InputValueIjPjEEjjLb0EjEEvT0_T1_T2_iT3_T4_T5_ --------------------------
	.section	.text._ZN3cub18CUB_300001_SM_10006detail4scan16DeviceScanKernelINS2_10policy_hubIjjjjN4cuda3std3__44plusIvEEE10Policy1000EN6thrust24THRUST_300001_SM_1000_NS10device_ptrIjEESF_NS0_13ScanTileStateIjLb1EEES9_NS1_10InputValueIjPjEEjjLb0EjEEvT0_T1_T2_iT3_T4_T5_,"ax",@progbits
	.align	128
        .global         _ZN3cub18CUB_300001_SM_10006detail4scan16DeviceScanKernelINS2_10policy_hubIjjjjN4cuda3std3__44plusIvEEE10Policy1000EN6thrust24THRUST_300001_SM_1000_NS10device_ptrIjEESF_NS0_13ScanTileStateIjLb1EEES9_NS1_10InputValueIjPjEEjjLb0EjEEvT0_T1_T2_iT3_T4_T5_
        .type           _ZN3cub18CUB_300001_SM_10006detail4scan16DeviceScanKernelINS2_10policy_hubIjjjjN4cuda3std3__44plusIvEEE10Policy1000EN6thrust24THRUST_300001_SM_1000_NS10device_ptrIjEESF_NS0_13ScanTileStateIjLb1EEES9_NS1_10InputValueIjPjEEjjLb0EjEEvT0_T1_T2_iT3_T4_T5_,@function
        .size           _ZN3cub18CUB_300001_SM_10006detail4scan16DeviceScanKernelINS2_10policy_hubIjjjjN4cuda3std3__44plusIvEEE10Policy1000EN6thrust24THRUST_300001_SM_1000_NS10device_ptrIjEESF_NS0_13ScanTileStateIjLb1EEES9_NS1_10InputValueIjPjEEjjLb0EjEEvT0_T1_T2_iT3_T4_T5_,(.L_x_2100 - _ZN3cub18CUB_300001_SM_10006detail4scan16DeviceScanKernelINS2_10policy_hubIjjjjN4cuda3std3__44plusIvEEE10Policy1000EN6thrust24THRUST_300001_SM_1000_NS10device_ptrIjEESF_NS0_13ScanTileStateIjLb1EEES9_NS1_10InputValueIjPjEEjjLb0EjEEvT0_T1_T2_iT3_T4_T5_)
        .other          _ZN3cub18CUB_300001_SM_10006detail4scan16DeviceScanKernelINS2_10policy_hubIjjjjN4cuda3std3__44plusIvEEE10Policy1000EN6thrust24THRUST_300001_SM_1000_NS10device_ptrIjEESF_NS0_13ScanTileStateIjLb1EEES9_NS1_10InputValueIjPjEEjjLb0EjEEvT0_T1_T2_iT3_T4_T5_,@"STO_CUDA_ENTRY STV_DEFAULT"
_ZN3cub18CUB_300001_SM_10006detail4scan16DeviceScanKernelINS2_10policy_hubIjjjjN4cuda3std3__44plusIvEEE10Policy1000EN6thrust24THRUST_300001_SM_1000_NS10device_ptrIjEESF_NS0_13ScanTileStateIjLb1EEES9_NS1_10InputValueIjPjEEjjLb0EjEEvT0_T1_T2_iT3_T4_T5_:
.text._ZN3cub18CUB_300001_SM_10006detail4scan16DeviceScanKernelINS2_10policy_hubIjjjjN4cuda3std3__44plusIvEEE10Policy1000EN6thrust24THRUST_300001_SM_1000_NS10device_ptrIjEESF_NS0_13ScanTileStateIjLb1EEES9_NS1_10InputValueIjPjEEjjLb0EjEEvT0_T1_T2_iT3_T4_T5_:
[----:B------:R-:W-:Y:S01]  /*0000*/  LDC R1, c[0x0][0x37c] ;  /* 0x0000df00ff017b82 */ /* 0x000fe20000000800 */
[----:B------:R-:W0:Y:S07]  /*0010*/  LDCU UR4, c[0x0][0x3a0] ;  /* 0x00007400ff0477ac */ /* 0x000e2e0008000800 */
[----:B------:R-:W1:Y:S01]  /*0020*/  LDC R42, c[0x0][0x398] ;  /* 0x0000e600ff2a7b82 */ /* 0x000e620000000800 */
[----:B------:R-:W2:Y:S01]  /*0030*/  LDCU.64 UR8, c[0x0][0x358] ;  /* 0x00006b00ff0877ac */ /* 0x000ea20008000a00 */
[----:B------:R-:W3:Y:S01]  /*0040*/  LDCU UR5, c[0x0][0x3b0] ;  /* 0x00007600ff0577ac */ /* 0x000ee20008000800 */
[----:B0-----:R-:W-:-:S06]  /*0050*/  UPRMT UR4, UR4, 0x7770, URZ ;  /* 0x0000777004047896 */ /* 0x001fcc00080000ff */
[----:B------:R-:W-:-:S13]  /*0060*/  ISETP.NE.AND P0, PT, RZ, UR4, PT ;  /* 0x00000004ff007c0c */ /* 0x000fda000bf05270 */
[----:B------:R-:W2:Y:S02]  /*0070*/  @P0 LDC.64 R2, c[0x0][0x3a8] ;  /* 0x0000ea00ff020b82 */ /* 0x000ea40000000a00 */
[----:B--2---:R0:W5:Y:S06]  /*0080*/  @P0 LDG.E R44, desc[UR8][R2.64] ;  /* 0x00000008022c0981 */ /* 0x00416c000c1e1900 */
[----:B------:R-:W1:Y:S02]  /*0090*/  S2UR UR4, SR_CTAID.X ;  /* 0x00000000000479c3 */ /* 0x000e640000002500 */
[----:B-1----:R-:W-:-:S04]  /*00a0*/  VIADD R42, R42, UR4 ;  /* 0x000000042a2a7c36 */ /* 0x002fc80008000000 */
[----:B------:R-:W-:-:S05]  /*00b0*/  IMAD R7, R42, 0x2100, RZ ;  /* 0x000021002a077824 */ /* 0x000fca00078e02ff */
[----:B---3--:R-:W-:Y:S01]  /*00c0*/  IADD3 R0, PT, PT, -R7, UR5, RZ ;  /* 0x0000000507007c10 */ /* 0x008fe2000fffe1ff */
[----:B------:R-:W1:Y:S03]  /*00d0*/  @!P0 LDC R44, c[0x0][0x3a8] ;  /* 0x0000ea00ff2c8b82 */ /* 0x000e660000000800 */
[----:B------:R-:W-:-:S13]  /*00e0*/  ISETP.GE.U32.AND P0, PT, R0, 0x2101, PT ;  /* 0x000021010000780c */ /* 0x000fda0003f06070 */
[----:B0-----:R-:W-:Y:S05]  /*00f0*/  @!P0 BRA `(.L_x_328) ;  /* 0x0000001c00ac8947 */ /* 0x001fea0003800000 */
[----:B------:R-:W0:Y:S01]  /*0100*/  S2R R16, SR_TID.X ;  /* 0x0000000000107919 */ /* 0x000e220000002100 */
[----:B------:R-:W2:Y:S01]  /*0110*/  LDCU.64 UR4, c[0x0][0x380] ;  /* 0x00007000ff0477ac */ /* 0x000ea20008000a00 */
[C---:B0-----:R-:W-:Y:S02]  /*0120*/  LOP3.LUT R0, R16.reuse, 0x1f, RZ, 0xc0, !PT ;  /* 0x0000001f10007812 */ /* 0x041fe400078ec0ff */
[----:B------:R-:W-:-:S05]  /*0130*/  LOP3.LUT R3, R16, 0x3e0, RZ, 0xc0, !PT ;  /* 0x000003e010037812 */ /* 0x000fca00078ec0ff */
[----:B------:R-:W-:-:S05]  /*0140*/  IMAD R0, R3, 0x16, R0 ;  /* 0x0000001603007824 */ /* 0x000fca00078e0200 */
[----:B------:R-:W-:-:S05]  /*0150*/  IADD3 R0, P0, PT, R7, R0, RZ ;  /* 0x0000000007007210 */ /* 0x000fca0007f1e0ff */
[----:B------:R-:W-:Y:S02]  /*0160*/  IMAD.X R3, RZ, RZ, RZ, P0 ;  /* 0x000000ffff037224 */ /* 0x000fe400000e06ff */
        /* <DEDUP_REMOVED lines=72> */
[----:B0-2---:R-:W-:Y:S02]  /*05f0*/  IADD3 R17, PT, PT, R34, R37, R36 ;  /* 0x0000002522117210 */ /* 0x005fe40007ffe024 */
[C---:B------:R-:W-:Y:S02]  /*0600*/  ISETP.NE.AND P1, PT, R39.reuse, 0x1f, PT ;  /* 0x0000001f2700780c */ /* 0x040fe40003f25270 */
[----:B---3--:R-:W-:Y:S02]  /*0610*/  IADD3 R17, PT, PT, R32, R35, R17 ;  /* 0x0000002320117210 */ /* 0x008fe40007ffe011 */
[----:B------:R-:W-:Y:S02]  /*0620*/  ISETP.NE.AND P2, PT, R39, RZ, PT ;  /* 0x000000ff2700720c */ /* 0x000fe40003f45270 */
[----:B----4-:R-:W-:-:S04]  /*0630*/  IADD3 R17, PT, PT, R18, R33, R17 ;  /* 0x0000002112117210 */ /* 0x010fc80007ffe011 */
[----:B------:R-:W-:-:S03]  /*0640*/  IADD3 R17, PT, PT, R14, R19, R17 ;  /* 0x000000130e117210 */ /* 0x000fc60007ffe011 */
[----:B------:R-:W-:Y:S02]  /*0650*/  @!P1 LEA R43, R40, UR4, 0x2 ;  /* 0x00000004282b9c11 */ /* 0x000fe4000f8e10ff */
[----:B------:R-:W-:-:S04]  /*0660*/  IADD3 R17, PT, PT, R12, R15, R17 ;  /* 0x0000000f0c117210 */ /* 0x000fc80007ffe011 */
[----:B------:R-:W-:-:S04]  /*0670*/  IADD3 R17, PT, PT, R10, R13, R17 ;  /* 0x0000000d0a117210 */ /* 0x000fc80007ffe011 */
[----:B------:R-:W-:-:S04]  /*0680*/  IADD3 R17, PT, PT, R8, R11, R17 ;  /* 0x0000000b08117210 */ /* 0x000fc80007ffe011 */
[----:B------:R-:W-:-:S04]  /*0690*/  IADD3 R17, PT, PT, R6, R9, R17 ;  /* 0x0000000906117210 */ /* 0x000fc80007ffe011 */
[----:B------:R-:W-:-:S04]  /*06a0*/  IADD3 R17, PT, PT, R4, R7, R17 ;  /* 0x0000000704117210 */ /* 0x000fc80007ffe011 */
[----:B------:R-:W-:-:S05]  /*06b0*/  IADD3 R20, PT, PT, R2, R5, R17 ;  /* 0x0000000502147210 */ /* 0x000fca0007ffe011 */
[----:B------:R-:W-:-:S05]  /*06c0*/  IMAD.IADD R3, R3, 0x1, R20 ;  /* 0x0000000103037824 */ /* 0x000fca00078e0214 */
        /* <DEDUP_REMOVED lines=37> */
[----:B------:R-:W-:Y:S02]  /*0920*/  SEL R20, R26, R20, !P0 ;  /* 0x000000141a147207 */ /* 0x000fe40004000000 */
[----:B------:R-:W-:-:S04]  /*0930*/  ISETP.NE.AND P0, PT, R40, 0x8, PT ;  /* 0x000000082800780c */ /* 0x000fc80003f05270 */
[----:B------:R-:W-:Y:S02]  /*0940*/  SEL R20, R27, R20, !P0 ;  /* 0x000000141b147207 */ /* 0x000fe40004000000 */
[----:B------:R-:W-:Y:S02]  /*0950*/  ISETP.NE.AND P0, PT, R40, 0xa, PT ;  /* 0x0000000a2800780c */ /* 0x000fe40003f05270 */
[----:B------:R-:W-:Y:S02]  /*0960*/  SEL R20, R28, R20, !P1 ;  /* 0x000000141c147207 */ /* 0x000fe40004800000 */
[----:B------:R-:W-:Y:S02]  /*0970*/  ISETP.NE.AND P1, PT, R40, 0xb, PT ;  /* 0x0000000b2800780c */ /* 0x000fe40003f25270 */
[----:B------:R-:W-:Y:S01]  /*0980*/  SEL R20, R29, R20, !P0 ;  /* 0x000000141d147207 */ /* 0x000fe20004000000 */
[----:B------:R-:W-:Y:S01]  /*0990*/  IMAD.IADD R29, R30, 0x1, R29 ;  /* 0x000000011e1d7824 */ /* 0x000fe200078e021d */
[----:B------:R-:W-:-:S04]  /*09a0*/  ISETP.GE.U32.AND P0, PT, R16, 0x20, PT ;  /* 0x000000201000780c */ /* 0x000fc80003f06070 */
[----:B------:R-:W-:Y:S02]  /*09b0*/  SEL R20, R29, R20, !P1 ;  /* 0x000000141d147207 */ /* 0x000fe40004800000 */
[----:B------:R-:W-:Y:S02]  /*09c0*/  ISETP.NE.AND P1, PT, R16, RZ, PT ;  /* 0x000000ff1000720c */ /* 0x000fe40003f25270 */
[----:B------:R-:W-:Y:S02]  /*09d0*/  SEL R16, R3, RZ, P2 ;  /* 0x000000ff03107207 */ /* 0x000fe40001000000 */
[----:B------:R-:W-:Y:S02]  /*09e0*/  SEL R3, R20, RZ, P0 ;  /* 0x000000ff14037207 */ /* 0x000fe40000000000 */
[--C-:B-----5:R-:W-:Y:S02]  /*09f0*/  IADD3 R31, PT, PT, R29, R31, R44.reuse ;  /* 0x0000001f1d1f7210 */ /* 0x120fe40007ffe02c */
[----:B------:R-:W-:-:S05]  /*0a00*/  IADD3 R44, PT, PT, R3, R16, R44 ;  /* 0x00000010032c7210 */ /* 0x000fca0007ffe02c */
[----:B------:R-:W-:Y:S05]  /*0a10*/  @P1 BRA `(.L_x_331) ;  /* 0x0000000c00f41947 */ /* 0x000fea0003800000 */
[----:B------:R-:W0:Y:S01]  /*0a20*/  LDC.64 R16, c[0x0][0x390] ;  /* 0x0000e400ff107b82 */ /* 0x000e220000000a00 */
[----:B------:R-:W-:-:S05]  /*0a30*/  IMAD.MOV.U32 R30, RZ, RZ, 0x65 ;  /* 0x00000065ff1e7424 */ /* 0x000fca00078e00ff */
[----:B0-----:R0:W-:Y:S01]  /*0a40*/  ST.E.64.STRONG.GPU desc[UR8][R16.64+0x100], R30 ;  /* 0x0001001e10007985 */ /* 0x0011e2000c10fb08 */
[----:B------:R-:W-:Y:S05]  /*0a50*/  BRA `(.L_x_331) ;  /* 0x0000000c00e47947 */ /* 0x000fea0003800000 */
.L_x_330:
        /* <DEDUP_REMOVED lines=57> */
[----:B------:R-:W-:Y:S02]  /*0df0*/  ISETP.NE.AND P0, PT, R40, 0xa, PT ;  /* 0x0000000a2800780c */ /* 0x000fe40003f05270 */
[----:B------:R-:W-:Y:S02]  /*0e00*/  SEL R20, R28, R20, !P1 ;  /* 0x000000141c147207 */ /* 0x000fe40004800000 */
[----:B------:R-:W-:Y:S02]  /*0e10*/  ISETP.NE.AND P1, PT, R40, 0xb, PT ;  /* 0x0000000b2800780c */ /* 0x000fe40003f25270 */
[----:B------:R-:W-:Y:S02]  /*0e20*/  SEL R20, R29, R20, !P0 ;  /* 0x000000141d147207 */ /* 0x000fe40004000000 */
[----:B------:R-:W-:-:S02]  /*0e30*/  ISETP.GT.U32.AND P0, PT, R16, 0x1f, PT ;  /* 0x0000001f1000780c */ /* 0x000fc40003f04070 */
[----:B------:R-:W-:Y:S02]  /*0e40*/  SEL R20, R30, R20, !P1 ;  /* 0x000000141e147207 */ /* 0x000fe40004800000 */
[----:B------:R-:W-:-:S03]  /*0e50*/  ISETP.GE.U32.AND P1, PT, R16, 0x20, PT ;  /* 0x000000201000780c */ /* 0x000fc60003f26070 */
[----:B------:R-:W-:-:S05]  /*0e60*/  IMAD.IADD R20, R20, 0x1, R17 ;  /* 0x0000000114147824 */ /* 0x000fca00078e0211 */
[----:B------:R-:W-:Y:S01]  /*0e70*/  SEL R23, R3, R20, !P1 ;  /* 0x0000001403177207 */ /* 0x000fe20004800000 */
[----:B------:R-:W-:Y:S06]  /*0e80*/  @P0 BRA `(.L_x_332) ;  /* 0x0000000800b00947 */ /* 0x000fec0003800000 */
[----:B------:R-:W0:Y:S01]  /*0e90*/  LDC.64 R20, c[0x0][0x390] ;  /* 0x0000e400ff147b82 */ /* 0x000e220000000a00 */
[----:B------:R-:W-:Y:S02]  /*0ea0*/  ISETP.NE.AND P1, PT, R16, RZ, PT ;  /* 0x000000ff1000720c */ /* 0x000fe40003f25270 */
[----:B------:R-:W-:-:S05]  /*0eb0*/  LOP3.LUT R3, RZ, R16, RZ, 0x33, !PT ;  /* 0x00000010ff037212 */ /* 0x000fca00078e33ff */
[----:B------:R-:W-:-:S06]  /*0ec0*/  IMAD.IADD R40, R42, 0x1, R3 ;  /* 0x000000012a287824 */ /* 0x000fcc00078e0203 */
        /* <DEDUP_REMOVED lines=11> */
.L_x_362:
[----:B------:R-:W-:Y:S05]  /*0f80*/  @!P0 BRA `(.L_x_334) ;  /* 0x0000000000748947 */ /* 0x000fea0003800000 */
[----:B------:R-:W-:-:S07]  /*0f90*/  IMAD.MOV.U32 R3, RZ, RZ, 0x3b8 ;  /* 0x000003b8ff037424 */ /* 0x000fce00078e00ff */
.L_x_336:
[----:B------:R-:W-:Y:S02]  /*0fa0*/  VIADD R27, R3, 0x1 ;  /* 0x00000001031b7836 */ /* 0x000fe40000000000 */
[----:B------:R-:W-:Y:S02]  /*0fb0*/  IMAD R42, R42, 0x41a7, RZ ;  /* 0x000041a72a2a7824 */ /* 0x000fe400078e02ff */
[----:B------:R-:W0:Y:S01]  /*0fc0*/  I2F.U32.RP R22, R27 ;  /* 0x0000001b00167306 */ /* 0x000e220000209000 */
[----:B------:R-:W-:Y:S01]  /*0fd0*/  IMAD.MOV R29, RZ, RZ, -R27 ;  /* 0x000000ffff1d7224 */ /* 0x000fe200078e0a1b */
[----:B------:R-:W-:Y:S02]  /*0fe0*/  ISETP.NE.U32.AND P2, PT, R27, RZ, PT ;  /* 0x000000ff1b00720c */ /* 0x000fe40003f45070 */
[----:B------:R-:W-:-:S04]  /*0ff0*/  LOP3.LUT R42, R42, 0x7fffffff, RZ, 0xc0, !PT ;  /* 0x7fffffff2a2a7812 */ /* 0x000fc800078ec0ff */
        /* <DEDUP_REMOVED lines=13> */
[----:B------:R-:W-:-:S04]  /*10d0*/  @!P2 LOP3.LUT R22, RZ, R27, RZ, 0x33, !PT ;  /* 0x0000001bff16a212 */ /* 0x000fc800078e33ff */
[----:B------:R-:W-:Y:S05]  /*10e0*/  NANOSLEEP R22 ;  /* 0x000000160000735d */ /* 0x000fea0003800000 */
[----:B------:R-:W2:Y:S01]  /*10f0*/  LD.E.64.STRONG.GPU R26, desc[UR8][R16.64+0x100] ;  /* 0x00010008101a7980 */ /* 0x000ea2000c10fb00 */
[----:B------:R-:W-:Y:S01]  /*1100*/  UMOV UR5, 0xffffffff ;  /* 0xffffffff00057882 */ /* 0x000fe20000000000 */
[----:B------:R-:W-:Y:S02]  /*1110*/  SHF.R.U32.HI R3, RZ, 0x1, R3 ;  /* 0x00000001ff037819 */ /* 0x000fe40000011603 */
[----:B--2---:R-:W-:Y:S01]  /*1120*/  ISETP.NE.AND P0, PT, R26, 0x63, PT ;  /* 0x000000631a00780c */ /* 0x004fe20003f05270 */
[----:B------:R-:W-:-:S12]  /*1130*/  BRA.DIV UR5, `(.L_x_335) ;  /* 0x0000003605187947 */ /* 0x000fd8000b800000 */
[----:B------:R-:W-:-:S13]  /*1140*/  VOTE.ANY P0, !P0 ;  /* 0x0000000000ff7806 */ /* 0x000fda0004000100 */
.L_x_365:
[----:B------:R-:W-:Y:S05]  /*1150*/  @P0 BRA `(.L_x_336) ;  /* 0xfffffffc00900947 */ /* 0x000fea000383ffff */
.L_x_334:
[----:B------:R-:W-:Y:S01]  /*1160*/  UMOV UR5, 0xffffffff ;  /* 0xffffffff00057882 */ /* 0x000fe20000000000 */
[----:B------:R-:W-:Y:S02]  /*1170*/  ISETP.NE.AND P0, PT, R26, 0x65, PT ;  /* 0x000000651a00780c */ /* 0x000fe40003f05270 */
[----:B------:R-:W-:Y:S11]  /*1180*/  BRA.DIV UR5, `(.L_x_337) ;  /* 0x0000003605247947 */ /* 0x000ff6000b800000 */
[----:B------:R-:W0:Y:S01]  /*1190*/  S2R R30, SR_GEMASK ;  /* 0x00000000001e7919 */ /* 0x000e220000003c00 */
[----:B------:R-:W-:Y:S01]  /*11a0*/  VOTE.ANY R21, PT, !P0 ;  /* 0x0000000000157806 */ /* 0x000fe200040e0100 */
[C---:B------:R-:W-:Y:S02]  /*11b0*/  VIADD R41, R39.reuse, 0x2 ;  /* 0x0000000227297836 */ /* 0x040fe40000000000 */
[C---:B------:R-:W-:Y:S02]  /*11c0*/  VIADD R43, R39.reuse, 0x4 ;  /* 0x00000004272b7836 */ /* 0x040fe40000000000 */
[C---:B------:R-:W-:Y:S02]  /*11d0*/  VIADD R44, R39.reuse, 0x8 ;  /* 0x00000008272c7836 */ /* 0x040fe40000000000 */
[----:B------:R-:W-:Y:S01]  /*11e0*/  VIADD R45, R39, 0x10 ;  /* 0x00000010272d7836 */ /* 0x000fe20000000000 */
[----:B0-----:R-:W-:-:S05]  /*11f0*/  LOP3.LUT R21, R21, 0x80000000, R30, 0xec, !PT ;  /* 0x8000000015157812 */ /* 0x001fca00078eec1e */
[----:B------:R-:W-:-:S05]  /*1200*/  VIADD R16, R21, 0xffffffff ;  /* 0xffffffff15107836 */ /* 0x000fca0000000000 */
[----:B------:R-:W-:-:S04]  /*1210*/  LOP3.LUT R16, R21, R16, RZ, 0xc, !PT ;  /* 0x0000001015107212 */ /* 0x000fc800078e0cff */
[----:B------:R0:W1:Y:S02]  /*1220*/  POPC R20, R16 ;  /* 0x0000001000147309 */ /* 0x0000640000000000 */
[----:B0-----:R-:W0:Y:S01]  /*1230*/  LDC.64 R16, c[0x0][0x390] ;  /* 0x0000e400ff107b82 */ /* 0x001e220000000a00 */
[----:B-1----:R-:W1:Y:S01]  /*1240*/  SHFL.DOWN PT, R22, R27, 0x1, R20 ;  /* 0x082000001b167989 */ /* 0x002e6200000e0014 */
[-C--:B------:R-:W-:Y:S02]  /*1250*/  ISETP.GE.AND P0, PT, R39, R20.reuse, PT ;  /* 0x000000142700720c */ /* 0x080fe40003f06270 */
[----:B------:R-:W-:Y:S02]  /*1260*/  ISETP.GT.AND P2, PT, R45, R20, PT ;  /* 0x000000142d00720c */ /* 0x000fe40003f44270 */
[----:B0-----:R-:W-:Y:S02]  /*1270*/  IADD3 R28, P3, PT, R16, 0x100, RZ ;  /* 0x00000100101c7810 */ /* 0x001fe40007f7e0ff */
[----:B-1----:R-:W-:-:S02]  /*1280*/  SEL R22, R22, RZ, !P0 ;  /* 0x000000ff16167207 */ /* 0x002fc40004000000 */
[----:B------:R-:W-:-:S03]  /*1290*/  ISETP.GT.AND P0, PT, R41, R20, PT ;  /* 0x000000142900720c */ /* 0x000fc60003f04270 */
[----:B------:R-:W-:-:S05]  /*12a0*/  IMAD.IADD R3, R22, 0x1, R27 ;  /* 0x0000000116037824 */ /* 0x000fca00078e021b */
[----:B------:R-:W0:Y:S02]  /*12b0*/  SHFL.DOWN PT, R22, R3, 0x2, R20 ;  /* 0x0840000003167989 */ /* 0x000e2400000e0014 */
[----:B0-----:R-:W-:Y:S02]  /*12c0*/  SEL R22, R22, RZ, !P0 ;  /* 0x000000ff16167207 */ /* 0x001fe40004000000 */
[----:B------:R-:W-:-:S03]  /*12d0*/  ISETP.GT.AND P0, PT, R43, R20, PT ;  /* 0x000000142b00720c */ /* 0x000fc60003f04270 */
[----:B------:R-:W-:Y:S02]  /*12e0*/  IMAD.IADD R29, R3, 0x1, R22 ;  /* 0x00000001031d7824 */ /* 0x000fe400078e0216 */
[----:B------:R-:W-:-:S03]  /*12f0*/  IMAD.X R3, RZ, RZ, R17, P3 ;  /* 0x000000ffff037224 */ /* 0x000fc600018e0611 */
        /* <DEDUP_REMOVED lines=10> */
[----:B0-----:R-:W-:-:S05]  /*13a0*/  SEL R22, R22, RZ, !P2 ;  /* 0x000000ff16167207 */ /* 0x001fca0005000000 */
[----:B------:R-:W-:-:S07]  /*13b0*/  IMAD.IADD R46, R47, 0x1, R22 ;  /* 0x000000012f2e7824 */ /* 0x000fce00078e0216 */
.L_x_374:
[----:B------:R-:W-:Y:S05]  /*13c0*/  @!P0 BRA `(.L_x_338) ;  /* 0x0000000400248947 */ /* 0x000fea0003800000 */
[----:B------:R-:W-:-:S07]  /*13d0*/  IMAD.MOV.U32 R29, RZ, RZ, 0x3b8 ;  /* 0x000003b8ff1d7424 */ /* 0x000fce00078e00ff */
.L_x_344:
[----:B------:R-:W-:Y:S02]  /*13e0*/  IMAD.MOV.U32 R16, RZ, RZ, R28 ;  /* 0x000000ffff107224 */ /* 0x000fe400078e001c */
[----:B------:R-:W-:Y:S02]  /*13f0*/  IMAD.MOV.U32 R17, RZ, RZ, R3 ;  /* 0x000000ffff117224 */ /* 0x000fe400078e0003 */
        /* <DEDUP_REMOVED lines=8> */
.L_x_377:
[----:B------:R-:W-:Y:S05]  /*1480*/  @!P0 BRA `(.L_x_340) ;  /* 0x0000000000748947 */ /* 0x000fea0003800000 */
[----:B------:R-:W-:-:S07]  /*1490*/  IMAD.MOV.U32 R22, RZ, RZ, R29 ;  /* 0x000000ffff167224 */ /* 0x000fce00078e001d */
.L_x_342:
        /* <DEDUP_REMOVED lines=27> */
.L_x_380:
[----:B------:R-:W-:Y:S05]  /*1650*/  @P0 BRA `(.L_x_342) ;  /* 0xfffffffc00900947 */ /* 0x000fea000383ffff */
.L_x_340:
[----:B------:R-:W-:Y:S01]  /*1660*/  UMOV UR5, 0xffffffff ;  /* 0xffffffff00057882 */ /* 0x000fe20000000000 */
[----:B------:R-:W-:Y:S02]  /*1670*/  ISETP.NE.AND P0, PT, R26, 0x65, PT ;  /* 0x000000651a00780c */ /* 0x000fe40003f05270 */
[----:B------:R-:W-:Y:S11]  /*1680*/  BRA.DIV UR5, `(.L_x_343) ;  /* 0x0000003605287947 */ /* 0x000ff6000b800000 */
[----:B------:R-:W-:Y:S01]  /*1690*/  VOTE.ANY R21, PT, !P0 ;  /* 0x0000000000157806 */ /* 0x000fe200040e0100 */
[----:B------:R-:W-:-:S03]  /*16a0*/  VIADD R40, R40, 0xffffffe0 ;  /* 0xffffffe028287836 */ /* 0x000fc60000000000 */
[----:B------:R-:W-:-:S05]  /*16b0*/  LOP3.LUT R21, R21, 0x80000000, R30, 0xec, !PT ;  /* 0x8000000015157812 */ /* 0x000fca00078eec1e */
        /* <DEDUP_REMOVED lines=25> */
.L_x_389:
[----:B------:R-:W-:Y:S05]  /*1850*/  @P0 BRA `(.L_x_344) ;  /* 0xfffffff800e00947 */ /* 0x000fea000383ffff */
.L_x_338:
        /* <DEDUP_REMOVED lines=8> */
[----:B0-----:R-:W-:-:S05]  /*18e0*/  @!P1 LEA R3, R16, R3, 0x18 ;  /* 0x0000000310039211 */ /* 0x001fca00078ec0ff */
[----:B------:R1:W-:Y:S04]  /*18f0*/  @!P1 STS [R3+0x8], R31 ;  /* 0x0000081f03009388 */ /* 0x0003e80000000800 */
[----:B------:R1:W-:Y:S01]  /*1900*/  @!P1 STS [R3+0x4], R46 ;  /* 0x0000042e03009388 */ /* 0x0003e20000000800 */
[----:B--2---:R-:W-:Y:S01]  /*1910*/  @!P0 LEA R17, R20, R17, 0x18 ;  /* 0x0000001114118211 */ /* 0x004fe200078ec0ff */
[----:B------:R-:W-:Y:S02]  /*1920*/  IMAD.MOV.U32 R20, RZ, RZ, R23 ;  /* 0x000000ffff147224 */ /* 0x000fe400078e0017 */
[----:B------:R-:W-:Y:S02]  /*1930*/  @!P0 IMAD.MOV.U32 R20, RZ, RZ, R46 ;  /* 0x000000ffff148224 */ /* 0x000fe400078e002e */
[----:B------:R1:W-:Y:S05]  /*1940*/  @!P0 STS [R17+0x4c], R46 ;  /* 0x00004c2e11008388 */ /* 0x0003ea0000000800 */
.L_x_332:
[----:B------:R-:W-:Y:S05]  /*1950*/  WARPSYNC.ALL ;  /* 0x0000000000007948 */ /* 0x000fea0003800000 */
[----:B------:R-:W0:Y:S08]  /*1960*/  S2UR UR6, SR_CgaCtaId ;  /* 0x00000000000679c3 */ /* 0x000e300000008800 */
[----:B------:R-:W-:Y:S06]  /*1970*/  BAR.SYNC.DEFER_BLOCKING 0x0 ;  /* 0x0000000000007b1d */ /* 0x000fec0000010000 */
[----:B------:R-:W-:Y:S01]  /*1980*/  UMOV UR5, 0x400 ;  /* 0x0000040000057882 */ /* 0x000fe20000000000 */
[----:B------:R-:W2:Y:S01]  /*1990*/  S2R R16, SR_TID.X ;  /* 0x0000000000107919 */ /* 0x000ea20000002100 */
[----:B0-----:R-:W-:-:S09]  /*19a0*/  ULEA UR5, UR6, UR5, 0x18 ;  /* 0x0000000506057291 */ /* 0x001fd2000f8ec0ff */
[----:B-1----:R-:W0:Y:S01]  /*19b0*/  LDS R3, [UR5+0x4c] ;  /* 0x00004c05ff037984 */ /* 0x002e220008000800 */
[----:B--2---:R-:W-:-:S04]  /*19c0*/  ISETP.NE.AND P0, PT, R16, RZ, PT ;  /* 0x000000ff1000720c */ /* 0x004fc80003f05270 */
[----:B0-----:R-:W-:-:S05]  /*19d0*/  SEL R3, R3, RZ, P0 ;  /* 0x000000ff03037207 */ /* 0x001fca0000000000 */
[----:B------:R-:W-:-:S07]  /*19e0*/  IMAD.IADD R44, R3, 0x1, R20 ;  /* 0x00000001032c7824 */ /* 0x000fce00078e0214 */
.L_x_331:
[----:B------:R-:W-:Y:S05]  /*19f0*/  BSYNC.RECONVERGENT B0 ;  /* 0x0000000000007941 */ /* 0x000fea0003800200 */
.L_x_329:
[----:B------:R-:W-:Y:S01]  /*1a00*/  IMAD.IADD R45, R36, 0x1, R44 ;  /* 0x00000001242d7824 */ /* 0x000fe200078e022c */
[----:B------:R-:W1:Y:S01]  /*1a10*/  S2R R3, SR_TID.X ;  /* 0x0000000000037919 */ /* 0x000e620000002100 */
[----:B------:R-:W2:Y:S01]  /*1a20*/  S2UR UR6, SR_CgaCtaId ;  /* 0x00000000000679c3 */ /* 0x000ea20000008800 */
[----:B------:R-:W-:Y:S01]  /*1a30*/  UMOV UR5, 0x400 ;  /* 0x0000040000057882 */ /* 0x000fe20000000000 */
[----:B0-----:R-:W-:Y:S01]  /*1a40*/  IMAD.IADD R16, R37, 0x1, R45 ;  /* 0x0000000125107824 */ /* 0x001fe200078e022d */
[----:B------:R-:W0:Y:S03]  /*1a50*/  S2R R24, SR_LANEID ;  /* 0x0000000000187919 */ /* 0x000e260000000000 */
[----:B------:R-:W-:Y:S02]  /*1a60*/  IMAD.IADD R17, R34, 0x1, R16 ;  /* 0x0000000122117824 */ /* 0x000fe400078e0210 */
[----:B------:R-:W-:Y:S02]  /*1a70*/  BAR.SYNC.DEFER_BLOCKING 0x0 ;  /* 0x0000000000007b1d */ /* 0x000fe40000010000 */
[----:B------:R-:W-:-:S04]  /*1a80*/  IMAD.IADD R22, R35, 0x1, R17 ;  /* 0x0000000123167824 */ /* 0x000fc800078e0211 */
[----:B------:R-:W-:-:S04]  /*1a90*/  IMAD.IADD R23, R32, 0x1, R22 ;  /* 0x0000000120177824 */ /* 0x000fc800078e0216 */
[----:B------:R-:W-:-:S04]  /*1aa0*/  IMAD.IADD R20, R33, 0x1, R23 ;  /* 0x0000000121147824 */ /* 0x000fc800078e0217 */
[----:B------:R-:W-:Y:S01]  /*1ab0*/  IMAD.IADD R21, R18, 0x1, R20 ;  /* 0x0000000112157824 */ /* 0x000fe200078e0214 */
[----:B--2---:R-:W-:-:S03]  /*1ac0*/  ULEA UR5, UR6, UR5, 0x18 ;  /* 0x0000000506057291 */ /* 0x004fc6000f8ec0ff */
[----:B------:R-:W-:Y:S01]  /*1ad0*/  IMAD.IADD R18, R19, 0x1, R21 ;  /* 0x0000000113127824 */ /* 0x000fe200078e0215 */
[----:B------:R-:W2:Y:S03]  /*1ae0*/  LDCU.64 UR6, c[0x0][0x388] ;  /* 0x00007100ff0677ac */ /* 0x000ea60008000a00 */
[----:B------:R-:W-:Y:S01]  /*1af0*/  IMAD.IADD R19, R14, 0x1, R18 ;  /* 0x000000010e137824 */ /* 0x000fe200078e0212 */
[----:B-1----:R-:W-:-:S03]  /*1b00*/  SHF.R.U32.HI R3, RZ, 0x5, R3 ;  /* 0x00000005ff037819 */ /* 0x002fc60000011603 */
[----:B------:R-:W-:Y:S02]  /*1b10*/  IMAD.IADD R14, R15, 0x1, R19 ;  /* 0x000000010f0e7824 */ /* 0x000fe400078e0213 */
[----:B0-----:R-:W-:Y:S02]  /*1b20*/  IMAD R3, R3, 0x2c0, R24 ;  /* 0x000002c003037824 */ /* 0x001fe400078e0218 */
[----:B------:R-:W-:-:S03]  /*1b30*/  IMAD.IADD R15, R12, 0x1, R14 ;  /* 0x000000010c0f7824 */ /* 0x000fc600078e020e */
[----:B------:R-:W-:Y:S01]  /*1b40*/  LEA R49, R3, UR5, 0x2 ;  /* 0x0000000503317c11 */ /* 0x000fe2000f8e10ff */
[----:B------:R-:W-:Y:S01]  /*1b50*/  IMAD.IADD R12, R13, 0x1, R15 ;  /* 0x000000010d0c7824 */ /* 0x000fe200078e020f */
[----:B--2---:R-:W-:-:S03]  /*1b60*/  IADD3 R38, P0, PT, R38, UR6, RZ ;  /* 0x0000000626267c10 */ /* 0x004fc6000ff1e0ff */
[----:B------:R-:W-:Y:S02]  /*1b70*/  IMAD.IADD R13, R10, 0x1, R12 ;  /* 0x000000010a0d7824 */ /* 0x000fe400078e020c */
[----:B------:R-:W-:Y:S01]  /*1b80*/  IMAD R24, R24, 0x54, R49 ;  /* 0x0000005418187824 */ /* 0x000fe200078e0231 */
[----:B------:R-:W-:Y:S01]  /*1b90*/  IADD3.X R39, PT, PT, R0, UR7, RZ, P0, !PT ;  /* 0x0000000700277c10 */ /* 0x000fe200087fe4ff */
[----:B------:R-:W-:-:S03]  /*1ba0*/  IMAD.IADD R10, R11, 0x1, R13 ;  /* 0x000000010b0a7824 */ /* 0x000fc600078e020d */
[----:B------:R-:W-:Y:S01]  /*1bb0*/  STS.64 [R24], R44 ;  /* 0x0000002c18007388 */ /* 0x000fe20000000a00 */
[----:B------:R-:W-:-:S03]  /*1bc0*/  IMAD.IADD R11, R8, 0x1, R10 ;  /* 0x00000001080b7824 */ /* 0x000fc600078e020a */
[----:B------:R-:W-:Y:S01]  /*1bd0*/  STS.64 [R24+0x8], R16 ;  /* 0x0000081018007388 */ /* 0x000fe20000000a00 */
        /* <DEDUP_REMOVED lines=11> */
[----:B------:R-:W-:Y:S04]  /*1c90*/  STS.64 [R24+0x38], R10 ;  /* 0x0000380a18007388 */ /* 0x000fe80000000a00 */
[----:B------:R-:W-:Y:S04]  /*1ca0*/  STS.64 [R24+0x40], R8 ;  /* 0x0000400818007388 */ /* 0x000fe80000000a00 */
[----:B------:R-:W-:Y:S04]  /*1cb0*/  STS.64 [R24+0x48], R6 ;  /* 0x0000480618007388 */ /* 0x000fe80000000a00 */
[----:B------:R-:W-:Y:S01]  /*1cc0*/  STS.64 [R24+0x50], R4 ;  /* 0x0000500418007388 */ /* 0x000fe20000000a00 */
[----:B------:R-:W-:-:S03]  /*1cd0*/  NOP ;  /* 0x0000000000007918 */ /* 0x000fc60000000000 */
[----:B------:R-:W0:Y:S04]  /*1ce0*/  LDS R3, [R49] ;  /* 0x0000000031037984 */ /* 0x000e280000000800 */
[----:B------:R-:W1:Y:S04]  /*1cf0*/  LDS R17, [R49+0x80] ;  /* 0x0000800031117984 */ /* 0x000e680000000800 */
        /* <DEDUP_REMOVED lines=43> */
.L_x_328:
[----:B------:R-:W-:-:S13]  /*1fb0*/  ISETP.NE.AND P0, PT, R0, RZ, PT ;  /* 0x000000ff0000720c */ /* 0x000fda0003f05270 */
[----:B------:R-:W-:Y:S05]  /*1fc0*/  @!P0 EXIT ;  /* 0x000000000000894d */ /* 0x000fea0003800000 */
[----:B------:R-:W0:Y:S02]  /*1fd0*/  LDC.64 R4, c[0x0][0x380] ;  /* 0x0000e000ff047b82 */ /* 0x000e240000000a00 */
[----:B0-----:R-:W-:-:S05]  /*1fe0*/  IMAD.WIDE.U32 R4, R7, 0x4, R4 ;  /* 0x0000000407047825 */ /* 0x001fca00078e0004 */
[----:B------:R0:W2:Y:S01]  /*1ff0*/  LDG.E R6, desc[UR8][R4.64] ;  /* 0x0000000804067981 */ /* 0x0000a2000c1e1900 */
[----:B------:R-:W3:Y:S02]  /*2000*/  S2R R2, SR_TID.X ;  /* 0x0000000000027919 */ /* 0x000ee40000002100 */
[C---:B---3--:R-:W-:Y:S02]  /*2010*/  LOP3.LUT R3, R2.reuse, 0x1f, RZ, 0xc0, !PT ;  /* 0x0000001f02037812 */ /* 0x048fe400078ec0ff */
[----:B------:R-:W-:-:S05]  /*2020*/  LOP3.LUT R8, R2, 0x3e0, RZ, 0xc0, !PT ;  /* 0x000003e002087812 */ /* 0x000fca00078ec0ff */
[----:B------:R-:W-:-:S04]  /*2030*/  IMAD R3, R8, 0x16, R3 ;  /* 0x0000001608037824 */ /* 0x000fc800078e0203 */
[C---:B------:R-:W-:Y:S01]  /*2040*/  VIADD R7, R3.reuse, 0x20 ;  /* 0x0000002003077836 */ /* 0x040fe20000000000 */
[C---:B------:R-:W-:Y:S01]  /*2050*/  ISETP.GE.U32.AND P6, PT, R3.reuse, R0, PT ;  /* 0x000000000300720c */ /* 0x040fe20003fc6070 */
[C---:B------:R-:W-:Y:S01]  /*2060*/  VIADD R9, R3.reuse, 0x40 ;  /* 0x0000004003097836 */ /* 0x040fe20000000000 */
[C---:B0-----:R-:W-:Y:S01]  /*2070*/  LEA R4, P1, R3.reuse, R4, 0x2 ;  /* 0x0000000403047211 */ /* 0x041fe200078210ff */
[----:B------:R-:W-:Y:S01]  /*2080*/  VIADD R11, R3, 0x60 ;  /* 0x00000060030b7836 */ /* 0x000fe20000000000 */
[-C--:B------:R-:W-:Y:S01]  /*2090*/  ISETP.GE.U32.AND P5, PT, R7, R0.reuse, PT ;  /* 0x000000000700720c */ /* 0x080fe20003fa6070 */
[----:B------:R-:W-:Y:S01]  /*20a0*/  VIADD R7, R3, 0x80 ;  /* 0x0000008003077836 */ /* 0x000fe20000000000 */
[-C--:B------:R-:W-:Y:S01]  /*20b0*/  ISETP.GE.U32.AND P0, PT, R9, R0.reuse, PT ;  /* 0x000000000900720c */ /* 0x080fe20003f06070 */
[----:B------:R-:W-:Y:S01]  /*20c0*/  IMAD.X R5, RZ, RZ, R5, P1 ;  /* 0x000000ffff057224 */ /* 0x000fe200008e0605 */
[-C--:B------:R-:W-:Y:S01]  /*20d0*/  ISETP.GE.U32.AND P4, PT, R11, R0.reuse, PT ;  /* 0x000000000b00720c */ /* 0x080fe20003f86070 */
[----:B------:R-:W-:Y:S01]  /*20e0*/  VIADD R9, R3, 0xa0 ;  /* 0x000000a003097836 */ /* 0x000fe20000000000 */
[----:B------:R-:W-:Y:S01]  /*20f0*/  ISETP.GE.U32.AND P3, PT, R7, R0, PT ;  /* 0x000000000700720c */ /* 0x000fe20003f66070 */
[----:B------:R-:W-:-:S03]  /*2100*/  VIADD R7, R3, 0xc0 ;  /* 0x000000c003077836 */ /* 0x000fc60000000000 */
[-C--:B------:R-:W-:Y:S01]  /*2110*/  ISETP.GE.U32.AND P2, PT, R9, R0.reuse, PT ;  /* 0x000000000900720c */ /* 0x080fe20003f46070 */
[----:B------:R-:W-:Y:S01]  /*2120*/  VIADD R9, R3, 0x100 ;  /* 0x0000010003097836 */ /* 0x000fe20000000000 */
[-C--:B------:R-:W-:Y:S01]  /*2130*/  ISETP.GE.U32.AND P1, PT, R7, R0.reuse, PT ;  /* 0x000000000700720c */ /* 0x080fe20003f26070 */
[C---:B------:R-:W-:Y:S02]  /*2140*/  VIADD R7, R3.reuse, 0xe0 ;  /* 0x000000e003077836 */ /* 0x040fe40000000000 */
[----:B------:R-:W-:Y:S02]  /*2150*/  VIADD R39, R3, 0x2a0 ;  /* 0x000002a003277836 */ /* 0x000fe40000000000 */
[----:B--2---:R-:W-:Y:S02]  /*2160*/  IMAD.MOV.U32 R16, RZ, RZ, R6 ;  /* 0x000000ffff107224 */ /* 0x004fe400078e0006 */
[----:B------:R-:W2:Y:S01]  /*2170*/  @!P6 LDG.E R6, desc[UR8][R4.64] ;  /* 0x000000080406e981 */ /* 0x000ea2000c1e1900 */
[----:B------:R-:W-:Y:S01]  /*2180*/  ISETP.GE.U32.AND P6, PT, R7, R0, PT ;  /* 0x000000000700720c */ /* 0x000fe20003fc6070 */
[----:B------:R-:W-:-:S02]  /*2190*/  IMAD.MOV.U32 R10, RZ, RZ, R16 ;  /* 0x000000ffff0a7224 */ /* 0x000fc400078e0010 */
[----:B------:R-:W-:Y:S02]  /*21a0*/  VIADD R7, R3, 0x120 ;  /* 0x0000012003077836 */ /* 0x000fe40000000000 */
[--C-:B------:R-:W-:Y:S02]  /*21b0*/  IMAD.MOV.U32 R12, RZ, RZ, R16.reuse ;  /* 0x000000ffff0c7224 */ /* 0x100fe400078e0010 */
[----:B------:R-:W3:Y:S01]  /*21c0*/  @!P0 LDG.E R10, desc[UR8][R4.64+0x100] ;  /* 0x00010008040a8981 */ /* 0x000ee2000c1e1900 */
[-C--:B------:R-:W-:Y:S01]  /*21d0*/  ISETP.GE.U32.AND P0, PT, R7, R0.reuse, PT ;  /* 0x000000000700720c */ /* 0x080fe20003f06070 */
[----:B------:R-:W-:Y:S02]  /*21e0*/  VIADD R7, R3, 0x140 ;  /* 0x0000014003077836 */ /* 0x000fe40000000000 */
[--C-:B------:R-:W-:Y:S01]  /*21f0*/  IMAD.MOV.U32 R8, RZ, RZ, R16.reuse ;  /* 0x000000ffff087224 */ /* 0x100fe200078e0010 */
[----:B------:R-:W4:Y:S01]  /*2200*/  @!P4 LDG.E R12, desc[UR8][R4.64+0x180] ;  /* 0x00018008040cc981 */ /* 0x000f22000c1e1900 */
[----:B------:R-:W-:Y:S01]  /*2210*/  IMAD.MOV.U32 R18, RZ, RZ, R16 ;  /* 0x000000ffff127224 */ /* 0x000fe200078e0010 */
[----:B------:R-:W-:Y:S01]  /*2220*/  ISETP.GE.U32.AND P4, PT, R7, R0, PT ;  /* 0x000000000700720c */ /* 0x000fe20003f86070 */
[----:B------:R-:W-:-:S02]  /*2230*/  VIADD R7, R3, 0x180 ;  /* 0x0000018003077836 */ /* 0x000fc40000000000 */
[----:B------:R-:W4:Y:S01]  /*2240*/  @!P5 LDG.E R8, desc[UR8][R4.64+0x80] ;  /* 0x000080080408d981 */ /* 0x000f22000c1e1900 */
[-C--:B------:R-:W-:Y:S01]  /*2250*/  ISETP.GE.U32.AND P5, PT, R9, R0.reuse, PT ;  /* 0x000000000900720c */ /* 0x080fe20003fa6070 */
[--C-:B------:R-:W-:Y:S02]  /*2260*/  IMAD.MOV.U32 R20, RZ, RZ, R16.reuse ;  /* 0x000000ffff147224 */ /* 0x100fe400078e0010 */
[----:B------:R-:W4:Y:S01]  /*2270*/  @!P2 LDG.E R18, desc[UR8][R4.64+0x280] ;  /* 0x000280080412a981 */ /* 0x000f22000c1e1900 */
[-C--:B------:R-:W-:Y:S01]  /*2280*/  ISETP.GE.U32.AND P2, PT, R7, R0.reuse, PT ;  /* 0x000000000700720c */ /* 0x080fe20003f46070 */
[C---:B------:R-:W-:Y:S02]  /*2290*/  VIADD R7, R3.reuse, 0x1a0 ;  /* 0x000001a003077836 */ /* 0x040fe40000000000 */
[--C-:B------:R-:W-:Y:S01]  /*22a0*/  IMAD.MOV.U32 R14, RZ, RZ, R16.reuse ;  /* 0x000000ffff0e7224 */ /* 0x100fe200078e0010 */
[----:B------:R-:W4:Y:S01]  /*22b0*/  @!P1 LDG.E R20, desc[UR8][R4.64+0x300] ;  /* 0x0003000804149981 */ /* 0x000f22000c1e1900 */
[----:B------:R-:W-:Y:S01]  /*22c0*/  VIADD R9, R3, 0x160 ;  /* 0x0000016003097836 */ /* 0x000fe20000000000 */
[----:B------:R-:W-:Y:S01]  /*22d0*/  ISETP.GE.U32.AND P1, PT, R7, R0, PT ;  /* 0x000000000700720c */ /* 0x000fe20003f26070 */
[----:B------:R-:W-:-:S02]  /*22e0*/  IMAD.MOV.U32 R24, RZ, RZ, R16 ;  /* 0x000000ffff187224 */ /* 0x000fc400078e0010 */
[----:B------:R-:W-:Y:S01]  /*22f0*/  VIADD R7, R3, 0x1e0 ;  /* 0x000001e003077836 */ /* 0x000fe20000000000 */
[----:B------:R-:W4:Y:S01]  /*2300*/  @!P3 LDG.E R14, desc[UR8][R4.64+0x200] ;  /* 0x00020008040eb981 */ /* 0x000f22000c1e1900 */
[--C-:B------:R-:W-:Y:S01]  /*2310*/  IMAD.MOV.U32 R22, RZ, RZ, R16.reuse ;  /* 0x000000ffff167224 */ /* 0x100fe200078e0010 */
[-C--:B------:R-:W-:Y:S01]  /*2320*/  ISETP.GE.U32.AND P3, PT, R9, R0.reuse, PT ;  /* 0x000000000900720c */ /* 0x080fe20003f66070 */
[----:B------:R-:W-:Y:S01]  /*2330*/  VIADD R9, R3, 0x1c0 ;  /* 0x000001c003097836 */ /* 0x000fe20000000000 */
[----:B------:R-:W4:Y:S01]  /*2340*/  @!P5 LDG.E R24, desc[UR8][R4.64+0x400] ;  /* 0x000400080418d981 */ /* 0x000f22000c1e1900 */
[--C-:B------:R-:W-:Y:S01]  /*2350*/  IMAD.MOV.U32 R26, RZ, RZ, R16.reuse ;  /* 0x000000ffff1a7224 */ /* 0x100fe200078e0010 */
[-C--:B------:R-:W-:Y:S01]  /*2360*/  ISETP.GE.U32.AND P5, PT, R7, R0.reuse, PT ;  /* 0x000000000700720c */ /* 0x080fe20003fa6070 */
[----:B------:R-:W-:Y:S01]  /*2370*/  VIADD R7, R3, 0x200 ;  /* 0x0000020003077836 */ /* 0x000fe20000000000 */
[----:B------:R-:W4:Y:S01]  /*2380*/  @!P6 LDG.E R22, desc[UR8][R4.64+0x380] ;  /* 0x000380080416e981 */ /* 0x000f22000c1e1900 */
[----:B------:R-:W-:Y:S01]  /*2390*/  ISETP.GE.U32.AND P6, PT, R9, R0, PT ;  /* 0x000000000900720c */ /* 0x000fe20003fc6070 */
[----:B------:R-:W-:-:S02]  /*23a0*/  IMAD.MOV.U32 R28, RZ, RZ, R16 ;  /* 0x000000ffff1c7224 */ /* 0x000fc400078e0010 */
[--C-:B------:R-:W-:Y:S01]  /*23b0*/  IMAD.MOV.U32 R30, RZ, RZ, R16.reuse ;  /* 0x000000ffff1e7224 */ /* 0x100fe200078e0010 */
[----:B------:R-:W4:Y:S01]  /*23c0*/  @!P0 LDG.E R26, desc[UR8][R4.64+0x480] ;  /* 0x00048008041a8981 */ /* 0x000f22000c1e1900 */
[-C--:B------:R-:W-:Y:S01]  /*23d0*/  ISETP.GE.U32.AND P0, PT, R7, R0.reuse, PT ;  /* 0x000000000700720c */ /* 0x080fe20003f06070 */
[C---:B------:R-:W-:Y:S02]  /*23e0*/  VIADD R9, R3.reuse, 0x220 ;  /* 0x0000022003097836 */ /* 0x040fe40000000000 */
[----:B------:R-:W-:Y:S01]  /*23f0*/  VIADD R7, R3, 0x240 ;  /* 0x0000024003077836 */ /* 0x000fe20000000000 */
[----:B------:R-:W4:Y:S01]  /*2400*/  @!P4 LDG.E R28, desc[UR8][R4.64+0x500] ;  /* 0x00050008041cc981 */ /* 0x000f22000c1e1900 */
[--C-:B------:R-:W-:Y:S01]  /*2410*/  IMAD.MOV.U32 R32, RZ, RZ, R16.reuse ;  /* 0x000000ffff207224 */ /* 0x100fe200078e0010 */
[-C--:B------:R-:W-:Y:S01]  /*2420*/  ISETP.GE.U32.AND P4, PT, R9, R0.reuse, PT ;  /* 0x000000000900720c */ /* 0x080fe20003f86070 */
[--C-:B------:R-:W-:Y:S01]  /*2430*/  IMAD.MOV.U32 R34, RZ, RZ, R16.reuse ;  /* 0x000000ffff227224 */ /* 0x100fe200078e0010 */
[----:B------:R-:W4:Y:S01]  /*2440*/  @!P3 LDG.E R30, desc[UR8][R4.64+0x580] ;  /* 0x00058008041eb981 */ /* 0x000f22000c1e1900 */
[----:B------:R-:W-:Y:S01]  /*2450*/  IMAD.MOV.U32 R36, RZ, RZ, R16 ;  /* 0x000000ffff247224 */ /* 0x000fe200078e0010 */
[----:B------:R-:W-:Y:S01]  /*2460*/  ISETP.GE.U32.AND P3, PT, R7, R0, PT ;  /* 0x000000000700720c */ /* 0x000fe20003f66070 */
[C---:B------:R-:W-:Y:S01]  /*2470*/  VIADD R7, R3.reuse, 0x260 ;  /* 0x0000026003077836 */ /* 0x040fe20000000000 */
[----:B------:R-:W4:Y:S01]  /*2480*/  @!P2 LDG.E R32, desc[UR8][R4.64+0x600] ;  /* 0x000600080420a981 */ /* 0x000f22000c1e1900 */
[----:B------:R-:W-:-:S03]  /*2490*/  VIADD R9, R3, 0x280 ;  /* 0x0000028003097836 */ /* 0x000fc60000000000 */
[----:B------:R-:W4:Y:S01]  /*24a0*/  @!P1 LDG.E R34, desc[UR8][R4.64+0x680] ;  /* 0x0006800804229981 */ /* 0x000f22000c1e1900 */
[-C--:B------:R-:W-:Y:S02]  /*24b0*/  ISETP.GE.U32.AND P2, PT, R7, R0.reuse, PT ;  /* 0x000000000700720c */ /* 0x080fe40003f46070 */
[-C--:B------:R-:W-:Y:S01]  /*24c0*/  ISETP.GE.U32.AND P1, PT, R9, R0.reuse, PT ;  /* 0x000000000900720c */ /* 0x080fe20003f26070 */
[----:B------:R-:W4:Y:S01]  /*24d0*/  @!P6 LDG.E R36, desc[UR8][R4.64+0x700] ;  /* 0x000700080424e981 */ /* 0x000f22000c1e1900 */
[----:B------:R-:W-:Y:S01]  /*24e0*/  ISETP.GE.U32.AND P6, PT, R39, R0, PT ;  /* 0x000000002700720c */ /* 0x000fe20003fc6070 */
[--C-:B------:R-:W-:Y:S02]  /*24f0*/  IMAD.MOV.U32 R46, RZ, RZ, R16.reuse ;  /* 0x000000ffff2e7224 */ /* 0x100fe400078e0010 */
[--C-:B------:R-:W-:Y:S02]  /*2500*/  IMAD.MOV.U32 R48, RZ, RZ, R16.reuse ;  /* 0x000000ffff307224 */ /* 0x100fe400078e0010 */
[----:B------:R-:W-:-:S02]  /*2510*/  IMAD.MOV.U32 R50, RZ, RZ, R16 ;  /* 0x000000ffff327224 */ /* 0x000fc400078e0010 */
        /* <DEDUP_REMOVED lines=56> */
[----:B------:R-:W-:Y:S02]  /*28a0*/  ISETP.NE.AND P1, PT, R38, 0x1f, PT ;  /* 0x0000001f2600780c */ /* 0x000fe40003f25270 */
[----:B---3--:R-:W-:Y:S02]  /*28b0*/  IADD3 R16, PT, PT, R8, R7, R16 ;  /* 0x0000000708107210 */ /* 0x008fe40007ffe010 */
[----:B------:R-:W-:Y:S02]  /*28c0*/  ISETP.NE.AND P2, PT, R43, 0xb, PT ;  /* 0x0000000b2b00780c */ /* 0x000fe40003f45270 */
        /* <DEDUP_REMOVED lines=52> */
[----:B------:R-:W-:Y:S02]  /*2c10*/  ISETP.NE.AND P1, PT, R38, RZ, PT ;  /* 0x000000ff2600720c */ /* 0x000fe40003f25270 */
[----:B------:R-:W-:Y:S01]  /*2c20*/  SEL R16, R25, R16, !P0 ;  /* 0x0000001019107207 */ /* 0x000fe20004000000 */
[----:B------:R-:W-:Y:S01]  /*2c30*/  @!P2 IMAD.IADD R16, R26, 0x1, R25 ;  /* 0x000000011a10a824 */ /* 0x000fe200078e0219 */
[----:B------:R-:W-:-:S02]  /*2c40*/  ISETP.GE.U32.AND P0, PT, R2, 0x20, PT ;  /* 0x000000200200780c */ /* 0x000fc40003f06070 */
[----:B------:R-:W-:Y:S02]  /*2c50*/  SEL R37, R37, RZ, P1 ;  /* 0x000000ff25257207 */ /* 0x000fe40000800000 */
[----:B------:R-:W-:-:S04]  /*2c60*/  SEL R17, R16, RZ, P0 ;  /* 0x000000ff10117207 */ /* 0x000fc80000000000 */
[----:B-----5:R-:W-:Y:S01]  /*2c70*/  IADD3 R44, PT, PT, R17, R37, R44 ;  /* 0x00000025112c7210 */ /* 0x020fe20007ffe02c */
[----:B------:R-:W-:Y:S06]  /*2c80*/  BRA `(.L_x_346) ;  /* 0x0000000c00e87947 */ /* 0x000fec0003800000 */
.L_x_345:
[----:B0-2---:R-:W-:Y:S02]  /*2c90*/  IADD3 R16, PT, PT, R6, R5, R4 ;  /* 0x0000000506107210 */ /* 0x005fe40007ffe004 */
[----:B------:R-:W-:Y:S02]  /*2ca0*/  ISETP.NE.AND P1, PT, R38, 0x1f, PT ;  /* 0x0000001f2600780c */ /* 0x000fe40003f25270 */
        /* <DEDUP_REMOVED lines=52> */
[----:B------:R-:W-:Y:S01]  /*2ff0*/  SEL R16, R23, R16, !P0 ;  /* 0x0000001017107207 */ /* 0x000fe20004000000 */
[----:B------:R-:W-:Y:S01]  /*3000*/  IMAD.IADD R23, R44, 0x1, -R37 ;  /* 0x000000012c177824 */ /* 0x000fe200078e0a25 */
[C---:B------:R-:W-:Y:S02]  /*3010*/  ISETP.NE.AND P0, PT, R43.reuse, 0xa, PT ;  /* 0x0000000a2b00780c */ /* 0x040fe40003f05270 */
[----:B------:R-:W-:Y:S02]  /*3020*/  SEL R16, R24, R16, !P1 ;  /* 0x0000001018107207 */ /* 0x000fe40004800000 */
[----:B------:R-:W-:Y:S02]  /*3030*/  ISETP.NE.AND P1, PT, R43, 0xb, PT ;  /* 0x0000000b2b00780c */ /* 0x000fe40003f25270 */
[----:B------:R-:W-:Y:S02]  /*3040*/  SEL R16, R25, R16, !P0 ;  /* 0x0000001019107207 */ /* 0x000fe40004000000 */
[----:B------:R-:W-:-:S02]  /*3050*/  ISETP.GT.U32.AND P0, PT, R2, 0x1f, PT ;  /* 0x0000001f0200780c */ /* 0x000fc40003f04070 */
[----:B------:R-:W-:Y:S02]  /*3060*/  SEL R17, R23, RZ, P2 ;  /* 0x000000ff17117207 */ /* 0x000fe40001000000 */
        /* <DEDUP_REMOVED lines=20> */
.L_x_392:
[----:B------:R-:W-:Y:S05]  /*31b0*/  @!P0 BRA `(.L_x_349) ;  /* 0x0000000000748947 */ /* 0x000fea0003800000 */
[----:B------:R-:W-:-:S07]  /*31c0*/  IMAD.MOV.U32 R20, RZ, RZ, 0x3b8 ;  /* 0x000003b8ff147424 */ /* 0x000fce00078e00ff */
.L_x_351:
        /* <DEDUP_REMOVED lines=27> */
.L_x_395:
[----:B------:R-:W-:Y:S05]  /*3380*/  @P0 BRA `(.L_x_351) ;  /* 0xfffffffc00900947 */ /* 0x000fea000383ffff */
.L_x_349:
[----:B------:R-:W-:Y:S01]  /*3390*/  UMOV UR5, 0xffffffff ;  /* 0xffffffff00057882 */ /* 0x000fe20000000000 */
[----:B------:R-:W-:Y:S02]  /*33a0*/  ISETP.NE.AND P0, PT, R18, 0x65, PT ;  /* 0x000000651200780c */ /* 0x000fe40003f05270 */
[----:B------:R-:W-:Y:S11]  /*33b0*/  BRA.DIV UR5, `(.L_x_352) ;  /* 0x0000001e05047947 */ /* 0x000ff6000b800000 */
[----:B------:R-:W0:Y:S01]  /*33c0*/  S2R R26, SR_GEMASK ;  /* 0x00000000001a7919 */ /* 0x000e220000003c00 */
[----:B------:R-:W-:Y:S01]  /*33d0*/  VOTE.ANY R21, PT, !P0 ;  /* 0x0000000000157806 */ /* 0x000fe200040e0100 */
[----:B------:R-:W-:-:S03]  /*33e0*/  VIADD R17, R38, 0x2 ;  /* 0x0000000226117836 */ /* 0x000fc60000000000 */
[----:B0-----:R-:W-:-:S05]  /*33f0*/  LOP3.LUT R21, R21, 0x80000000, R26, 0xec, !PT ;  /* 0x8000000015157812 */ /* 0x001fca00078eec1a */
[----:B------:R-:W-:-:S05]  /*3400*/  VIADD R16, R21, 0xffffffff ;  /* 0xffffffff15107836 */ /* 0x000fca0000000000 */
[----:B------:R-:W-:Y:S01]  /*3410*/  LOP3.LUT R16, R21, R16, RZ, 0xc, !PT ;  /* 0x0000001015107212 */ /* 0x000fe200078e0cff */
[----:B------:R-:W-:-:S03]  /*3420*/  VIADD R21, R38, 0x10 ;  /* 0x0000001026157836 */ /* 0x000fc60000000000 */
[----:B------:R-:W0:Y:S02]  /*3430*/  POPC R20, R16 ;  /* 0x0000001000147309 */ /* 0x000e240000000000 */
[----:B0-----:R-:W0:Y:S01]  /*3440*/  SHFL.DOWN PT, R22, R19, 0x1, R20 ;  /* 0x0820000013167989 */ /* 0x001e2200000e0014 */
[-C--:B------:R-:W-:Y:S02]  /*3450*/  ISETP.GE.AND P0, PT, R38, R20.reuse, PT ;  /* 0x000000142600720c */ /* 0x080fe40003f06270 */
[-C--:B------:R-:W-:Y:S02]  /*3460*/  ISETP.GT.AND P2, PT, R21, R20.reuse, PT ;  /* 0x000000141500720c */ /* 0x080fe40003f44270 */
[----:B0-----:R-:W-:Y:S02]  /*3470*/  SEL R22, R22, RZ, !P0 ;  /* 0x000000ff16167207 */ /* 0x001fe40004000000 */
[----:B------:R-:W-:Y:S01]  /*3480*/  ISETP.GT.AND P0, PT, R17, R20, PT ;  /* 0x000000141100720c */ /* 0x000fe20003f04270 */
[----:B------:R-:W-:-:S02]  /*3490*/  VIADD R17, R38, 0x4 ;  /* 0x0000000426117836 */ /* 0x000fc40000000000 */
        /* <DEDUP_REMOVED lines=8> */
[----:B------:R-:W-:Y:S02]  /*3520*/  ISETP.GT.AND P0, PT, R17, R20, PT ;  /* 0x000000141100720c */ /* 0x000fe40003f04270 */
[----:B------:R-:W0:Y:S01]  /*3530*/  LDC.64 R16, c[0x0][0x390] ;  /* 0x0000e400ff107b82 */ /* 0x000e220000000a00 */
[----:B------:R-:W-:-:S05]  /*3540*/  IMAD.IADD R19, R45, 0x1, R22 ;  /* 0x000000012d137824 */ /* 0x000fca00078e0216 */
[----:B------:R-:W1:Y:S01]  /*3550*/  SHFL.DOWN PT, R22, R19, 0x8, R20 ;  /* 0x0900000013167989 */ /* 0x000e6200000e0014 */
[----:B0-----:R-:W-:-:S05]  /*3560*/  IADD3 R44, P3, PT, R16, 0x100, RZ ;  /* 0x00000100102c7810 */ /* 0x001fca0007f7e0ff */
[----:B------:R-:W-:Y:S01]  /*3570*/  IMAD.X R45, RZ, RZ, R17, P3 ;  /* 0x000000ffff2d7224 */ /* 0x000fe200018e0611 */
[----:B-1----:R-:W-:Y:S02]  /*3580*/  SEL R22, R22, RZ, !P0 ;  /* 0x000000ff16167207 */ /* 0x002fe40004000000 */
[----:B------:R-:W-:-:S03]  /*3590*/  ISETP.NE.AND P0, PT, R18, 0x65, PT ;  /* 0x000000651200780c */ /* 0x000fc60003f05270 */
[----:B------:R-:W-:-:S05]  /*35a0*/  IMAD.IADD R43, R19, 0x1, R22 ;  /* 0x00000001132b7824 */ /* 0x000fca00078e0216 */
[----:B------:R-:W0:Y:S05]  /*35b0*/  SHFL.DOWN PT, R22, R43, 0x10, R20 ;  /* 0x0a0000002b167989 */ /* 0x000e2a00000e0014 */
[----:B------:R-:W-:Y:S02]  /*35c0*/  VOTE.ALL P0, P0 ;  /* 0x0000000000ff7806 */ /* 0x000fe40000000000 */
[----:B0-----:R-:W-:-:S05]  /*35d0*/  SEL R22, R22, RZ, !P2 ;  /* 0x000000ff16167207 */ /* 0x001fca0005000000 */
[----:B------:R-:W-:-:S07]  /*35e0*/  IMAD.IADD R46, R43, 0x1, R22 ;  /* 0x000000012b2e7824 */ /* 0x000fce00078e0216 */
.L_x_404:
[----:B------:R-:W-:Y:S05]  /*35f0*/  @!P0 BRA `(.L_x_353) ;  /* 0x00000004002c8947 */ /* 0x000fea0003800000 */
[----:B------:R-:W-:-:S07]  /*3600*/  IMAD.MOV.U32 R43, RZ, RZ, 0x3b8 ;  /* 0x000003b8ff2b7424 */ /* 0x000fce00078e00ff */
.L_x_359:
        /* <DEDUP_REMOVED lines=8> */
.L_x_407:
[----:B------:R-:W-:Y:S05]  /*3690*/  @!P0 BRA `(.L_x_355) ;  /* 0x0000000000748947 */ /* 0x000fea0003800000 */
[----:B------:R-:W-:-:S07]  /*36a0*/  IMAD.MOV.U32 R20, RZ, RZ, R43 ;  /* 0x000000ffff147224 */ /* 0x000fce00078e002b */
.L_x_357:
        /* <DEDUP_REMOVED lines=27> */
.L_x_410:
[----:B------:R-:W-:Y:S05]  /*3860*/  @P0 BRA `(.L_x_357) ;  /* 0xfffffffc00900947 */ /* 0x000fea000383ffff */
.L_x_355:
[----:B------:R-:W-:Y:S01]  /*3870*/  UMOV UR5, 0xffffffff ;  /* 0xffffffff00057882 */ /* 0x000fe20000000000 */
[----:B------:R-:W-:Y:S02]  /*3880*/  ISETP.NE.AND P0, PT, R18, 0x65, PT ;  /* 0x000000651200780c */ /* 0x000fe40003f05270 */
[----:B------:R-:W-:Y:S11]  /*3890*/  BRA.DIV UR5, `(.L_x_358) ;  /* 0x0000001e05107947 */ /* 0x000ff6000b800000 */
[----:B------:R-:W-:Y:S01]  /*38a0*/  VOTE.ANY R21, PT, !P0 ;  /* 0x0000000000157806 */ /* 0x000fe200040e0100 */
[----:B------:R-:W-:Y:S02]  /*38b0*/  VIADD R17, R38, 0x2 ;  /* 0x0000000226117836 */ /* 0x000fe40000000000 */
[----:B------:R-:W-:Y:S01]  /*38c0*/  VIADD R37, R37, 0xffffffe0 ;  /* 0xffffffe025257836 */ /* 0x000fe20000000000 */
[----:B------:R-:W-:-:S05]  /*38d0*/  LOP3.LUT R21, R21, 0x80000000, R26, 0xec, !PT ;  /* 0x8000000015157812 */ /* 0x000fca00078eec1a */
[----:B------:R-:W-:-:S05]  /*38e0*/  VIADD R16, R21, 0xffffffff ;  /* 0xffffffff15107836 */ /* 0x000fca0000000000 */
[----:B------:R-:W-:-:S04]  /*38f0*/  LOP3.LUT R16, R21, R16, RZ, 0xc, !PT ;  /* 0x0000001015107212 */ /* 0x000fc800078e0cff */
        /* <DEDUP_REMOVED lines=16> */
[----:B------:R-:W-:-:S03]  /*3a00*/  IMAD.IADD R19, R49, 0x1, R22 ;  /* 0x0000000131137824 */ /* 0x000fc600078e0216 */
[----:B------:R-:W-:Y:S02]  /*3a10*/  ISETP.GT.AND P2, PT, R17, R20, PT ;  /* 0x000000141100720c */ /* 0x000fe40003f44270 */
        /* <DEDUP_REMOVED lines=8> */
.L_x_419:
[----:B------:R-:W-:Y:S05]  /*3aa0*/  @P0 BRA `(.L_x_359) ;  /* 0xfffffff800d80947 */ /* 0x000fea000383ffff */
.L_x_353:
        /* <DEDUP_REMOVED lines=15> */
.L_x_347:
        /* <DEDUP_REMOVED lines=9> */
.L_x_346:
[----:B------:R-:W-:Y:S01]  /*3c30*/  IMAD.IADD R45, R4, 0x1, R44 ;  /* 0x00000001042d7824 */ /* 0x000fe200078e022c */
[----:B------:R-:W-:Y:S01]  /*3c40*/  BAR.SYNC.DEFER_BLOCKING 0x0 ;  /* 0x0000000000007b1d */ /* 0x000fe20000010000 */
[----:B------:R-:W-:Y:S02]  /*3c50*/  ISETP.NE.AND P0, PT, R2, RZ, PT ;  /* 0x000000ff0200720c */ /* 0x000fe40003f05270 */
[----:B------:R-:W-:-:S05]  /*3c60*/  IMAD.IADD R4, R5, 0x1, R45 ;  /* 0x0000000105047824 */ /* 0x000fca00078e022d */
[----:B------:R-:W0:Y:S01]  /*3c70*/  S2UR UR5, SR_CTAID.X ;  /* 0x00000000000579c3 */ /* 0x000e220000002500 */
[----:B------:R-:W-:Y:S01]  /*3c80*/  IMAD.IADD R5, R6, 0x1, R4 ;  /* 0x0000000106057824 */ /* 0x000fe200078e0204 */
[----:B------:R-:W1:Y:S03]  /*3c90*/  LDCU.64 UR6, c[0x0][0x388] ;  /* 0x00007100ff0677ac */ /* 0x000e660008000a00 */
[----:B------:R-:W-:-:S04]  /*3ca0*/  IMAD.IADD R6, R7, 0x1, R5 ;  /* 0x0000000107067824 */ /* 0x000fc800078e0205 */
[----:B------:R-:W-:-:S04]  /*3cb0*/  IMAD.IADD R7, R8, 0x1, R6 ;  /* 0x0000000108077824 */ /* 0x000fc800078e0206 */
[----:B------:R-:W-:-:S04]  /*3cc0*/  IMAD.IADD R8, R9, 0x1, R7 ;  /* 0x0000000109087824 */ /* 0x000fc800078e0207 */
[----:B------:R-:W-:Y:S01]  /*3cd0*/  IMAD.IADD R9, R10, 0x1, R8 ;  /* 0x000000010a097824 */ /* 0x000fe200078e0208 */
[----:B------:R-:W-:Y:S03]  /*3ce0*/  STS.64 [R40], R44 ;  /* 0x0000002c28007388 */ /* 0x000fe60000000a00 */
[----:B------:R-:W-:Y:S01]  /*3cf0*/  IMAD.IADD R10, R11, 0x1, R9 ;  /* 0x000000010b0a7824 */ /* 0x000fe200078e0209 */
[----:B------:R2:W-:Y:S03]  /*3d00*/  STS.64 [R40+0x8], R4 ;  /* 0x0000080428007388 */ /* 0x0005e60000000a00 */
[----:B------:R-:W-:Y:S01]  /*3d10*/  IMAD.IADD R11, R12, 0x1, R10 ;  /* 0x000000010c0b7824 */ /* 0x000fe200078e020a */
[----:B------:R3:W-:Y:S03]  /*3d20*/  STS.64 [R40+0x10], R6 ;  /* 0x0000100628007388 */ /* 0x0007e60000000a00 */
[----:B------:R-:W-:Y:S01]  /*3d30*/  IMAD.IADD R12, R13, 0x1, R11 ;  /* 0x000000010d0c7824 */ /* 0x000fe200078e020b */
[----:B------:R-:W-:Y:S03]  /*3d40*/  STS.64 [R40+0x18], R8 ;  /* 0x0000180828007388 */ /* 0x000fe60000000a00 */
[----:B------:R-:W-:Y:S01]  /*3d50*/  IMAD.IADD R13, R14, 0x1, R12 ;  /* 0x000000010e0d7824 */ /* 0x000fe200078e020c */
[----:B------:R-:W-:Y:S01]  /*3d60*/  STS.64 [R40+0x20], R10 ;  /* 0x0000200a28007388 */ /* 0x000fe20000000a00 */
[----:B--2---:R-:W0:Y:S02]  /*3d70*/  LDC R4, c[0x0][0x398] ;  /* 0x0000e600ff047b82 */ /* 0x004e240000000800 */
[----:B------:R-:W-:Y:S01]  /*3d80*/  IMAD.IADD R14, R15, 0x1, R13 ;  /* 0x000000010f0e7824 */ /* 0x000fe200078e020d */
[----:B------:R2:W-:Y:S03]  /*3d90*/  STS.64 [R40+0x28], R12 ;  /* 0x0000280c28007388 */ /* 0x0005e60000000a00 */
[----:B------:R-:W-:Y:S01]  /*3da0*/  IMAD.IADD R15, R28, 0x1, R14 ;  /* 0x000000011c0f7824 */ /* 0x000fe200078e020e */
[----:B------:R-:W4:Y:S03]  /*3db0*/  S2R R5, SR_TID.X ;  /* 0x0000000000057919 */ /* 0x000f260000002100 */
[----:B------:R-:W-:Y:S01]  /*3dc0*/  IMAD.IADD R16, R29, 0x1, R15 ;  /* 0x000000011d107824 */ /* 0x000fe200078e020f */
[----:B------:R-:W-:Y:S03]  /*3dd0*/  STS.64 [R40+0x30], R14 ;  /* 0x0000300e28007388 */ /* 0x000fe60000000a00 */
[----:B------:R-:W-:Y:S01]  /*3de0*/  IMAD.IADD R17, R30, 0x1, R16 ;  /* 0x000000011e117824 */ /* 0x000fe200078e0210 */
[----:B---3--:R-:W3:Y:S03]  /*3df0*/  S2R R6, SR_TID.X ;  /* 0x0000000000067919 */ /* 0x008ee60000002100 */
[----:B------:R-:W-:Y:S01]  /*3e00*/  IMAD.IADD R18, R31, 0x1, R17 ;  /* 0x000000011f127824 */ /* 0x000fe200078e0211 */
[----:B------:R-:W-:Y:S03]  /*3e10*/  STS.64 [R40+0x38], R16 ;  /* 0x0000381028007388 */ /* 0x000fe60000000a00 */
[----:B------:R-:W-:-:S02]  /*3e20*/  IMAD.IADD R19, R32, 0x1, R18 ;  /* 0x0000000120137824 */ /* 0x000fc400078e0212 */
[----:B0-----:R-:W-:Y:S02]  /*3e30*/  VIADD R4, R4, UR5 ;  /* 0x0000000504047c36 */ /* 0x001fe40008000000 */
[----:B------:R-:W-:Y:S01]  /*3e40*/  IMAD.IADD R20, R33, 0x1, R19 ;  /* 0x0000000121147824 */ /* 0x000fe200078e0213 */
[----:B------:R-:W-:Y:S01]  /*3e50*/  STS.64 [R40+0x40], R18 ;  /* 0x0000401228007388 */ /* 0x000fe20000000a00 */
[----:B--2---:R-:W-:Y:S02]  /*3e60*/  IMAD R12, R4, 0x2100, RZ ;  /* 0x00002100040c7824 */ /* 0x004fe400078e02ff */
[----:B------:R-:W-:-:S04]  /*3e70*/  IMAD.IADD R21, R34, 0x1, R20 ;  /* 0x0000000122157824 */ /* 0x000fc800078e0214 */
[----:B------:R-:W-:Y:S01]  /*3e80*/  IMAD.IADD R22, R35, 0x1, R21 ;  /* 0x0000000123167824 */ /* 0x000fe200078e0215 */
[----:B------:R-:W-:Y:S03]  /*3e90*/  STS.64 [R40+0x48], R20 ;  /* 0x0000481428007388 */ /* 0x000fe60000000a00 */
[----:B------:R-:W-:Y:S01]  /*3ea0*/  IMAD.IADD R23, R36, 0x1, R22 ;  /* 0x0000000124177824 */ /* 0x000fe200078e0216 */
[C---:B----4-:R-:W-:Y:S02]  /*3eb0*/  LOP3.LUT R4, R5.reuse, 0x1f, RZ, 0xc0, !PT ;  /* 0x0000001f05047812 */ /* 0x050fe400078ec0ff */
[----:B------:R-:W-:Y:S02]  /*3ec0*/  LOP3.LUT R10, R5, 0x3e0, RZ, 0xc0, !PT ;  /* 0x000003e0050a7812 */ /* 0x000fe400078ec0ff */
[----:B------:R-:W-:Y:S01]  /*3ed0*/  STS.64 [R40+0x50], R22 ;  /* 0x0000501628007388 */ /* 0x000fe20000000a00 */
[----:B------:R-:W-:-:S03]  /*3ee0*/  NOP ;  /* 0x0000000000007918 */ /* 0x000fc60000000000 */
[----:B------:R-:W-:Y:S01]  /*3ef0*/  LDS R45, [R41] ;  /* 0x00000000292d7984 */ /* 0x000fe20000000800 */
[----:B---3--:R-:W-:Y:S01]  /*3f00*/  LOP3.LUT R8, R6, 0x3e0, RZ, 0xc0, !PT ;  /* 0x000003e006087812 */ /* 0x008fe200078ec0ff */
[----:B------:R-:W-:Y:S02]  /*3f10*/  IMAD R10, R10, 0x16, R4 ;  /* 0x000000160a0a7824 */ /* 0x000fe400078e0204 */
        /* <DEDUP_REMOVED lines=20> */
[----:B------:R0:W-:Y:S04]  /*4060*/  LDS R25, [R41+0xa80] ;  /* 0x000a800029197984 */ /* 0x0001e80000000800 */
[----:B------:R2:W-:Y:S01]  /*4070*/  @!P0 STS [UR4+0x8400], R0 ;  /* 0x00840000ff008988 */ /* 0x0005e20008000804 */
[----:B------:R-:W-:Y:S01]  /*4080*/  BAR.SYNC.DEFER_BLOCKING 0x0 ;  /* 0x0000000000007b1d */ /* 0x000fe20000010000 */
[----:B0-----:R-:W-:Y:S01]  /*4090*/  LOP3.LUT R41, R6, 0x1f, RZ, 0xc0, !PT ;  /* 0x0000001f06297812 */ /* 0x001fe200078ec0ff */
[----:B------:R-:W-:Y:S01]  /*40a0*/  VIADD R6, R10, 0x60 ;  /* 0x000000600a067836 */ /* 0x000fe20000000000 */
[----:B------:R-:W-:-:S03]  /*40b0*/  IADD3 R5, P0, PT, R12, R3, RZ ;  /* 0x000000030c057210 */ /* 0x000fc60007f1e0ff */
[----:B------:R-:W-:Y:S02]  /*40c0*/  IMAD R8, R8, 0x16, R41 ;  /* 0x0000001608087824 */ /* 0x000fe400078e0229 */
[----:B--2---:R-:W-:Y:S01]  /*40d0*/  IMAD.X R0, RZ, RZ, RZ, P0 ;  /* 0x000000ffff007224 */ /* 0x004fe200000e06ff */
[----:B-1----:R-:W-:Y:S01]  /*40e0*/  LEA R4, P0, R5, UR6, 0x2 ;  /* 0x0000000605047c11 */ /* 0x002fe2000f8010ff */
[----:B------:R-:W-:-:S03]  /*40f0*/  VIADD R41, R10, 0x20 ;  /* 0x000000200a297836 */ /* 0x000fc60000000000 */
[----:B------:R-:W-:Y:S01]  /*4100*/  LEA.HI.X R5, R5, UR7, R0, 0x2, P0 ;  /* 0x0000000705057c11 */ /* 0x000fe200080f1400 */
[C---:B------:R-:W-:Y:S01]  /*4110*/  VIADD R0, R8.reuse, 0xc0 ;  /* 0x000000c008007836 */ /* 0x040fe20000000000 */
[----:B------:R-:W0:Y:S02]  /*4120*/  LDS R2, [UR4+0x8400] ;  /* 0x00840004ff027984 */ /* 0x000e240008000800 */
[-C--:B0-----:R-:W-:Y:S01]  /*4130*/  ISETP.GE.AND P6, PT, R3, R2.reuse, PT ;  /* 0x000000020300720c */ /* 0x081fe20003fc6270 */
[C---:B------:R-:W-:Y:S01]  /*4140*/  VIADD R3, R8.reuse, 0x80 ;  /* 0x0000008008037836 */ /* 0x040fe20000000000 */
[-C--:B------:R-:W-:Y:S01]  /*4150*/  ISETP.GE.AND P5, PT, R41, R2.reuse, PT ;  /* 0x000000022900720c */ /* 0x080fe20003fa6270 */
[----:B------:R-:W-:Y:S01]  /*4160*/  VIADD R41, R8, 0xa0 ;  /* 0x000000a008297836 */ /* 0x000fe20000000000 */
[-C--:B------:R-:W-:Y:S01]  /*4170*/  ISETP.GE.AND P0, PT, R6, R2.reuse, PT ;  /* 0x000000020600720c */ /* 0x080fe20003f06270 */
[C---:B------:R-:W-:Y:S01]  /*4180*/  VIADD R6, R8.reuse, 0xe0 ;  /* 0x000000e008067836 */ /* 0x040fe20000000000 */
[-C--:B------:R-:W-:Y:S01]  /*4190*/  ISETP.GE.AND P3, PT, R3, R2.reuse, PT ;  /* 0x000000020300720c */ /* 0x080fe20003f66270 */
[----:B------:R-:W-:Y:S01]  /*41a0*/  VIADD R3, R8, 0x100 ;  /* 0x0000010008037836 */ /* 0x000fe20000000000 */
[-C--:B------:R-:W-:Y:S01]  /*41b0*/  ISETP.GE.AND P2, PT, R0, R2.reuse, PT ;  /* 0x000000020000720c */ /* 0x080fe20003f46270 */
[----:B------:R-:W-:Y:S01]  /*41c0*/  VIADD R0, R10, 0x40 ;  /* 0x000000400a007836 */ /* 0x000fe20000000000 */
[-C--:B------:R-:W-:Y:S01]  /*41d0*/  ISETP.GE.AND P4, PT, R41, R2.reuse, PT ;  /* 0x000000022900720c */ /* 0x080fe20003f86270 */
[----:B------:R-:W-:Y:S01]  /*41e0*/  VIADD R41, R8, 0x120 ;  /* 0x0000012008297836 */ /* 0x000fe20000000000 */
[-C--:B------:R-:W-:Y:S01]  /*41f0*/  ISETP.GE.AND P1, PT, R6, R2.reuse, PT ;  /* 0x000000020600720c */ /* 0x080fe20003f26270 */
[----:B------:R-:W-:Y:S01]  /*4200*/  @!P6 STG.E desc[UR8][R4.64], R45 ;  /* 0x0000002d0400e986 */ /* 0x000fe2000c101908 */
[----:B------:R-:W-:Y:S01]  /*4210*/  ISETP.GE.AND P6, PT, R3, R2, PT ;  /* 0x000000020300720c */ /* 0x000fe20003fc6270 */
[----:B------:R-:W-:-:S02]  /*4220*/  VIADD R3, R10, 0x140 ;  /* 0x000001400a037836 */ /* 0x000fc40000000000 */
[----:B------:R-:W-:Y:S01]  /*4230*/  @!P5 STG.E desc[UR8][R4.64+0x80], R47 ;  /* 0x0000802f0400d986 */ /* 0x000fe2000c101908 */
[-C--:B------:R-:W-:Y:S01]  /*4240*/  ISETP.GE.AND P5, PT, R41, R2.reuse, PT ;  /* 0x000000022900720c */ /* 0x080fe20003fa6270 */
[C---:B------:R-:W-:Y:S02]  /*4250*/  VIADD R41, R10.reuse, 0x160 ;  /* 0x000001600a297836 */ /* 0x040fe40000000000 */
[----:B------:R-:W-:Y:S01]  /*4260*/  @!P0 STG.E desc[UR8][R4.64+0x180], R49 ;  /* 0x0001803104008986 */ /* 0x000fe2000c101908 */
[-C--:B------:R-:W-:Y:S01]  /*4270*/  ISETP.GE.AND P0, PT, R3, R2.reuse, PT ;  /* 0x000000020300720c */ /* 0x080fe20003f06270 */
[C---:B------:R-:W-:Y:S02]  /*4280*/  VIADD R3, R10.reuse, 0x180 ;  /* 0x000001800a037836 */ /* 0x040fe40000000000 */
[----:B------:R-:W-:Y:S01]  /*4290*/  @!P3 STG.E desc[UR8][R4.64+0x200], R51 ;  /* 0x000200330400b986 */ /* 0x000fe2000c101908 */
[----:B------:R-:W-:Y:S01]  /*42a0*/  ISETP.GE.AND P3, PT, R41, R2, PT ;  /* 0x000000022900720c */ /* 0x000fe20003f66270 */
[----:B------:R-:W-:-:S02]  /*42b0*/  VIADD R41, R10, 0x1a0 ;  /* 0x000001a00a297836 */ /* 0x000fc40000000000 */
[----:B------:R-:W-:Y:S01]  /*42c0*/  @!P2 STG.E desc[UR8][R4.64+0x300], R43 ;  /* 0x0003002b0400a986 */ /* 0x000fe2000c101908 */
[-C--:B------:R-:W-:Y:S01]  /*42d0*/  ISETP.GE.AND P2, PT, R3, R2.reuse, PT ;  /* 0x000000020300720c */ /* 0x080fe20003f46270 */
[----:B------:R-:W-:Y:S02]  /*42e0*/  VIADD R3, R8, 0x1c0 ;  /* 0x000001c008037836 */ /* 0x000fe40000000000 */
[----:B------:R-:W-:Y:S01]  /*42f0*/  @!P4 STG.E desc[UR8][R4.64+0x280], R53 ;  /* 0x000280350400c986 */ /* 0x000fe2000c101908 */
[----:B------:R-:W-:-:S03]  /*4300*/  ISETP.GE.AND P4, PT, R0, R2, PT ;  /* 0x000000020000720c */ /* 0x000fc60003f86270 */
[----:B------:R0:W-:Y:S01]  /*4310*/  @!P1 STG.E desc[UR8][R4.64+0x380], R37 ;  /* 0x0003802504009986 */ /* 0x0001e2000c101908 */
[-C--:B------:R-:W-:Y:S01]  /*4320*/  ISETP.GE.AND P1, PT, R41, R2.reuse, PT ;  /* 0x000000022900720c */ /* 0x080fe20003f26270 */
[C---:B------:R-:W-:Y:S02]  /*4330*/  VIADD R41, R8.reuse, 0x1e0 ;  /* 0x000001e008297836 */ /* 0x040fe40000000000 */
[----:B------:R-:W-:Y:S01]  /*4340*/  @!P6 STG.E desc[UR8][R4.64+0x400], R35 ;  /* 0x000400230400e986 */ /* 0x000fe2000c101908 */
[-C--:B------:R-:W-:Y:S01]  /*4350*/  ISETP.GE.AND P6, PT, R3, R2.reuse, PT ;  /* 0x000000020300720c */ /* 0x080fe20003fc6270 */
[----:B------:R-:W-:Y:S02]  /*4360*/  VIADD R3, R8, 0x200 ;  /* 0x0000020008037836 */ /* 0x000fe40000000000 */
[----:B------:R1:W-:Y:S01]  /*4370*/  @!P5 STG.E desc[UR8][R4.64+0x480], R33 ;  /* 0x000480210400d986 */ /* 0x0003e2000c101908 */
[----:B------:R-:W-:Y:S01]  /*4380*/  ISETP.GE.AND P5, PT, R41, R2, PT ;  /* 0x000000022900720c */ /* 0x000fe20003fa6270 */
[----:B------:R-:W-:-:S02]  /*4390*/  VIADD R41, R10, 0x220 ;  /* 0x000002200a297836 */ /* 0x000fc40000000000 */
[----:B------:R2:W-:Y:S01]  /*43a0*/  @!P0 STG.E desc[UR8][R4.64+0x500], R31 ;  /* 0x0005001f04008986 */ /* 0x0005e2000c101908 */
[-C--:B------:R-:W-:Y:S01]  /*43b0*/  ISETP.GE.AND P0, PT, R3, R2.reuse, PT ;  /* 0x000000020300720c */ /* 0x080fe20003f06270 */
[----:B0-----:R-:W-:Y:S02]  /*43c0*/  VIADD R37, R10, 0x240 ;  /* 0x000002400a257836 */ /* 0x001fe40000000000 */
[C---:B------:R-:W-:Y:S01]  /*43d0*/  VIADD R3, R8.reuse, 0x260 ;  /* 0x0000026008037836 */ /* 0x040fe20000000000 */
[----:B------:R2:W-:Y:S01]  /*43e0*/  @!P4 STG.E desc[UR8][R4.64+0x100], R29 ;  /* 0x0001001d0400c986 */ /* 0x0005e2000c101908 */
[-C--:B------:R-:W-:Y:S01]  /*43f0*/  ISETP.GE.AND P4, PT, R41, R2.reuse, PT ;  /* 0x000000022900720c */ /* 0x080fe20003f86270 */
[----:B-1----:R-:W-:Y:S02]  /*4400*/  VIADD R33, R8, 0x280 ;  /* 0x0000028008217836 */ /* 0x002fe40000000000 */
        /* <DEDUP_REMOVED lines=17> */
.L_x_333:
[----:B------:R-:W-:Y:S01]  /*4520*/  BSSY B1, `(.L_x_360) ;  /* 0x0000006000017945 */ /* 0x000fe20003800000 */
[----:B------:R-:W-:Y:S01]  /*4530*/  PLOP3.LUT P0, PT, P0, PT, PT, 0x8, 0x80 ;  /* 0x000000000080781c */ /* 0x000fe2000070e170 */
[----:B------:R-:W-:-:S12]  /*4540*/  IMAD.MOV.U32 R21, RZ, RZ, -0x1 ;  /* 0xffffffffff157424 */ /* 0x000fd800078e00ff */
[----:B------:R-:W-:Y:S05]  /*4550*/  WARPSYNC.COLLECTIVE R21, `(.L_x_361) ;  /* 0x0000000015087348 */ /* 0x000fea0003c00000 */
[----:B------:R-:W-:Y:S01]  /*4560*/  VOTE.ANY P0, P0 ;  /* 0x0000000000ff7806 */ /* 0x000fe20000000100 */
[----:B------:R-:W-:-:S12]  /*4570*/  ENDCOLLECTIVE ;  /* 0x000000000000791b */ /* 0x000fd80003800000 */
.L_x_361:
[----:B------:R-:W-:Y:S05]  /*4580*/  BSYNC B1 ;  /* 0x0000000000017941 */ /* 0x000fea0003800000 */
.L_x_360:
[----:B------:R-:W-:Y:S05]  /*4590*/  BRA `(.L_x_362) ;  /* 0xffffffc800787947 */ /* 0x000fea000383ffff */
.L_x_335:
[----:B------:R-:W-:Y:S01]  /*45a0*/  BSSY B1, `(.L_x_363) ;  /* 0x0000006000017945 */ /* 0x000fe20003800000 */
[----:B------:R-:W-:Y:S01]  /*45b0*/  PLOP3.LUT P0, PT, P0, PT, PT, 0x8, 0x80 ;  /* 0x000000000080781c */ /* 0x000fe2000070e170 */
[----:B------:R-:W-:-:S12]  /*45c0*/  IMAD.MOV.U32 R21, RZ, RZ, -0x1 ;  /* 0xffffffffff157424 */ /* 0x000fd800078e00ff */
[----:B------:R-:W-:Y:S05]  /*45d0*/  WARPSYNC.COLLECTIVE R21, `(.L_x_364) ;  /* 0x0000000015087348 */ /* 0x000fea0003c00000 */
[----:B------:R-:W-:Y:S01]  /*45e0*/  VOTE.ANY P0, P0 ;  /* 0x0000000000ff7806 */ /* 0x000fe20000000100 */
[----:B------:R-:W-:-:S12]  /*45f0*/  ENDCOLLECTIVE ;  /* 0x000000000000791b */ /* 0x000fd80003800000 */
.L_x_364:
[----:B------:R-:W-:Y:S05]  /*4600*/  BSYNC B1 ;  /* 0x0000000000017941 */ /* 0x000fea0003800000 */
.L_x_363:
[----:B------:R-:W-:Y:S05]  /*4610*/  BRA `(.L_x_365) ;  /* 0xffffffc800cc7947 */ /* 0x000fea000383ffff */
.L_x_337:
[----:B------:R-:W0:Y:S01]  /*4620*/  S2R R30, SR_GEMASK ;  /* 0x00000000001e7919 */ /* 0x000e220000003c00 */
[----:B------:R-:W-:Y:S01]  /*4630*/  BSSY B1, `(.L_x_366) ;  /* 0x0000006000017945 */ /* 0x000fe20003800000 */
[----:B------:R-:W-:Y:S01]  /*4640*/  PLOP3.LUT P0, PT, P0, PT, PT, 0x8, 0x80 ;  /* 0x000000000080781c */ /* 0x000fe2000070e170 */
[----:B------:R-:W-:-:S12]  /*4650*/  IMAD.MOV.U32 R21, RZ, RZ, -0x1 ;  /* 0xffffffffff157424 */ /* 0x000fd800078e00ff */
[----:B0-----:R-:W-:Y:S05]  /*4660*/  WARPSYNC.COLLECTIVE R21, `(.L_x_367) ;  /* 0x0000000015087348 */ /* 0x001fea0003c00000 */
[----:B------:R-:W-:Y:S01]  /*4670*/  VOTE.ANY R21, PT, P0 ;  /* 0x0000000000157806 */ /* 0x000fe200000e0100 */
[----:B0-----:R-:W-:Y:S06]  /*4680*/  ENDCOLLECTIVE ;  /* 0x000000000000791b */ /* 0x001fec0003800000 */
.L_x_367:
[----:B------:R-:W-:Y:S05]  /*4690*/  BSYNC B1 ;  /* 0x0000000000017941 */ /* 0x000fea0003800000 */
.L_x_366:
[----:B------:R-:W-:Y:S01]  /*46a0*/  LOP3.LUT R21, R21, 0x80000000, R30, 0xec, !PT ;  /* 0x8000000015157812 */ /* 0x000fe200078eec1e */
[----:B------:R-:W-:Y:S02]  /*46b0*/  IMAD.MOV.U32 R17, RZ, RZ, 0x1 ;  /* 0x00000001ff117424 */ /* 0x000fe400078e00ff */
[----:B------:R-:W-:Y:S02]  /*46c0*/  VIADD R41, R39, 0x2 ;  /* 0x0000000227297836 */ /* 0x000fe40000000000 */
[----:B------:R-:W-:Y:S02]  /*46d0*/  VIADD R16, R21, 0xffffffff ;  /* 0xffffffff15107836 */ /* 0x000fe40000000000 */
[C---:B------:R-:W-:Y:S02]  /*46e0*/  VIADD R43, R39.reuse, 0x4 ;  /* 0x00000004272b7836 */ /* 0x040fe40000000000 */
[----:B------:R-:W-:Y:S01]  /*46f0*/  VIADD R44, R39, 0x8 ;  /* 0x00000008272c7836 */ /* 0x000fe20000000000 */
[----:B------:R-:W-:Y:S01]  /*4700*/  LOP3.LUT R28, R21, R16, RZ, 0xc, !PT ;  /* 0x00000010151c7212 */ /* 0x000fe200078e0cff */
[----:B------:R-:W-:-:S02]  /*4710*/  IMAD.MOV.U32 R16, RZ, RZ, R27 ;  /* 0x000000ffff107224 */ /* 0x000fc400078e001b */
[----:B------:R-:W-:Y:S01]  /*4720*/  IMAD.MOV.U32 R21, RZ, RZ, -0x1 ;  /* 0xffffffffff157424 */ /* 0x000fe200078e00ff */
[----:B------:R0:W1:Y:S01]  /*4730*/  POPC R20, R28 ;  /* 0x0000001c00147309 */ /* 0x0000620000000000 */
[----:B------:R-:W-:-:S07]  /*4740*/  VIADD R45, R39, 0x10 ;  /* 0x00000010272d7836 */ /* 0x000fce0000000000 */
[----:B01----:R-:W-:Y:S05]  /*4750*/  WARPSYNC.COLLECTIVE R21, `(.L_x_368) ;  /* 0x0000000015087348 */ /* 0x003fea0003c00000 */
[----:B-1----:R1:W2:Y:S02]  /*4760*/  SHFL.DOWN P3, R22, R16, R17, R20 ;  /* 0x0800001110167389 */ /* 0x0022a40000060014 */
[----:B012---:R-:W-:Y:S05]  /*4770*/  ENDCOLLECTIVE ;  /* 0x000000000000791b */ /* 0x007fea0003800000 */
.L_x_368:
[-C--:B------:R-:W-:Y:S02]  /*4780*/  ISETP.GE.AND P0, PT, R39, R20.reuse, PT ;  /* 0x000000142700720c */ /* 0x080fe40003f06270 */
[-C--:B------:R-:W-:Y:S01]  /*4790*/  ISETP.GT.AND P2, PT, R45, R20.reuse, PT ;  /* 0x000000142d00720c */ /* 0x080fe20003f44270 */
        /* <DEDUP_REMOVED lines=8> */
.L_x_369:
        /* <DEDUP_REMOVED lines=8> */
.L_x_370:
[----:B------:R-:W-:Y:S01]  /*48a0*/  IMAD.MOV.U32 R17, RZ, RZ, 0x8 ;  /* 0x00000008ff117424 */ /* 0x000fe200078e00ff */
[----:B------:R-:W-:Y:S02]  /*48b0*/  SEL R22, R22, RZ, !P0 ;  /* 0x000000ff16167207 */ /* 0x000fe40004000000 */
[----:B------:R-:W-:-:S03]  /*48c0*/  ISETP.GT.AND P0, PT, R44, R20, PT ;  /* 0x000000142c00720c */ /* 0x000fc60003f04270 */
[----:B------:R-:W-:Y:S02]  /*48d0*/  IMAD.IADD R27, R29, 0x1, R22 ;  /* 0x000000011d1b7824 */ /* 0x000fe400078e0216 */
[----:B------:R-:W0:Y:S02]  /*48e0*/  LDC.64 R28, c[0x0][0x390] ;  /* 0x0000e400ff1c7b82 */ /* 0x000e240000000a00 */
[----:B------:R-:W-:-:S07]  /*48f0*/  IMAD.MOV.U32 R16, RZ, RZ, R27 ;  /* 0x000000ffff107224 */ /* 0x000fce00078e001b */
[----:B0-----:R-:W-:Y:S05]  /*4900*/  WARPSYNC.COLLECTIVE R21, `(.L_x_371) ;  /* 0x0000000015087348 */ /* 0x001fea0003c00000 */
[----:B------:R1:W2:Y:S02]  /*4910*/  SHFL.DOWN P3, R22, R16, R17, R20 ;  /* 0x0800001110167389 */ /* 0x0002a40000060014 */
[----:B012---:R-:W-:Y:S05]  /*4920*/  ENDCOLLECTIVE ;  /* 0x000000000000791b */ /* 0x007fea0003800000 */
.L_x_371:
[----:B------:R-:W-:Y:S01]  /*4930*/  IMAD.MOV.U32 R17, RZ, RZ, 0x10 ;  /* 0x00000010ff117424 */ /* 0x000fe200078e00ff */
[----:B------:R-:W-:Y:S02]  /*4940*/  SEL R22, R22, RZ, !P0 ;  /* 0x000000ff16167207 */ /* 0x000fe40004000000 */
[----:B------:R-:W-:-:S03]  /*4950*/  ISETP.NE.AND P0, PT, R26, 0x65, PT ;  /* 0x000000651a00780c */ /* 0x000fc60003f05270 */
[----:B------:R-:W-:-:S04]  /*4960*/  IMAD.IADD R47, R27, 0x1, R22 ;  /* 0x000000011b2f7824 */ /* 0x000fc800078e0216 */
[----:B------:R-:W-:-:S07]  /*4970*/  IMAD.MOV.U32 R16, RZ, RZ, R47 ;  /* 0x000000ffff107224 */ /* 0x000fce00078e002f */
[----:B------:R-:W-:Y:S05]  /*4980*/  WARPSYNC.COLLECTIVE R21, `(.L_x_372) ;  /* 0x0000000015087348 */ /* 0x000fea0003c00000 */
[----:B------:R0:W1:Y:S02]  /*4990*/  SHFL.DOWN P3, R22, R16, R17, R20 ;  /* 0x0800001110167389 */ /* 0x0000640000060014 */
[----:B01----:R-:W-:Y:S05]  /*49a0*/  ENDCOLLECTIVE ;  /* 0x000000000000791b */ /* 0x003fea0003800000 */
.L_x_372:
[----:B------:R-:W-:Y:S05]  /*49b0*/  WARPSYNC.COLLECTIVE R21, `(.L_x_373) ;  /* 0x0000000015087348 */ /* 0x000fea0003c00000 */
[----:B------:R-:W-:Y:S01]  /*49c0*/  VOTE.ALL P0, P0 ;  /* 0x0000000000ff7806 */ /* 0x000fe20000000000 */
[----:B------:R-:W-:-:S12]  /*49d0*/  ENDCOLLECTIVE ;  /* 0x000000000000791b */ /* 0x000fd80003800000 */
.L_x_373:
[----:B------:R-:W-:Y:S02]  /*49e0*/  IADD3 R28, P3, PT, R28, 0x100, RZ ;  /* 0x000001001c1c7810 */ /* 0x000fe40007f7e0ff */
[----:B------:R-:W-:-:S03]  /*49f0*/  SEL R22, R22, RZ, !P2 ;  /* 0x000000ff16167207 */ /* 0x000fc60005000000 */
[----:B------:R-:W-:Y:S02]  /*4a00*/  IMAD.X R3, RZ, RZ, R29, P3 ;  /* 0x000000ffff037224 */ /* 0x000fe400018e061d */
[----:B------:R-:W-:Y:S01]  /*4a10*/  IMAD.IADD R46, R47, 0x1, R22 ;  /* 0x000000012f2e7824 */ /* 0x000fe200078e0216 */
[----:B------:R-:W-:Y:S06]  /*4a20*/  BRA `(.L_x_374) ;  /* 0xffffffc800647947 */ /* 0x000fec000383ffff */
.L_x_339:
[----:B------:R-:W-:Y:S01]  /*4a30*/  BSSY B1, `(.L_x_375) ;  /* 0x0000006000017945 */ /* 0x000fe20003800000 */
[----:B------:R-:W-:Y:S01]  /*4a40*/  PLOP3.LUT P0, PT, P0, PT, PT, 0x8, 0x80 ;  /* 0x000000000080781c */ /* 0x000fe2000070e170 */
[----:B------:R-:W-:-:S12]  /*4a50*/  IMAD.MOV.U32 R21, RZ, RZ, -0x1 ;  /* 0xffffffffff157424 */ /* 0x000fd800078e00ff */
[----:B------:R-:W-:Y:S05]  /*4a60*/  WARPSYNC.COLLECTIVE R21, `(.L_x_376) ;  /* 0x0000000015087348 */ /* 0x000fea0003c00000 */
[----:B------:R-:W-:Y:S01]  /*4a70*/  VOTE.ANY P0, P0 ;  /* 0x0000000000ff7806 */ /* 0x000fe20000000100 */
[----:B------:R-:W-:-:S12]  /*4a80*/  ENDCOLLECTIVE ;  /* 0x000000000000791b */ /* 0x000fd80003800000 */
.L_x_376:
[----:B------:R-:W-:Y:S05]  /*4a90*/  BSYNC B1 ;  /* 0x0000000000017941 */ /* 0x000fea0003800000 */
.L_x_375:
[----:B------:R-:W-:Y:S05]  /*4aa0*/  BRA `(.L_x_377) ;  /* 0xffffffc800747947 */ /* 0x000fea000383ffff */
.L_x_341:
[----:B------:R-:W-:Y:S01]  /*4ab0*/  BSSY B1, `(.L_x_378) ;  /* 0x0000006000017945 */ /* 0x000fe20003800000 */
[----:B------:R-:W-:Y:S01]  /*4ac0*/  PLOP3.LUT P0, PT, P0, PT, PT, 0x8, 0x80 ;  /* 0x000000000080781c */ /* 0x000fe2000070e170 */
[----:B------:R-:W-:-:S12]  /*4ad0*/  IMAD.MOV.U32 R21, RZ, RZ, -0x1 ;  /* 0xffffffffff157424 */ /* 0x000fd800078e00ff */
[----:B------:R-:W-:Y:S05]  /*4ae0*/  WARPSYNC.COLLECTIVE R21, `(.L_x_379) ;  /* 0x0000000015087348 */ /* 0x000fea0003c00000 */
[----:B------:R-:W-:Y:S01]  /*4af0*/  VOTE.ANY P0, P0 ;  /* 0x0000000000ff7806 */ /* 0x000fe20000000100 */
[----:B------:R-:W-:-:S12]  /*4b00*/  ENDCOLLECTIVE ;  /* 0x000000000000791b */ /* 0x000fd80003800000 */
.L_x_379:
[----:B------:R-:W-:Y:S05]  /*4b10*/  BSYNC B1 ;  /* 0x0000000000017941 */ /* 0x000fea0003800000 */
.L_x_378:
[----:B------:R-:W-:Y:S05]  /*4b20*/  BRA `(.L_x_380) ;  /* 0xffffffc800c87947 */ /* 0x000fea000383ffff */
.L_x_343:
[----:B------:R-:W-:Y:S01]  /*4b30*/  BSSY B1, `(.L_x_381) ;  /* 0x0000006000017945 */ /* 0x000fe20003800000 */
[----:B------:R-:W-:Y:S01]  /*4b40*/  PLOP3.LUT P0, PT, P0, PT, PT, 0x8, 0x80 ;  /* 0x000000000080781c */ /* 0x000fe2000070e170 */
[----:B------:R-:W-:-:S12]  /*4b50*/  IMAD.MOV.U32 R21, RZ, RZ, -0x1 ;  /* 0xffffffffff157424 */ /* 0x000fd800078e00ff */
[----:B------:R-:W-:Y:S05]  /*4b60*/  WARPSYNC.COLLECTIVE R21, `(.L_x_382) ;  /* 0x0000000015087348 */ /* 0x000fea0003c00000 */
[----:B------:R-:W-:Y:S01]  /*4b70*/  VOTE.ANY R21, PT, P0 ;  /* 0x0000000000157806 */ /* 0x000fe200000e0100 */
[----:B------:R-:W-:Y:S06]  /*4b80*/  ENDCOLLECTIVE ;  /* 0x000000000000791b */ /* 0x000fec0003800000 */
.L_x_382:
[----:B------:R-:W-:Y:S05]  /*4b90*/  BSYNC B1 ;  /* 0x0000000000017941 */ /* 0x000fea0003800000 */
.L_x_381:
        /* <DEDUP_REMOVED lines=11> */
.L_x_383:
        /* <DEDUP_REMOVED lines=9> */
.L_x_384:
        /* <DEDUP_REMOVED lines=8> */
.L_x_385:
        /* <DEDUP_REMOVED lines=8> */
.L_x_386:
        /* <DEDUP_REMOVED lines=8> */
.L_x_387:
[----:B------:R-:W-:Y:S02]  /*4e60*/  SEL R22, R22, RZ, !P0 ;  /* 0x000000ff16167207 */ /* 0x000fe40004000000 */
[----:B------:R-:W-:Y:S02]  /*4e70*/  ISETP.NE.AND P0, PT, R26, 0x65, PT ;  /* 0x000000651a00780c */ /* 0x000fe40003f05270 */
[----:B------:R-:W-:-:S11]  /*4e80*/  IADD3 R46, PT, PT, R47, R22, R46 ;  /* 0x000000162f2e7210 */ /* 0x000fd60007ffe02e */
[----:B------:R-:W-:Y:S05]  /*4e90*/  WARPSYNC.COLLECTIVE R21, `(.L_x_388) ;  /* 0x0000000015087348 */ /* 0x000fea0003c00000 */
[----:B------:R-:W-:Y:S01]  /*4ea0*/  VOTE.ALL P0, P0 ;  /* 0x0000000000ff7806 */ /* 0x000fe20000000000 */
[----:B------:R-:W-:-:S12]  /*4eb0*/  ENDCOLLECTIVE ;  /* 0x000000000000791b */ /* 0x000fd80003800000 */
.L_x_388:
[----:B------:R-:W-:Y:S05]  /*4ec0*/  BRA `(.L_x_389) ;  /* 0xffffffc800607947 */ /* 0x000fea000383ffff */
.L_x_348:
[----:B------:R-:W-:Y:S01]  /*4ed0*/  BSSY B0, `(.L_x_390) ;  /* 0x0000006000007945 */ /* 0x000fe20003800000 */
[----:B------:R-:W-:Y:S01]  /*4ee0*/  PLOP3.LUT P0, PT, P0, PT, PT, 0x8, 0x80 ;  /* 0x000000000080781c */ /* 0x000fe2000070e170 */
[----:B------:R-:W-:-:S12]  /*4ef0*/  IMAD.MOV.U32 R21, RZ, RZ, -0x1 ;  /* 0xffffffffff157424 */ /* 0x000fd800078e00ff */
[----:B------:R-:W-:Y:S05]  /*4f00*/  WARPSYNC.COLLECTIVE R21, `(.L_x_391) ;  /* 0x0000000015087348 */ /* 0x000fea0003c00000 */
[----:B------:R-:W-:Y:S01]  /*4f10*/  VOTE.ANY P0, P0 ;  /* 0x0000000000ff7806 */ /* 0x000fe20000000100 */
[----:B------:R-:W-:-:S12]  /*4f20*/  ENDCOLLECTIVE ;  /* 0x000000000000791b */ /* 0x000fd80003800000 */
.L_x_391:
[----:B------:R-:W-:Y:S05]  /*4f30*/  BSYNC B0 ;  /* 0x0000000000007941 */ /* 0x000fea0003800000 */
.L_x_390:
[----:B------:R-:W-:Y:S05]  /*4f40*/  BRA `(.L_x_392) ;  /* 0xffffffe000987947 */ /* 0x000fea000383ffff */
.L_x_350:
[----:B------:R-:W-:Y:S01]  /*4f50*/  BSSY B0, `(.L_x_393) ;  /* 0x0000006000007945 */ /* 0x000fe20003800000 */
[----:B------:R-:W-:Y:S01]  /*4f60*/  PLOP3.LUT P0, PT, P0, PT, PT, 0x8, 0x80 ;  /* 0x000000000080781c */ /* 0x000fe2000070e170 */
[----:B------:R-:W-:-:S12]  /*4f70*/  IMAD.MOV.U32 R21, RZ, RZ, -0x1 ;  /* 0xffffffffff157424 */ /* 0x000fd800078e00ff */
[----:B------:R-:W-:Y:S05]  /*4f80*/  WARPSYNC.COLLECTIVE R21, `(.L_x_394) ;  /* 0x0000000015087348 */ /* 0x000fea0003c00000 */
[----:B------:R-:W-:Y:S01]  /*4f90*/  VOTE.ANY P0, P0 ;  /* 0x0000000000ff7806 */ /* 0x000fe20000000100 */
[----:B------:R-:W-:-:S12]  /*4fa0*/  ENDCOLLECTIVE ;  /* 0x000000000000791b */ /* 0x000fd80003800000 */
.L_x_394:
[----:B------:R-:W-:Y:S05]  /*4fb0*/  BSYNC B0 ;  /* 0x0000000000007941 */ /* 0x000fea0003800000 */
.L_x_393:
[----:B------:R-:W-:Y:S05]  /*4fc0*/  BRA `(.L_x_395) ;  /* 0xffffffe000ec7947 */ /* 0x000fea000383ffff */
.L_x_352:
[----:B------:R-:W0:Y:S01]  /*4fd0*/  S2R R26, SR_GEMASK ;  /* 0x00000000001a7919 */ /* 0x000e220000003c00 */
[----:B------:R-:W-:Y:S01]  /*4fe0*/  BSSY B0, `(.L_x_396) ;  /* 0x0000006000007945 */ /* 0x000fe20003800000 */
[----:B------:R-:W-:Y:S01]  /*4ff0*/  PLOP3.LUT P0, PT, P0, PT, PT, 0x8, 0x80 ;  /* 0x000000000080781c */ /* 0x000fe2000070e170 */
[----:B------:R-:W-:-:S12]  /*5000*/  IMAD.MOV.U32 R21, RZ, RZ, -0x1 ;  /* 0xffffffffff157424 */ /* 0x000fd800078e00ff */
[----:B0-----:R-:W-:Y:S05]  /*5010*/  WARPSYNC.COLLECTIVE R21, `(.L_x_397) ;  /* 0x0000000015087348 */ /* 0x001fea0003c00000 */
[----:B------:R-:W-:Y:S01]  /*5020*/  VOTE.ANY R21, PT, P0 ;  /* 0x0000000000157806 */ /* 0x000fe200000e0100 */
[----:B0-----:R-:W-:Y:S06]  /*5030*/  ENDCOLLECTIVE ;  /* 0x000000000000791b */ /* 0x001fec0003800000 */
.L_x_397:
[----:B------:R-:W-:Y:S05]  /*5040*/  BSYNC B0 ;  /* 0x0000000000007941 */ /* 0x000fea0003800000 */
.L_x_396:
[----:B------:R-:W-:Y:S01]  /*5050*/  LOP3.LUT R21, R21, 0x80000000, R26, 0xec, !PT ;  /* 0x8000000015157812 */ /* 0x000fe200078eec1a */
[----:B------:R-:W-:-:S04]  /*5060*/  IMAD.MOV.U32 R17, RZ, RZ, 0x1 ;  /* 0x00000001ff117424 */ /* 0x000fc800078e00ff */
        /* <DEDUP_REMOVED lines=8> */
.L_x_398:
[----:B------:R-:W-:Y:S01]  /*50f0*/  ISETP.GE.AND P0, PT, R38, R20, PT ;  /* 0x000000142600720c */ /* 0x000fe20003f06270 */
[----:B------:R-:W-:-:S03]  /*5100*/  IMAD.MOV.U32 R17, RZ, RZ, 0x2 ;  /* 0x00000002ff117424 */ /* 0x000fc600078e00ff */
[----:B------:R-:W-:-:S05]  /*5110*/  SEL R22, R22, RZ, !P0 ;  /* 0x000000ff16167207 */ /* 0x000fca0004000000 */
[----:B------:R-:W-:Y:S02]  /*5120*/  IMAD.IADD R43, R22, 0x1, R19 ;  /* 0x00000001162b7824 */ /* 0x000fe400078e0213 */
[----:B------:R-:W-:Y:S02]  /*5130*/  VIADD R19, R38, 0x2 ;  /* 0x0000000226137836 */ /* 0x000fe40000000000 */
[----:B------:R-:W-:-:S03]  /*5140*/  IMAD.MOV.U32 R16, RZ, RZ, R43 ;  /* 0x000000ffff107224 */ /* 0x000fc600078e002b */
[----:B------:R-:W-:Y:S01]  /*5150*/  ISETP.GT.AND P0, PT, R19, R20, PT ;  /* 0x000000141300720c */ /* 0x000fe20003f04270 */
[----:B------:R-:W-:-:S12]  /*5160*/  VIADD R19, R38, 0x4 ;  /* 0x0000000426137836 */ /* 0x000fd80000000000 */
[----:B------:R-:W-:Y:S05]  /*5170*/  WARPSYNC.COLLECTIVE R21, `(.L_x_399) ;  /* 0x0000000015087348 */ /* 0x000fea0003c00000 */
[----:B------:R0:W1:Y:S02]  /*5180*/  SHFL.DOWN P3, R22, R16, R17, R20 ;  /* 0x0800001110167389 */ /* 0x0000640000060014 */
[----:B01----:R-:W-:Y:S05]  /*5190*/  ENDCOLLECTIVE ;  /* 0x000000000000791b */ /* 0x003fea0003800000 */
.L_x_399:
[----:B------:R-:W-:Y:S01]  /*51a0*/  IMAD.MOV.U32 R17, RZ, RZ, 0x4 ;  /* 0x00000004ff117424 */ /* 0x000fe200078e00ff */
[----:B------:R-:W-:Y:S02]  /*51b0*/  SEL R22, R22, RZ, !P0 ;  /* 0x000000ff16167207 */ /* 0x000fe40004000000 */
[----:B------:R-:W-:-:S03]  /*51c0*/  ISETP.GT.AND P0, PT, R19, R20, PT ;  /* 0x000000141300720c */ /* 0x000fc60003f04270 */
[----:B------:R-:W-:Y:S02]  /*51d0*/  IMAD.IADD R45, R43, 0x1, R22 ;  /* 0x000000012b2d7824 */ /* 0x000fe400078e0216 */
[----:B------:R-:W-:Y:S02]  /*51e0*/  VIADD R43, R38, 0x8 ;  /* 0x00000008262b7836 */ /* 0x000fe40000000000 */
[----:B------:R-:W-:-:S07]  /*51f0*/  IMAD.MOV.U32 R16, RZ, RZ, R45 ;  /* 0x000000ffff107224 */ /* 0x000fce00078e002d */
[----:B------:R-:W-:Y:S05]  /*5200*/  WARPSYNC.COLLECTIVE R21, `(.L_x_400) ;  /* 0x0000000015087348 */ /* 0x000fea0003c00000 */
[----:B------:R0:W1:Y:S02]  /*5210*/  SHFL.DOWN P3, R22, R16, R17, R20 ;  /* 0x0800001110167389 */ /* 0x0000640000060014 */
[----:B01----:R-:W-:Y:S05]  /*5220*/  ENDCOLLECTIVE ;  /* 0x000000000000791b */ /* 0x003fea0003800000 */
.L_x_400:
        /* <DEDUP_REMOVED lines=9> */
.L_x_401:
[----:B------:R-:W-:Y:S01]  /*52c0*/  IMAD.MOV.U32 R17, RZ, RZ, 0x10 ;  /* 0x00000010ff117424 */ /* 0x000fe200078e00ff */
[----:B------:R-:W-:Y:S02]  /*52d0*/  SEL R22, R22, RZ, !P0 ;  /* 0x000000ff16167207 */ /* 0x000fe40004000000 */
[----:B------:R-:W-:-:S03]  /*52e0*/  ISETP.NE.AND P0, PT, R18, 0x65, PT ;  /* 0x000000651200780c */ /* 0x000fc60003f05270 */
[----:B------:R-:W-:Y:S02]  /*52f0*/  IMAD.IADD R43, R19, 0x1, R22 ;  /* 0x00000001132b7824 */ /* 0x000fe400078e0216 */
[----:B------:R-:W-:Y:S02]  /*5300*/  VIADD R19, R38, 0x10 ;  /* 0x0000001026137836 */ /* 0x000fe40000000000 */
[----:B------:R-:W-:-:S03]  /*5310*/  IMAD.MOV.U32 R16, RZ, RZ, R43 ;  /* 0x000000ffff107224 */ /* 0x000fc600078e002b */
[----:B------:R-:W-:-:S13]  /*5320*/  ISETP.GT.AND P2, PT, R19, R20, PT ;  /* 0x000000141300720c */ /* 0x000fda0003f44270 */
[----:B------:R-:W-:Y:S05]  /*5330*/  WARPSYNC.COLLECTIVE R21, `(.L_x_402) ;  /* 0x0000000015087348 */ /* 0x000fea0003c00000 */
[----:B------:R0:W1:Y:S02]  /*5340*/  SHFL.DOWN P3, R22, R16, R17, R20 ;  /* 0x0800001110167389 */ /* 0x0000640000060014 */
[----:B01----:R-:W-:Y:S05]  /*5350*/  ENDCOLLECTIVE ;  /* 0x000000000000791b */ /* 0x003fea0003800000 */
.L_x_402:
[----:B------:R-:W-:Y:S05]  /*5360*/  WARPSYNC.COLLECTIVE R21, `(.L_x_403) ;  /* 0x0000000015087348 */ /* 0x000fea0003c00000 */
[----:B------:R-:W-:Y:S01]  /*5370*/  VOTE.ALL P0, P0 ;  /* 0x0000000000ff7806 */ /* 0x000fe20000000000 */
[----:B------:R-:W-:-:S12]  /*5380*/  ENDCOLLECTIVE ;  /* 0x000000000000791b */ /* 0x000fd80003800000 */
.L_x_403:
[----:B------:R-:W-:Y:S02]  /*5390*/  IADD3 R44, P3, PT, R44, 0x100, RZ ;  /* 0x000001002c2c7810 */ /* 0x000fe40007f7e0ff */
[----:B------:R-:W-:-:S03]  /*53a0*/  SEL R22, R22, RZ, !P2 ;  /* 0x000000ff16167207 */ /* 0x000fc60005000000 */
[----:B------:R-:W-:Y:S02]  /*53b0*/  IMAD.X R45, RZ, RZ, R45, P3 ;  /* 0x000000ffff2d7224 */ /* 0x000fe400018e062d */
[----:B------:R-:W-:Y:S01]  /*53c0*/  IMAD.IADD R46, R43, 0x1, R22 ;  /* 0x000000012b2e7824 */ /* 0x000fe200078e0216 */
[----:B------:R-:W-:Y:S06]  /*53d0*/  BRA `(.L_x_404) ;  /* 0xffffffe000847947 */ /* 0x000fec000383ffff */
.L_x_354:
[----:B------:R-:W-:Y:S01]  /*53e0*/  BSSY B0, `(.L_x_405) ;  /* 0x0000006000007945 */ /* 0x000fe20003800000 */
[----:B------:R-:W-:Y:S01]  /*53f0*/  PLOP3.LUT P0, PT, P0, PT, PT, 0x8, 0x80 ;  /* 0x000000000080781c */ /* 0x000fe2000070e170 */
[----:B------:R-:W-:-:S12]  /*5400*/  IMAD.MOV.U32 R21, RZ, RZ, -0x1 ;  /* 0xffffffffff157424 */ /* 0x000fd800078e00ff */
[----:B------:R-:W-:Y:S05]  /*5410*/  WARPSYNC.COLLECTIVE R21, `(.L_x_406) ;  /* 0x0000000015087348 */ /* 0x000fea0003c00000 */
[----:B------:R-:W-:Y:S01]  /*5420*/  VOTE.ANY P0, P0 ;  /* 0x0000000000ff7806 */ /* 0x000fe20000000100 */
[----:B------:R-:W-:-:S12]  /*5430*/  ENDCOLLECTIVE ;  /* 0x000000000000791b */ /* 0x000fd80003800000 */
.L_x_406:
[----:B------:R-:W-:Y:S05]  /*5440*/  BSYNC B0 ;  /* 0x0000000000007941 */ /* 0x000fea0003800000 */
.L_x_405:
[----:B------:R-:W-:Y:S05]  /*5450*/  BRA `(.L_x_407) ;  /* 0xffffffe0008c7947 */ /* 0x000fea000383ffff */
.L_x_356:
[----:B------:R-:W-:Y:S01]  /*5460*/  BSSY B0, `(.L_x_408) ;  /* 0x0000006000007945 */ /* 0x000fe20003800000 */
[----:B------:R-:W-:Y:S01]  /*5470*/  PLOP3.LUT P0, PT, P0, PT, PT, 0x8, 0x80 ;  /* 0x000000000080781c */ /* 0x000fe2000070e170 */
[----:B------:R-:W-:-:S12]  /*5480*/  IMAD.MOV.U32 R21, RZ, RZ, -0x1 ;  /* 0xffffffffff157424 */ /* 0x000fd800078e00ff */
[----:B------:R-:W-:Y:S05]  /*5490*/  WARPSYNC.COLLECTIVE R21, `(.L_x_409) ;  /* 0x0000000015087348 */ /* 0x000fea0003c00000 */
[----:B------:R-:W-:Y:S01]  /*54a0*/  VOTE.ANY P0, P0 ;  /* 0x0000000000ff7806 */ /* 0x000fe20000000100 */
[----:B------:R-:W-:-:S12]  /*54b0*/  ENDCOLLECTIVE ;  /* 0x000000000000791b */ /* 0x000fd80003800000 */
.L_x_409:
[----:B------:R-:W-:Y:S05]  /*54c0*/  BSYNC B0 ;  /* 0x0000000000007941 */ /* 0x000fea0003800000 */
.L_x_408:
[----:B------:R-:W-:Y:S05]  /*54d0*/  BRA `(.L_x_410) ;  /* 0xffffffe000e07947 */ /* 0x000fea000383ffff */
.L_x_358:
[----:B------:R-:W-:Y:S01]  /*54e0*/  BSSY B0, `(.L_x_411) ;  /* 0x0000006000007945 */ /* 0x000fe20003800000 */
[----:B------:R-:W-:Y:S01]  /*54f0*/  PLOP3.LUT P0, PT, P0, PT, PT, 0x8, 0x80 ;  /* 0x000000000080781c */ /* 0x000fe2000070e170 */
[----:B------:R-:W-:-:S12]  /*5500*/  IMAD.MOV.U32 R21, RZ, RZ, -0x1 ;  /* 0xffffffffff157424 */ /* 0x000fd800078e00ff */
[----:B------:R-:W-:Y:S05]  /*5510*/  WARPSYNC.COLLECTIVE R21, `(.L_x_412) ;  /* 0x0000000015087348 */ /* 0x000fea0003c00000 */
[----:B------:R-:W-:Y:S01]  /*5520*/  VOTE.ANY R21, PT, P0 ;  /* 0x0000000000157806 */ /* 0x000fe200000e0100 */
[----:B------:R-:W-:Y:S06]  /*5530*/  ENDCOLLECTIVE ;  /* 0x000000000000791b */ /* 0x000fec0003800000 */
.L_x_412:
[----:B------:R-:W-:Y:S05]  /*5540*/  BSYNC B0 ;  /* 0x0000000000007941 */ /* 0x000fea0003800000 */
.L_x_411:
        /* <DEDUP_REMOVED lines=11> */
.L_x_413:
        /* <DEDUP_REMOVED lines=11> */
.L_x_414:
        /* <DEDUP_REMOVED lines=9> */
.L_x_415:
        /* <DEDUP_REMOVED lines=8> */
.L_x_416:
        /* <DEDUP_REMOVED lines=9> */
.L_x_417:
[----:B------:R-:W-:Y:S02]  /*5850*/  SEL R22, R22, RZ, !P0 ;  /* 0x000000ff16167207 */ /* 0x000fe40004000000 */
[----:B------:R-:W-:Y:S02]  /*5860*/  ISETP.NE.AND P0, PT, R18, 0x65, PT ;  /* 0x000000651200780c */ /* 0x000fe40003f05270 */
[----:B------:R-:W-:-:S11]  /*5870*/  IADD3 R46, PT, PT, R47, R22, R46 ;  /* 0x000000162f2e7210 */ /* 0x000fd60007ffe02e */
[----:B------:R-:W-:Y:S05]  /*5880*/  WARPSYNC.COLLECTIVE R21, `(.L_x_418) ;  /* 0x0000000015087348 */ /* 0x000fea0003c00000 */
[----:B------:R-:W-:Y:S01]  /*5890*/  VOTE.ALL P0, P0 ;  /* 0x0000000000ff7806 */ /* 0x000fe20000000000 */
[----:B------:R-:W-:-:S12]  /*58a0*/  ENDCOLLECTIVE ;  /* 0x000000000000791b */ /* 0x000fd80003800000 */
.L_x_418:
[----:B------:R-:W-:Y:S05]  /*58b0*/  BRA `(.L_x_419) ;  /* 0xffffffe000787947 */ /* 0x000fea000383ffff */
.L_x_420:
        /* <DEDUP_REMOVED lines=12> */
.L_x_2100:


//--------------------- .text._ZN3cub18CUB_300001_SM_10006detail4scan20DeviceScanInitKernelINS0_13ScanTileStateIjLb1EEEEEvT_i --------------------------
	.section	.text._ZN3cub18CUB_300001_SM_10006detail4scan20DeviceScanInitKernelINS0_13ScanTileStateIjLb1EEEEEvT_i,"ax",@progbits
	.align	128
        .global         _ZN3cub18CUB_300001_SM_10006detail4scan20DeviceScanInitKernelINS0_13ScanTileStateIjLb1EEEEEvT_i
        .type           _ZN3cub18CUB_300001_SM_10006detail4scan20DeviceScanInitKernelINS0_13ScanTileStateIjLb1EEEEEvT_i,@function
        .size           _ZN3cub18CUB_300001_SM_10006detail4scan20DeviceScanInitKernelINS0_13ScanTileStateIjLb1EEEEEvT_i,(.L_x_2101 - _ZN3cub18CUB_300001_SM_10006detail4scan20DeviceScanInitKernelINS0_13ScanTileStateIjLb1EEEEEvT_i)
        .other          _ZN3cub18CUB_300001_SM_10006detail4scan20DeviceScanInitKernelINS0_13ScanTileStateIjLb1EEEEEvT_i,@"STO_CUDA_ENTRY STV_DEFAULT"
_ZN3cub18CUB_300001_SM_10006detail4scan20DeviceScanInitKernelINS0_13ScanTileStateIjLb1EEEEEvT_i:
.text._ZN3cub18CUB_300001_SM_10006detail4scan20DeviceScanInitKernelINS0_13ScanTileStateIjLb1EEEEEvT_i:
[----:B------:R-:W-:Y:S01]  /*0000*/  LDC R1, c[0x0][0x37c] ;  /* 0x0000df00ff017b82 */ /* 0x000fe20000000800 */
[----:B------:R-:W0:Y:S07]  /*0010*/  S2R R0, SR_TID.X ;  /* 0x0000000000007919 */ /* 0x000e2e0000002100 */
[----:B------:R-:W1:Y:S01]  /*0020*/  S2UR UR6, SR_CTAID.X ;  /* 0x00000000000679c3 */ /* 0x000e620000002500 */
[----:B------:R-:W2:Y:S07]  /*0030*/  LDCU UR4, c[0x0][0x388] ;  /* 0x00007100ff0477ac */ /* 0x000eae0008000800 */
[----:B------:R-:W1:Y:S01]  /*0040*/  LDC R5, c[0x0][0x360] ;  /* 0x0000d800ff057b82 */ /* 0x000e620000000800 */
[----:B0-----:R-:W-:Y:S01]  /*0050*/  ISETP.GT.U32.AND P0, PT, R0, 0x1f, PT ;  /* 0x0000001f0000780c */ /* 0x001fe20003f04070 */
[----:B-1----:R-:W-:-:S03]  /*0060*/  IMAD R5, R5, UR6, R0 ;  /* 0x0000000605057c24 */ /* 0x002fc6000f8e0200 */
[----:B------:R-:W-:Y:S02]  /*0070*/  ISETP.NE.OR P0, PT, RZ, UR6, P0 ;  /* 0x00000006ff007c0c */ /* 0x000fe40008705670 */
[----:B--2---:R-:W-:Y:S01]  /*0080*/  ISETP.GE.AND P1, PT, R5, UR4, PT ;  /* 0x0000000405007c0c */ /* 0x004fe2000bf26270 */
[----:B------:R-:W0:-:S12]  /*0090*/  LDCU.64 UR4, c[0x0][0x358] ;  /* 0x00006b00ff0477ac */ /* 0x000e180008000a00 */
[----:B------:R-:W1:Y:S01]  /*00a0*/  @!P1 LDC.64 R2, c[0x0][0x380] ;  /* 0x0000e000ff029b82 */ /* 0x000e620000000a00 */
[----:B------:R-:W-:Y:S01]  /*00b0*/  @!P1 MOV R4, 0x63 ;  /* 0x0000006300049802 */ /* 0x000fe20000000f00 */
[----:B-1----:R-:W-:-:S04]  /*00c0*/  @!P1 IMAD.WIDE R2, R5, 0x8, R2 ;  /* 0x0000000805029825 */ /* 0x002fc800078e0202 */
[----:B------:R-:W-:-:S05]  /*00d0*/  HFMA2 R5, -RZ, RZ, 0, 0 ;  /* 0x00000000ff057431 */ /* 0x000fca00000001ff */
[----:B0-----:R0:W-:Y:S01]  /*00e0*/  @!P1 STG.E.64 desc[UR4][R2.64+0x100], R4 ;  /* 0x0001000402009986 */ /* 0x0011e2000c101b04 */
[----:B------:R-:W-:Y:S05]  /*00f0*/  @P0 EXIT ;  /* 0x000000000000094d */ /* 0x000fea0003800000 */
[----:B0-----:R-:W0:Y:S02]  /*0100*/  LDC.64 R2, c[0x0][0x380] ;  /* 0x0000e000ff027b82 */ /* 0x001e240000000a00 */
[----:B0-----:R-:W-:-:S05]  /*0110*/  IMAD.WIDE.U32 R2, R0, 0x8, R2 ;  /* 0x0000000800027825 */ /* 0x001fca00078e0002 */
[----:B------:R-:W-:Y:S01]  /*0120*/  STG.E.64 desc[UR4][R2.64], RZ ;  /* 0x000000ff02007986 */ /* 0x000fe2000c101b04 */
[----:B------:R-:W-:Y:S05]  /*0130*/  EXIT ;  /* 0x000000000000794d */ /* 0x000fea0003800000 */
.L_x_421:
        /* <DEDUP_REMOVED lines=12> */
.L_x_2101:


//--------------------- .text._ZN3cub18CUB_300001_SM_10006detail4scan16DeviceScanKernelINS2_10policy_hubImmmmN4cuda3std3__44plusIvEEE10Policy1000EPmSC_NS0_13ScanTileStateImLb1EEES9_NS1_10InputValueImSC_EEmmLb0EmEEvT0_T1_T2_iT3_T4_T5_ --------------------------
	.section	.text._ZN3cub18CUB_300001_SM_10006detail4scan16DeviceScanKernelINS2_10policy_hubImmmmN4cuda3std3__44plusIvEEE10Policy1000EPmSC_NS0_13ScanTileStateImLb1EEES9_NS1_10InputValueImSC_EEmmLb0EmEEvT0_T1_T2_iT3_T4_T5_,"ax",@progbits
	.align	128
        .global         _ZN3cub18CUB_300001_SM_10006detail4scan16DeviceScanKernelINS2_10policy_hubImmmmN4cuda3std3__44plusIvEEE10Policy1000EPmSC_NS0_13ScanTileStateImLb1EEES9_NS1_10InputValueImSC_EEmmLb0EmEEvT0_T1_T2_iT3_T4_T5_
        .type           _ZN3cub18CUB_300001_SM_10006detail4scan16DeviceScanKernelINS2_10policy_hubImmmmN4cuda3std3__44plusIvEEE10Policy1000EPmSC_NS0_13ScanTileStateImLb1EEES9_NS1_10InputValueImSC_EEmmLb0EmEEvT0_T1_T2_iT3_T4_T5_,@function
        .size           _ZN3cub18CUB_300001_SM_10006detail4scan16DeviceScanKernelINS2_10policy_hubImmmmN4cuda3std3__44plusIvEEE10Policy1000EPmSC_NS0_13ScanTileStateImLb1EEES9_NS1_10InputValueImSC_EEmmLb0EmEEvT0_T1_T2_iT3_T4_T5_,(.L_x_2102 - _ZN3cub18CUB_300001_SM_10006detail4scan16DeviceScanKernelINS2_10policy_hubImmmmN4cuda3std3__44plusIvEEE10Policy1000EPmSC_NS0_13ScanTileStateImLb1EEES9_NS1_10InputValueImSC_EEmmLb0EmEEvT0_T1_T2_iT3_T4_T5_)
        .other          _ZN3cub18CUB_300001_SM_10006detail4scan16DeviceScanKernelINS2_10policy_hubImmmmN4cuda3std3__44plusIvEEE10Policy1000EPmSC_NS0_13ScanTileStateImLb1EEES9_NS1_10InputValueImSC_EEmmLb0EmEEvT0_T1_T2_iT3_T4_T5_,@"STO_CUDA_ENTRY STV_DEFAULT"
_ZN3cub18CUB_300001_SM_10006detail4scan16DeviceScanKernelINS2_10policy_hubImmmmN4cuda3std3__44plusIvEEE10Policy1000EPmSC_NS0_13ScanTileStateImLb1EEES9_NS1_10InputValueImSC_EEmmLb0EmEEvT0_T1_T2_iT3_T4_T5_:
.text._ZN3cub18CUB_300001_SM_10006detail4scan16DeviceScanKernelINS2_10policy_hubImmmmN4cuda3std3__44plusIvEEE10Policy1000EPmSC_NS0_13ScanTileStateImLb1EEES9_NS1_10InputValueImSC_EEmmLb0EmEEvT0_T1_T2_iT3_T4_T5_:
        /* <DEDUP_REMOVED lines=86> */
[----:B------:R-:W-:Y:S01]  /*0560*/  IADD3.X R0, PT, PT, R5, R23, R19, P0, P1 ;  /* 0x0000001705007210 */ /* 0x000fe200007e2413 */
[----:B------:R-:W0:Y:S01]  /*0570*/  SHFL.UP PT, R4, R34, 0x1, RZ ;  /* 0x0420000022047989 */ /* 0x000e2200000e00ff */
[----:B------:R-:W-:-:S03]  /*0580*/  ISETP.GE.AND P0, PT, R42, 0x1, PT ;  /* 0x000000012a00780c */ /* 0x000fc60003f06270 */
[----:B------:R-:W1:Y:S01]  /*0590*/  SHFL.UP PT, R5, R0, 0x1, RZ ;  /* 0x0420000000057989 */ /* 0x000e6200000e00ff */
[----:B0-----:R-:W-:Y:S02]  /*05a0*/  SEL R19, R4, RZ, P0 ;  /* 0x000000ff04137207 */ /* 0x001fe40000000000 */
[----:B-1----:R-:W-:Y:S02]  /*05b0*/  SEL R5, R5, RZ, P0 ;  /* 0x000000ff05057207 */ /* 0x002fe40000000000 */
[----:B------:R-:W-:-:S05]  /*05c0*/  IADD3 R19, P0, PT, R19, R34, RZ ;  /* 0x0000002213137210 */ /* 0x000fca0007f1e0ff */
[----:B------:R-:W-:Y:S01]  /*05d0*/  IMAD.X R16, R5, 0x1, R0, P0 ;  /* 0x0000000105107824 */ /* 0x000fe200000e0600 */
[----:B------:R-:W0:Y:S01]  /*05e0*/  SHFL.UP PT, R4, R19, 0x2, RZ ;  /* 0x0440000013047989 */ /* 0x000e2200000e00ff */
[----:B------:R-:W-:-:S03]  /*05f0*/  ISETP.GE.AND P0, PT, R42, 0x2, PT ;  /* 0x000000022a00780c */ /* 0x000fc60003f06270 */
[----:B------:R-:W1:Y:S01]  /*0600*/  SHFL.UP PT, R5, R16, 0x2, RZ ;  /* 0x0440000010057989 */ /* 0x000e6200000e00ff */
[----:B0-----:R-:W-:-:S04]  /*0610*/  SEL R4, R4, RZ, P0 ;  /* 0x000000ff04047207 */ /* 0x001fc80000000000 */
[----:B------:R-:W-:Y:S02]  /*0620*/  IADD3 R17, P1, PT, R4, R19, RZ ;  /* 0x0000001304117210 */ /* 0x000fe40007f3e0ff */
[----:B-1----:R-:W-:Y:S02]  /*0630*/  SEL R5, R5, RZ, P0 ;  /* 0x000000ff05057207 */ /* 0x002fe40000000000 */
[----:B------:R-:W-:Y:S01]  /*0640*/  ISETP.GE.AND P0, PT, R42, 0x4, PT ;  /* 0x000000042a00780c */ /* 0x000fe20003f06270 */
[----:B------:R-:W0:Y:S02]  /*0650*/  SHFL.UP PT, R4, R17, 0x4, RZ ;  /* 0x0480000011047989 */ /* 0x000e2400000e00ff */
[----:B------:R-:W-:-:S05]  /*0660*/  IMAD.X R18, R5, 0x1, R16, P1 ;  /* 0x0000000105127824 */ /* 0x000fca00008e0610 */
[----:B------:R-:W1:Y:S01]  /*0670*/  SHFL.UP PT, R5, R18, 0x4, RZ ;  /* 0x0480000012057989 */ /* 0x000e6200000e00ff */
[----:B0-----:R-:W-:-:S04]  /*0680*/  SEL R4, R4, RZ, P0 ;  /* 0x000000ff04047207 */ /* 0x001fc80000000000 */
[----:B------:R-:W-:Y:S02]  /*0690*/  IADD3 R19, P1, PT, R4, R17, RZ ;  /* 0x0000001104137210 */ /* 0x000fe40007f3e0ff */
[----:B-1----:R-:W-:-:S03]  /*06a0*/  SEL R5, R5, RZ, P0 ;  /* 0x000000ff05057207 */ /* 0x002fc60000000000 */
[----:B------:R-:W0:Y:S01]  /*06b0*/  SHFL.UP PT, R4, R19, 0x8, RZ ;  /* 0x0500000013047989 */ /* 0x000e2200000e00ff */
[----:B------:R-:W-:Y:S01]  /*06c0*/  ISETP.GE.AND P0, PT, R42, 0x8, PT ;  /* 0x000000082a00780c */ /* 0x000fe20003f06270 */
[----:B------:R-:W-:-:S05]  /*06d0*/  IMAD.X R16, R5, 0x1, R18, P1 ;  /* 0x0000000105107824 */ /* 0x000fca00008e0612 */
[----:B------:R-:W1:Y:S01]  /*06e0*/  SHFL.UP PT, R5, R16, 0x8, RZ ;  /* 0x0500000010057989 */ /* 0x000e6200000e00ff */
[----:B0-----:R-:W-:-:S04]  /*06f0*/  SEL R4, R4, RZ, P0 ;  /* 0x000000ff04047207 */ /* 0x001fc80000000000 */
[----:B------:R-:W-:Y:S02]  /*0700*/  IADD3 R17, P1, PT, R4, R19, RZ ;  /* 0x0000001304117210 */ /* 0x000fe40007f3e0ff */
[----:B-1----:R-:W-:-:S03]  /*0710*/  SEL R5, R5, RZ, P0 ;  /* 0x000000ff05057207 */ /* 0x002fc60000000000 */
[----:B------:R-:W0:Y:S01]  /*0720*/  SHFL.UP PT, R4, R17, 0x10, RZ ;  /* 0x0600000011047989 */ /* 0x000e2200000e00ff */
[C---:B------:R-:W-:Y:S01]  /*0730*/  ISETP.GE.AND P0, PT, R42.reuse, 0x10, PT ;  /* 0x000000102a00780c */ /* 0x040fe20003f06270 */
[----:B------:R-:W-:Y:S01]  /*0740*/  IMAD.X R28, R5, 0x1, R16, P1 ;  /* 0x00000001051c7824 */ /* 0x000fe200008e0610 */
[----:B------:R-:W-:-:S04]  /*0750*/  ISETP.NE.AND P1, PT, R42, 0x1f, PT ;  /* 0x0000001f2a00780c */ /* 0x000fc80003f25270 */
[----:B------:R-:W1:Y:S09]  /*0760*/  SHFL.UP PT, R5, R28, 0x10, RZ ;  /* 0x060000001c057989 */ /* 0x000e7200000e00ff */
[----:B------:R-:W-:Y:S02]  /*0770*/  @!P1 LEA R39, R35, UR4, 0x3 ;  /* 0x0000000423279c11 */ /* 0x000fe4000f8e18ff */
[----:B0-----:R-:W-:-:S04]  /*0780*/  SEL R4, R4, RZ, P0 ;  /* 0x000000ff04047207 */ /* 0x001fc80000000000 */
[----:B------:R-:W-:Y:S02]  /*0790*/  IADD3 R4, P2, PT, R4, R17, RZ ;  /* 0x0000001104047210 */ /* 0x000fe40007f5e0ff */
[----:B-1----:R-:W-:Y:S02]  /*07a0*/  SEL R5, R5, RZ, P0 ;  /* 0x000000ff05057207 */ /* 0x002fe40000000000 */
[----:B------:R-:W-:-:S03]  /*07b0*/  ISETP.NE.AND P0, PT, R35, 0x2, PT ;  /* 0x000000022300780c */ /* 0x000fc60003f05270 */
[----:B------:R-:W-:-:S05]  /*07c0*/  IMAD.X R5, R5, 0x1, R28, P2 ;  /* 0x0000000105057824 */ /* 0x000fca00010e061c */
        /* <DEDUP_REMOVED lines=66> */
.L_x_424:
        /* <DEDUP_REMOVED lines=14> */
[----:B------:R-:W0:Y:S01]  /*0cd0*/  SHFL.UP PT, R2, R0, 0x1, RZ ;  /* 0x0420000000027989 */ /* 0x000e2200000e00ff */
[C---:B------:R-:W-:Y:S02]  /*0ce0*/  ISETP.GE.AND P0, PT, R42.reuse, 0x1, PT ;  /* 0x000000012a00780c */ /* 0x040fe40003f06270 */
[----:B------:R-:W-:Y:S01]  /*0cf0*/  ISETP.GE.AND P1, PT, R42, 0x2, PT ;  /* 0x000000022a00780c */ /* 0x000fe20003f26270 */
[----:B------:R-:W1:Y:S01]  /*0d00*/  SHFL.UP PT, R3, R4, 0x1, RZ ;  /* 0x0420000004037989 */ /* 0x000e6200000e00ff */
[----:B------:R-:W-:Y:S02]  /*0d10*/  @!P2 LEA R41, R35, UR4, 0x3 ;  /* 0x000000042329ac11 */ /* 0x000fe4000f8e18ff */
[----:B0-----:R-:W-:-:S02]  /*0d20*/  SEL R17, R2, RZ, P0 ;  /* 0x000000ff02117207 */ /* 0x001fc40000000000 */
[----:B-1----:R-:W-:Y:S02]  /*0d30*/  SEL R3, R3, RZ, P0 ;  /* 0x000000ff03037207 */ /* 0x002fe40000000000 */
[----:B------:R-:W-:-:S05]  /*0d40*/  IADD3 R17, P0, PT, R17, R0, RZ ;  /* 0x0000000011117210 */ /* 0x000fca0007f1e0ff */
[----:B------:R-:W-:Y:S01]  /*0d50*/  IMAD.X R16, R3, 0x1, R4, P0 ;  /* 0x0000000103107824 */ /* 0x000fe200000e0604 */
[----:B------:R-:W0:Y:S04]  /*0d60*/  SHFL.UP PT, R2, R17, 0x2, RZ ;  /* 0x0440000011027989 */ /* 0x000e2800000e00ff */
        /* <DEDUP_REMOVED lines=24> */
[----:B-1----:R-:W-:Y:S02]  /*0ef0*/  SEL R3, R3, RZ, P1 ;  /* 0x000000ff03037207 */ /* 0x002fe40000800000 */
[----:B------:R-:W-:-:S03]  /*0f00*/  ISETP.NE.AND P1, PT, R35, 0x2, PT ;  /* 0x000000022300780c */ /* 0x000fc60003f25270 */
[----:B------:R-:W-:-:S05]  /*0f10*/  IMAD.X R3, R3, 0x1, R28, P0 ;  /* 0x0000000103037824 */ /* 0x000fca00000e061c */
        /* <DEDUP_REMOVED lines=76> */
.L_x_460:
[----:B------:R-:W-:Y:S05]  /*13e0*/  @!P0 BRA `(.L_x_428) ;  /* 0x0000000000288947 */ /* 0x000fea0003800000 */
[----:B------:R-:W-:-:S07]  /*13f0*/  IMAD.MOV.U32 R4, RZ, RZ, 0x148 ;  /* 0x00000148ff047424 */ /* 0x000fce00078e00ff */
.L_x_430:
        /* <DEDUP_REMOVED lines=8> */
.L_x_463:
[----:B------:R-:W-:Y:S05]  /*1480*/  @P0 BRA `(.L_x_430) ;  /* 0xfffffffc00dc0947 */ /* 0x000fea000383ffff */
.L_x_428:
        /* <DEDUP_REMOVED lines=56> */
.L_x_477:
[----:B------:R-:W-:Y:S05]  /*1810*/  @!P0 BRA `(.L_x_432) ;  /* 0x0000000400208947 */ /* 0x000fea0003800000 */
.L_x_438:
        /* <DEDUP_REMOVED lines=10> */
.L_x_480:
[----:B------:R-:W-:Y:S05]  /*18c0*/  @!P0 BRA `(.L_x_434) ;  /* 0x0000000000288947 */ /* 0x000fea0003800000 */
[----:B------:R-:W-:-:S07]  /*18d0*/  IMAD.MOV.U32 R4, RZ, RZ, 0x148 ;  /* 0x00000148ff047424 */ /* 0x000fce00078e00ff */
.L_x_436:
        /* <DEDUP_REMOVED lines=8> */
.L_x_483:
[----:B------:R-:W-:Y:S05]  /*1960*/  @P0 BRA `(.L_x_436) ;  /* 0xfffffffc00dc0947 */ /* 0x000fea000383ffff */
.L_x_434:
        /* <DEDUP_REMOVED lines=50> */
.L_x_497:
[----:B------:R-:W-:Y:S05]  /*1c90*/  @P0 BRA `(.L_x_438) ;  /* 0xfffffff800e00947 */ /* 0x000fea000383ffff */
.L_x_432:
        /* <DEDUP_REMOVED lines=25> */
.L_x_440:
[----:B------:R-:W-:Y:S05]  /*1e30*/  BSYNC.RECONVERGENT B1 ;  /* 0x0000000000017941 */ /* 0x000fea0003800200 */
.L_x_439:
[----:B------:R1:W-:Y:S01]  /*1e40*/  @!P0 STS.64 [R29+0x80], R36 ;  /* 0x000080241d008388 */ /* 0x0003e20000000a00 */
[----:B------:R-:W-:Y:S02]  /*1e50*/  IMAD.MOV.U32 R4, RZ, RZ, R42 ;  /* 0x000000ffff047224 */ /* 0x000fe400078e002a */
[----:B------:R-:W-:Y:S02]  /*1e60*/  IMAD.MOV.U32 R5, RZ, RZ, R41 ;  /* 0x000000ffff057224 */ /* 0x000fe400078e0029 */
[----:B------:R-:W-:Y:S02]  /*1e70*/  @!P0 IMAD.MOV.U32 R4, RZ, RZ, R36 ;  /* 0x000000ffff048224 */ /* 0x000fe400078e0024 */
[----:B------:R-:W-:-:S07]  /*1e80*/  @!P0 IMAD.MOV.U32 R5, RZ, RZ, R37 ;  /* 0x000000ffff058224 */ /* 0x000fce00078e0025 */
.L_x_426:
        /* <DEDUP_REMOVED lines=12> */
.L_x_425:
[----:B------:R-:W-:Y:S05]  /*1f50*/  BSYNC.RECONVERGENT B0 ;  /* 0x0000000000007941 */ /* 0x000fea0003800200 */
.L_x_423:
        /* <DEDUP_REMOVED lines=67> */
.L_x_422:
        /* <DEDUP_REMOVED lines=118> */
[----:B0-----:R-:W-:Y:S02]  /*2af0*/  SEL R4, R4, RZ, P0 ;  /* 0x000000ff04047207 */ /* 0x001fe40000000000 */
[----:B-1----:R-:W-:-:S02]  /*2b00*/  SEL R16, R16, RZ, P0 ;  /* 0x000000ff10107207 */ /* 0x002fc40000000000 */
        /* <DEDUP_REMOVED lines=27> */
[C---:B------:R-:W-:Y:S02]  /*2cc0*/  @!P2 LEA R4, R5.reuse, UR6, 0x3 ;  /* 0x000000060504ac11 */ /* 0x040fe4000f8e18ff */
        /* <DEDUP_REMOVED lines=57> */
.L_x_441:
        /* <DEDUP_REMOVED lines=128> */
.L_x_500:
[----:B------:R-:W-:Y:S05]  /*3860*/  @!P0 BRA `(.L_x_445) ;  /* 0x0000000000288947 */ /* 0x000fea0003800000 */
[----:B------:R-:W-:-:S07]  /*3870*/  IMAD.MOV.U32 R4, RZ, RZ, 0x148 ;  /* 0x00000148ff047424 */ /* 0x000fce00078e00ff */
.L_x_447:
        /* <DEDUP_REMOVED lines=8> */
.L_x_503:
[----:B------:R-:W-:Y:S05]  /*3900*/  @P0 BRA `(.L_x_447) ;  /* 0xfffffffc00dc0947 */ /* 0x000fea000383ffff */
.L_x_445:
        /* <DEDUP_REMOVED lines=55> */
.L_x_517:
[----:B------:R-:W-:Y:S05]  /*3c80*/  @!P0 BRA `(.L_x_449) ;  /* 0x0000000400208947 */ /* 0x000fea0003800000 */
.L_x_455:
        /* <DEDUP_REMOVED lines=10> */
.L_x_520:
[----:B------:R-:W-:Y:S05]  /*3d30*/  @!P0 BRA `(.L_x_451) ;  /* 0x0000000000288947 */ /* 0x000fea0003800000 */
[----:B------:R-:W-:-:S07]  /*3d40*/  IMAD.MOV.U32 R4, RZ, RZ, 0x148 ;  /* 0x00000148ff047424 */ /* 0x000fce00078e00ff */
.L_x_453:
        /* <DEDUP_REMOVED lines=8> */
.L_x_523:
[----:B------:R-:W-:Y:S05]  /*3dd0*/  @P0 BRA `(.L_x_453) ;  /* 0xfffffffc00dc0947 */ /* 0x000fea000383ffff */
.L_x_451:
        /* <DEDUP_REMOVED lines=50> */
.L_x_537:
[----:B------:R-:W-:Y:S05]  /*4100*/  @P0 BRA `(.L_x_455) ;  /* 0xfffffff800e00947 */ /* 0x000fea000383ffff */
.L_x_449:
        /* <DEDUP_REMOVED lines=16> */
.L_x_457:
[----:B------:R-:W-:Y:S05]  /*4210*/  BSYNC.RECONVERGENT B0 ;  /* 0x0000000000007941 */ /* 0x000fea0003800200 */
.L_x_456:
[----:B------:R0:W-:Y:S01]  /*4220*/  @!P2 STS.64 [R25+0x80], R28 ;  /* 0x0000801c1900a388 */ /* 0x0001e20000000a00 */
[----:B------:R-:W-:Y:S02]  /*4230*/  IMAD.MOV.U32 R5, RZ, RZ, R43 ;  /* 0x000000ffff057224 */ /* 0x000fe400078e002b */
[----:B------:R-:W-:Y:S02]  /*4240*/  IMAD.MOV.U32 R3, RZ, RZ, R42 ;  /* 0x000000ffff037224 */ /* 0x000fe400078e002a */
[----:B------:R-:W-:Y:S02]  /*4250*/  @!P2 IMAD.MOV.U32 R5, RZ, RZ, R28 ;  /* 0x000000ffff05a224 */ /* 0x000fe400078e001c */
[----:B------:R-:W-:-:S07]  /*4260*/  @!P2 IMAD.MOV.U32 R3, RZ, RZ, R29 ;  /* 0x000000ffff03a224 */ /* 0x000fce00078e001d */
.L_x_443:
        /* <DEDUP_REMOVED lines=12> */
.L_x_442:
        /* <DEDUP_REMOVED lines=108> */
.L_x_427:
[----:B------:R-:W-:Y:S01]  /*49f0*/  BSSY B1, `(.L_x_458) ;  /* 0x0000006000017945 */ /* 0x000fe20003800000 */
[----:B------:R-:W-:Y:S01]  /*4a00*/  PLOP3.LUT P0, PT, P0, PT, PT, 0x8, 0x80 ;  /* 0x000000000080781c */ /* 0x000fe2000070e170 */
[----:B------:R-:W-:-:S12]  /*4a10*/  IMAD.MOV.U32 R0, RZ, RZ, -0x1 ;  /* 0xffffffffff007424 */ /* 0x000fd800078e00ff */
[----:B------:R-:W-:Y:S05]  /*4a20*/  WARPSYNC.COLLECTIVE R0, `(.L_x_459) ;  /* 0x0000000000087348 */ /* 0x000fea0003c00000 */
[----:B------:R-:W-:Y:S01]  /*4a30*/  VOTE.ANY P0, P0 ;  /* 0x0000000000ff7806 */ /* 0x000fe20000000100 */
[----:B------:R-:W-:-:S12]  /*4a40*/  ENDCOLLECTIVE ;  /* 0x000000000000791b */ /* 0x000fd80003800000 */
.L_x_459:
[----:B------:R-:W-:Y:S05]  /*4a50*/  BSYNC B1 ;  /* 0x0000000000017941 */ /* 0x000fea0003800000 */
.L_x_458:
[----:B------:R-:W-:Y:S05]  /*4a60*/  BRA `(.L_x_460) ;  /* 0xffffffc8005c7947 */ /* 0x000fea000383ffff */
.L_x_429:
[----:B------:R-:W-:Y:S01]  /*4a70*/  BSSY B1, `(.L_x_461) ;  /* 0x0000006000017945 */ /* 0x000fe20003800000 */
[----:B------:R-:W-:Y:S01]  /*4a80*/  PLOP3.LUT P0, PT, P0, PT, PT, 0x8, 0x80 ;  /* 0x000000000080781c */ /* 0x000fe2000070e170 */
[----:B------:R-:W-:-:S12]  /*4a90*/  IMAD.MOV.U32 R0, RZ, RZ, -0x1 ;  /* 0xffffffffff007424 */ /* 0x000fd800078e00ff */
[----:B------:R-:W-:Y:S05]  /*4aa0*/  WARPSYNC.COLLECTIVE R0, `(.L_x_462) ;  /* 0x0000000000087348 */ /* 0x000fea0003c00000 */
[----:B------:R-:W-:Y:S01]  /*4ab0*/  VOTE.ANY P0, P0 ;  /* 0x0000000000ff7806 */ /* 0x000fe20000000100 */
[----:B------:R-:W-:-:S12]  /*4ac0*/  ENDCOLLECTIVE ;  /* 0x000000000000791b */ /* 0x000fd80003800000 */
.L_x_462:
[----:B------:R-:W-:Y:S05]  /*4ad0*/  BSYNC B1 ;  /* 0x0000000000017941 */ /* 0x000fea0003800000 */
.L_x_461:
[----:B------:R-:W-:Y:S05]  /*4ae0*/  BRA `(.L_x_463) ;  /* 0xffffffc800647947 */ /* 0x000fea000383ffff */
.L_x_431:
        /* <DEDUP_REMOVED lines=9> */
.L_x_465:
[----:B------:R-:W-:Y:S05]  /*4b80*/  BSYNC B1 ;  /* 0x0000000000017941 */ /* 0x000fea0003800000 */
.L_x_464:
        /* <DEDUP_REMOVED lines=14> */
.L_x_466:
[----:B------:R-:W-:Y:S02]  /*4c70*/  VIADD R30, R38, 0x4 ;  /* 0x00000004261e7836 */ /* 0x000fe40000000000 */
[----:B------:R-:W-:Y:S02]  /*4c80*/  IMAD.MOV.U32 R5, RZ, RZ, R19 ;  /* 0x000000ffff057224 */ /* 0x000fe400078e0013 */
[----:B------:R-:W-:-:S07]  /*4c90*/  IMAD.MOV.U32 R29, RZ, RZ, R4 ;  /* 0x000000ffff1d7224 */ /* 0x000fce00078e0004 */
[----:B------:R-:W-:Y:S05]  /*4ca0*/  WARPSYNC.COLLECTIVE R0, `(.L_x_467) ;  /* 0x0000000000087348 */ /* 0x000fea0003c00000 */
[----:B------:R0:W1:Y:S02]  /*4cb0*/  SHFL.DOWN P2, R4, R5, R3, R2 ;  /* 0x0800000305047389 */ /* 0x0000640000040002 */
[----:B01----:R-:W-:Y:S05]  /*4cc0*/  ENDCOLLECTIVE ;  /* 0x000000000000791b */ /* 0x003fea0003800000 */
.L_x_467:
        /* <DEDUP_REMOVED lines=10> */
.L_x_468:
[----:B------:R-:W-:Y:S02]  /*4d70*/  IMAD.MOV.U32 R5, RZ, RZ, R34 ;  /* 0x000000ffff057224 */ /* 0x000fe400078e0022 */
[----:B------:R-:W-:-:S07]  /*4d80*/  IMAD.MOV.U32 R29, RZ, RZ, R4 ;  /* 0x000000ffff1d7224 */ /* 0x000fce00078e0004 */
[----:B------:R-:W-:Y:S05]  /*4d90*/  WARPSYNC.COLLECTIVE R0, `(.L_x_469) ;  /* 0x0000000000087348 */ /* 0x000fea0003c00000 */
[----:B------:R0:W1:Y:S02]  /*4da0*/  SHFL.DOWN P2, R4, R5, R3, R2 ;  /* 0x0800000305047389 */ /* 0x0000640000040002 */
[----:B01----:R-:W-:Y:S05]  /*4db0*/  ENDCOLLECTIVE ;  /* 0x000000000000791b */ /* 0x003fea0003800000 */
.L_x_469:
        /* <DEDUP_REMOVED lines=11> */
.L_x_470:
[----:B------:R-:W-:Y:S02]  /*4e70*/  IMAD.MOV.U32 R5, RZ, RZ, R35 ;  /* 0x000000ffff057224 */ /* 0x000fe400078e0023 */
[----:B------:R-:W-:-:S07]  /*4e80*/  IMAD.MOV.U32 R18, RZ, RZ, R4 ;  /* 0x000000ffff127224 */ /* 0x000fce00078e0004 */
[----:B------:R-:W-:Y:S05]  /*4e90*/  WARPSYNC.COLLECTIVE R0, `(.L_x_471) ;  /* 0x0000000000087348 */ /* 0x000fea0003c00000 */
[----:B------:R0:W1:Y:S02]  /*4ea0*/  SHFL.DOWN P2, R4, R5, R3, R2 ;  /* 0x0800000305047389 */ /* 0x0000640000040002 */
[----:B01----:R-:W-:Y:S05]  /*4eb0*/  ENDCOLLECTIVE ;  /* 0x000000000000791b */ /* 0x003fea0003800000 */
.L_x_471:
        /* <DEDUP_REMOVED lines=11> */
.L_x_472:
[----:B------:R-:W-:Y:S02]  /*4f70*/  IMAD.MOV.U32 R5, RZ, RZ, R19 ;  /* 0x000000ffff057224 */ /* 0x000fe400078e0013 */
[----:B------:R-:W-:-:S07]  /*4f80*/  IMAD.MOV.U32 R18, RZ, RZ, R4 ;  /* 0x000000ffff127224 */ /* 0x000fce00078e0004 */
[----:B------:R-:W-:Y:S05]  /*4f90*/  WARPSYNC.COLLECTIVE R0, `(.L_x_473) ;  /* 0x0000000000087348 */ /* 0x000fea0003c00000 */
[----:B------:R0:W1:Y:S02]  /*4fa0*/  SHFL.DOWN P2, R4, R5, R3, R2 ;  /* 0x0800000305047389 */ /* 0x0000640000040002 */
[----:B01----:R-:W-:Y:S05]  /*4fb0*/  ENDCOLLECTIVE ;  /* 0x000000000000791b */ /* 0x003fea0003800000 */
.L_x_473:
        /* <DEDUP_REMOVED lines=10> */
.L_x_474:
[----:B------:R-:W-:Y:S02]  /*5060*/  IMAD.MOV.U32 R5, RZ, RZ, R36 ;  /* 0x000000ffff057224 */ /* 0x000fe400078e0024 */
[----:B------:R-:W-:-:S07]  /*5070*/  IMAD.MOV.U32 R18, RZ, RZ, R4 ;  /* 0x000000ffff127224 */ /* 0x000fce00078e0004 */
[----:B------:R-:W-:Y:S05]  /*5080*/  WARPSYNC.COLLECTIVE R0, `(.L_x_475) ;  /* 0x0000000000087348 */ /* 0x000fea0003c00000 */
[----:B------:R0:W1:Y:S02]  /*5090*/  SHFL.DOWN P2, R4, R5, R3, R2 ;  /* 0x0800000305047389 */ /* 0x0000640000040002 */
[----:B01----:R-:W-:Y:S05]  /*50a0*/  ENDCOLLECTIVE ;  /* 0x000000000000791b */ /* 0x003fea0003800000 */
.L_x_475:
[----:B------:R-:W-:Y:S05]  /*50b0*/  WARPSYNC.COLLECTIVE R0, `(.L_x_476) ;  /* 0x0000000000087348 */ /* 0x000fea0003c00000 */
[----:B------:R-:W-:Y:S01]  /*50c0*/  VOTE.ALL P0, P0 ;  /* 0x0000000000ff7806 */ /* 0x000fe20000000000 */
[----:B------:R-:W-:-:S12]  /*50d0*/  ENDCOLLECTIVE ;  /* 0x000000000000791b */ /* 0x000fd80003800000 */
.L_x_476:
        /* <DEDUP_REMOVED lines=8> */
.L_x_433:
[----:B------:R-:W-:Y:S01]  /*5160*/  BSSY B1, `(.L_x_478) ;  /* 0x0000006000017945 */ /* 0x000fe20003800000 */
[----:B------:R-:W-:Y:S01]  /*5170*/  PLOP3.LUT P0, PT, P0, PT, PT, 0x8, 0x80 ;  /* 0x000000000080781c */ /* 0x000fe2000070e170 */
[----:B------:R-:W-:-:S12]  /*5180*/  IMAD.MOV.U32 R0, RZ, RZ, -0x1 ;  /* 0xffffffffff007424 */ /* 0x000fd800078e00ff */
[----:B------:R-:W-:Y:S05]  /*5190*/  WARPSYNC.COLLECTIVE R0, `(.L_x_479) ;  /* 0x0000000000087348 */ /* 0x000fea0003c00000 */
[----:B------:R-:W-:Y:S01]  /*51a0*/  VOTE.ANY P0, P0 ;  /* 0x0000000000ff7806 */ /* 0x000fe20000000100 */
[----:B------:R-:W-:-:S12]  /*51b0*/  ENDCOLLECTIVE ;  /* 0x000000000000791b */ /* 0x000fd80003800000 */
.L_x_479:
[----:B------:R-:W-:Y:S05]  /*51c0*/  BSYNC B1 ;  /* 0x0000000000017941 */ /* 0x000fea0003800000 */
.L_x_478:
[----:B------:R-:W-:Y:S05]  /*51d0*/  BRA `(.L_x_480) ;  /* 0xffffffc400b87947 */ /* 0x000fea000383ffff */
.L_x_435:
[----:B------:R-:W-:Y:S01]  /*51e0*/  BSSY B1, `(.L_x_481) ;  /* 0x0000006000017945 */ /* 0x000fe20003800000 */
[----:B------:R-:W-:Y:S01]  /*51f0*/  PLOP3.LUT P0, PT, P0, PT, PT, 0x8, 0x80 ;  /* 0x000000000080781c */ /* 0x000fe2000070e170 */
[----:B------:R-:W-:-:S12]  /*5200*/  IMAD.MOV.U32 R0, RZ, RZ, -0x1 ;  /* 0xffffffffff007424 */ /* 0x000fd800078e00ff */
[----:B------:R-:W-:Y:S05]  /*5210*/  WARPSYNC.COLLECTIVE R0, `(.L_x_482) ;  /* 0x0000000000087348 */ /* 0x000fea0003c00000 */
[----:B------:R-:W-:Y:S01]  /*5220*/  VOTE.ANY P0, P0 ;  /* 0x0000000000ff7806 */ /* 0x000fe20000000100 */
[----:B------:R-:W-:-:S12]  /*5230*/  ENDCOLLECTIVE ;  /* 0x000000000000791b */ /* 0x000fd80003800000 */
.L_x_482:
[----:B------:R-:W-:Y:S05]  /*5240*/  BSYNC B1 ;  /* 0x0000000000017941 */ /* 0x000fea0003800000 */
.L_x_481:
[----:B------:R-:W-:Y:S05]  /*5250*/  BRA `(.L_x_483) ;  /* 0xffffffc400c07947 */ /* 0x000fea000383ffff */
.L_x_437:
[----:B------:R-:W-:Y:S01]  /*5260*/  BSSY B1, `(.L_x_484) ;  /* 0x0000006000017945 */ /* 0x000fe20003800000 */
[----:B------:R-:W-:Y:S01]  /*5270*/  PLOP3.LUT P2, PT, P1, PT, PT, 0x8, 0x80 ;  /* 0x000000000080781c */ /* 0x000fe20000f4e170 */
[----:B------:R-:W-:-:S12]  /*5280*/  IMAD.MOV.U32 R0, RZ, RZ, -0x1 ;  /* 0xffffffffff007424 */ /* 0x000fd800078e00ff */
[----:B------:R-:W-:Y:S05]  /*5290*/  WARPSYNC.COLLECTIVE R0, `(.L_x_485) ;  /* 0x0000000000087348 */ /* 0x000fea0003c00000 */
[----:B------:R-:W-:Y:S01]  /*52a0*/  VOTE.ANY R0, PT, P2 ;  /* 0x0000000000007806 */ /* 0x000fe200010e0100 */
[----:B------:R-:W-:Y:S06]  /*52b0*/  ENDCOLLECTIVE ;  /* 0x000000000000791b */ /* 0x000fec0003800000 */
.L_x_485:
[----:B------:R-:W-:Y:S05]  /*52c0*/  BSYNC B1 ;  /* 0x0000000000017941 */ /* 0x000fea0003800000 */
.L_x_484:
        /* <DEDUP_REMOVED lines=12> */
.L_x_486:
[----:B------:R-:W-:Y:S02]  /*5390*/  IMAD.MOV.U32 R5, RZ, RZ, R19 ;  /* 0x000000ffff057224 */ /* 0x000fe400078e0013 */
[----:B------:R-:W-:-:S07]  /*53a0*/  IMAD.MOV.U32 R44, RZ, RZ, R4 ;  /* 0x000000ffff2c7224 */ /* 0x000fce00078e0004 */
[----:B------:R-:W-:Y:S05]  /*53b0*/  WARPSYNC.COLLECTIVE R0, `(.L_x_487) ;  /* 0x0000000000087348 */ /* 0x000fea0003c00000 */
[----:B------:R0:W1:Y:S02]  /*53c0*/  SHFL.DOWN P2, R4, R5, R3, R2 ;  /* 0x0800000305047389 */ /* 0x0000640000040002 */
[----:B01----:R-:W-:Y:S05]  /*53d0*/  ENDCOLLECTIVE ;  /* 0x000000000000791b */ /* 0x003fea0003800000 */
.L_x_487:
        /* <DEDUP_REMOVED lines=12> */
.L_x_488:
[----:B------:R-:W-:-:S05]  /*54a0*/  IMAD.MOV.U32 R44, RZ, RZ, R4 ;  /* 0x000000ffff2c7224 */ /* 0x000fca00078e0004 */
[----:B------:R-:W-:-:S04]  /*54b0*/  SEL R44, R44, RZ, !P0 ;  /* 0x000000ff2c2c7207 */ /* 0x000fc80004000000 */
[----:B------:R-:W-:Y:S01]  /*54c0*/  IADD3 R19, P1, PT, R44, R5, RZ ;  /* 0x000000052c137210 */ /* 0x000fe20007f3e0ff */
[----:B------:R-:W-:-:S12]  /*54d0*/  IMAD.MOV.U32 R5, RZ, RZ, R18 ;  /* 0x000000ffff057224 */ /* 0x000fd800078e0012 */
[----:B------:R-:W-:Y:S05]  /*54e0*/  WARPSYNC.COLLECTIVE R0, `(.L_x_489) ;  /* 0x0000000000087348 */ /* 0x000fea0003c00000 */
[----:B------:R0:W1:Y:S02]  /*54f0*/  SHFL.DOWN P2, R4, R5, R3, R2 ;  /* 0x0800000305047389 */ /* 0x0000640000040002 */
[----:B01----:R-:W-:Y:S05]  /*5500*/  ENDCOLLECTIVE ;  /* 0x000000000000791b */ /* 0x003fea0003800000 */
.L_x_489:
        /* <DEDUP_REMOVED lines=8> */
.L_x_490:
[----:B------:R-:W-:Y:S02]  /*5590*/  IMAD.MOV.U32 R5, RZ, RZ, R18 ;  /* 0x000000ffff057224 */ /* 0x000fe400078e0012 */
[----:B------:R-:W-:-:S07]  /*55a0*/  IMAD.MOV.U32 R44, RZ, RZ, R4 ;  /* 0x000000ffff2c7224 */ /* 0x000fce00078e0004 */
[----:B------:R-:W-:Y:S05]  /*55b0*/  WARPSYNC.COLLECTIVE R0, `(.L_x_491) ;  /* 0x0000000000087348 */ /* 0x000fea0003c00000 */
[----:B------:R0:W1:Y:S02]  /*55c0*/  SHFL.DOWN P2, R4, R5, R3, R2 ;  /* 0x0800000305047389 */ /* 0x0000640000040002 */
[----:B01----:R-:W-:Y:S05]  /*55d0*/  ENDCOLLECTIVE ;  /* 0x000000000000791b */ /* 0x003fea0003800000 */
.L_x_491:
        /* <DEDUP_REMOVED lines=10> */
.L_x_492:
[----:B------:R-:W-:Y:S02]  /*5680*/  IMAD.MOV.U32 R5, RZ, RZ, R18 ;  /* 0x000000ffff057224 */ /* 0x000fe400078e0012 */
[----:B------:R-:W-:-:S07]  /*5690*/  IMAD.MOV.U32 R44, RZ, RZ, R4 ;  /* 0x000000ffff2c7224 */ /* 0x000fce00078e0004 */
[----:B------:R-:W-:Y:S05]  /*56a0*/  WARPSYNC.COLLECTIVE R0, `(.L_x_493) ;  /* 0x0000000000087348 */ /* 0x000fea0003c00000 */
[----:B------:R0:W1:Y:S02]  /*56b0*/  SHFL.DOWN P2, R4, R5, R3, R2 ;  /* 0x0800000305047389 */ /* 0x0000640000040002 */
[----:B01----:R-:W-:Y:S05]  /*56c0*/  ENDCOLLECTIVE ;  /* 0x000000000000791b */ /* 0x003fea0003800000 */
.L_x_493:
        /* <DEDUP_REMOVED lines=10> */
.L_x_494:
[----:B------:R-:W-:Y:S02]  /*5770*/  IMAD.MOV.U32 R5, RZ, RZ, R18 ;  /* 0x000000ffff057224 */ /* 0x000fe400078e0012 */
[----:B------:R-:W-:-:S07]  /*5780*/  IMAD.MOV.U32 R44, RZ, RZ, R4 ;  /* 0x000000ffff2c7224 */ /* 0x000fce00078e0004 */
[----:B------:R-:W-:Y:S05]  /*5790*/  WARPSYNC.COLLECTIVE R0, `(.L_x_495) ;  /* 0x0000000000087348 */ /* 0x000fea0003c00000 */
[----:B------:R0:W1:Y:S02]  /*57a0*/  SHFL.DOWN P2, R4, R5, R3, R2 ;  /* 0x0800000305047389 */ /* 0x0000640000040002 */
[----:B01----:R-:W-:Y:S05]  /*57b0*/  ENDCOLLECTIVE ;  /* 0x000000000000791b */ /* 0x003fea0003800000 */
.L_x_495:
        /* <DEDUP_REMOVED lines=9> */
.L_x_496:
[----:B------:R-:W-:Y:S05]  /*5850*/  BRA `(.L_x_497) ;  /* 0xffffffc4000c7947 */ /* 0x000fea000383ffff */
.L_x_444:
[----:B------:R-:W-:Y:S01]  /*5860*/  BSSY B0, `(.L_x_498) ;  /* 0x0000006000007945 */ /* 0x000fe20003800000 */
[----:B------:R-:W-:Y:S01]  /*5870*/  PLOP3.LUT P0, PT, P0, PT, PT, 0x8, 0x80 ;  /* 0x000000000080781c */ /* 0x000fe2000070e170 */
[----:B------:R-:W-:-:S12]  /*5880*/  IMAD.MOV.U32 R0, RZ, RZ, -0x1 ;  /* 0xffffffffff007424 */ /* 0x000fd800078e00ff */
[----:B------:R-:W-:Y:S05]  /*5890*/  WARPSYNC.COLLECTIVE R0, `(.L_x_499) ;  /* 0x0000000000087348 */ /* 0x000fea0003c00000 */
[----:B------:R-:W-:Y:S01]  /*58a0*/  VOTE.ANY P0, P0 ;  /* 0x0000000000ff7806 */ /* 0x000fe20000000100 */
[----:B------:R-:W-:-:S12]  /*58b0*/  ENDCOLLECTIVE ;  /* 0x000000000000791b */ /* 0x000fd80003800000 */
.L_x_499:
[----:B------:R-:W-:Y:S05]  /*58c0*/  BSYNC B0 ;  /* 0x0000000000007941 */ /* 0x000fea0003800000 */
.L_x_498:
[----:B------:R-:W-:Y:S05]  /*58d0*/  BRA `(.L_x_500) ;  /* 0xffffffdc00e07947 */ /* 0x000fea000383ffff */
.L_x_446:
[----:B------:R-:W-:Y:S01]  /*58e0*/  BSSY B0, `(.L_x_501) ;  /* 0x0000006000007945 */ /* 0x000fe20003800000 */
[----:B------:R-:W-:Y:S01]  /*58f0*/  PLOP3.LUT P0, PT, P0, PT, PT, 0x8, 0x80 ;  /* 0x000000000080781c */ /* 0x000fe2000070e170 */
[----:B------:R-:W-:-:S12]  /*5900*/  IMAD.MOV.U32 R0, RZ, RZ, -0x1 ;  /* 0xffffffffff007424 */ /* 0x000fd800078e00ff */
[----:B------:R-:W-:Y:S05]  /*5910*/  WARPSYNC.COLLECTIVE R0, `(.L_x_502) ;  /* 0x0000000000087348 */ /* 0x000fea0003c00000 */
[----:B------:R-:W-:Y:S01]  /*5920*/  VOTE.ANY P0, P0 ;  /* 0x0000000000ff7806 */ /* 0x000fe20000000100 */
[----:B------:R-:W-:-:S12]  /*5930*/  ENDCOLLECTIVE ;  /* 0x000000000000791b */ /* 0x000fd80003800000 */
.L_x_502:
[----:B------:R-:W-:Y:S05]  /*5940*/  BSYNC B0 ;  /* 0x0000000000007941 */ /* 0x000fea0003800000 */
.L_x_501:
[----:B------:R-:W-:Y:S05]  /*5950*/  BRA `(.L_x_503) ;  /* 0xffffffdc00e87947 */ /* 0x000fea000383ffff */
.L_x_448:
        /* <DEDUP_REMOVED lines=9> */
.L_x_505:
[----:B------:R-:W-:Y:S05]  /*59f0*/  BSYNC B0 ;  /* 0x0000000000007941 */ /* 0x000fea0003800000 */
.L_x_504:
        /* <DEDUP_REMOVED lines=13> */
.L_x_506:
[----:B------:R-:W-:Y:S02]  /*5ad0*/  IMAD.MOV.U32 R5, RZ, RZ, R19 ;  /* 0x000000ffff057224 */ /* 0x000fe400078e0013 */
[----:B------:R-:W-:-:S07]  /*5ae0*/  IMAD.MOV.U32 R25, RZ, RZ, R4 ;  /* 0x000000ffff197224 */ /* 0x000fce00078e0004 */
[----:B------:R-:W-:Y:S05]  /*5af0*/  WARPSYNC.COLLECTIVE R0, `(.L_x_507) ;  /* 0x0000000000087348 */ /* 0x000fea0003c00000 */
[----:B------:R0:W1:Y:S02]  /*5b00*/  SHFL.DOWN P2, R4, R5, R3, R2 ;  /* 0x0800000305047389 */ /* 0x0000640000040002 */
[----:B01----:R-:W-:Y:S05]  /*5b10*/  ENDCOLLECTIVE ;  /* 0x000000000000791b */ /* 0x003fea0003800000 */
.L_x_507:
        /* <DEDUP_REMOVED lines=10> */
.L_x_508:
[----:B------:R-:W-:Y:S02]  /*5bc0*/  IMAD.MOV.U32 R5, RZ, RZ, R27 ;  /* 0x000000ffff057224 */ /* 0x000fe400078e001b */
[----:B------:R-:W-:-:S07]  /*5bd0*/  IMAD.MOV.U32 R28, RZ, RZ, R4 ;  /* 0x000000ffff1c7224 */ /* 0x000fce00078e0004 */
[----:B------:R-:W-:Y:S05]  /*5be0*/  WARPSYNC.COLLECTIVE R0, `(.L_x_509) ;  /* 0x0000000000087348 */ /* 0x000fea0003c00000 */
[----:B------:R0:W1:Y:S02]  /*5bf0*/  SHFL.DOWN P2, R4, R5, R3, R2 ;  /* 0x0800000305047389 */ /* 0x0000640000040002 */
[----:B01----:R-:W-:Y:S05]  /*5c00*/  ENDCOLLECTIVE ;  /* 0x000000000000791b */ /* 0x003fea0003800000 */
.L_x_509:
        /* <DEDUP_REMOVED lines=11> */
.L_x_510:
[----:B------:R-:W-:Y:S02]  /*5cc0*/  IMAD.MOV.U32 R5, RZ, RZ, R19 ;  /* 0x000000ffff057224 */ /* 0x000fe400078e0013 */
[----:B------:R-:W-:-:S07]  /*5cd0*/  IMAD.MOV.U32 R18, RZ, RZ, R4 ;  /* 0x000000ffff127224 */ /* 0x000fce00078e0004 */
[----:B------:R-:W-:Y:S05]  /*5ce0*/  WARPSYNC.COLLECTIVE R0, `(.L_x_511) ;  /* 0x0000000000087348 */ /* 0x000fea0003c00000 */
[----:B------:R0:W1:Y:S02]  /*5cf0*/  SHFL.DOWN P2, R4, R5, R3, R2 ;  /* 0x0800000305047389 */ /* 0x0000640000040002 */
[----:B01----:R-:W-:Y:S05]  /*5d00*/  ENDCOLLECTIVE ;  /* 0x000000000000791b */ /* 0x003fea0003800000 */
.L_x_511:
        /* <DEDUP_REMOVED lines=11> */
.L_x_512:
[----:B------:R-:W-:Y:S01]  /*5dc0*/  IMAD.MOV.U32 R5, RZ, RZ, R27 ;  /* 0x000000ffff057224 */ /* 0x000fe200078e001b */
[----:B------:R-:W-:-:S07]  /*5dd0*/  SEL R19, R4, RZ, !P3 ;  /* 0x000000ff04137207 */ /* 0x000fce0005800000 */
[----:B------:R-:W-:Y:S05]  /*5de0*/  WARPSYNC.COLLECTIVE R0, `(.L_x_513) ;  /* 0x0000000000087348 */ /* 0x000fea0003c00000 */
[----:B------:R0:W1:Y:S02]  /*5df0*/  SHFL.DOWN P2, R4, R5, R3, R2 ;  /* 0x0800000305047389 */ /* 0x0000640000040002 */
[----:B01----:R-:W-:Y:S05]  /*5e00*/  ENDCOLLECTIVE ;  /* 0x000000000000791b */ /* 0x003fea0003800000 */
.L_x_513:
[----:B------:R-:W-:-:S05]  /*5e10*/  IADD3 R19, P4, PT, R19, R28, RZ ;  /* 0x0000001c13137210 */ /* 0x000fca0007f9e0ff */
[----:B------:R-:W-:Y:S02]  /*5e20*/  IMAD.MOV.U32 R5, RZ, RZ, R19 ;  /* 0x000000ffff057224 */ /* 0x000fe400078e0013 */
[----:B------:R-:W-:Y:S02]  /*5e30*/  IMAD.MOV.U32 R3, RZ, RZ, 0x10 ;  /* 0x00000010ff037424 */ /* 0x000fe400078e00ff */
[----:B------:R-:W-:-:S07]  /*5e40*/  IMAD.MOV.U32 R18, RZ, RZ, R4 ;  /* 0x000000ffff127224 */ /* 0x000fce00078e0004 */
[----:B------:R-:W-:Y:S05]  /*5e50*/  WARPSYNC.COLLECTIVE R0, `(.L_x_514) ;  /* 0x0000000000087348 */ /* 0x000fea0003c00000 */
[----:B------:R0:W1:Y:S02]  /*5e60*/  SHFL.DOWN P2, R4, R5, R3, R2 ;  /* 0x0800000305047389 */ /* 0x0000640000040002 */
[----:B01----:R-:W-:Y:S05]  /*5e70*/  ENDCOLLECTIVE ;  /* 0x000000000000791b */ /* 0x003fea0003800000 */
.L_x_514:
        /* <DEDUP_REMOVED lines=8> */
.L_x_515:
[----:B------:R-:W-:Y:S05]  /*5f00*/  WARPSYNC.COLLECTIVE R0, `(.L_x_516) ;  /* 0x0000000000087348 */ /* 0x000fea0003c00000 */
[----:B------:R-:W-:Y:S01]  /*5f10*/  VOTE.ALL P0, P0 ;  /* 0x0000000000ff7806 */ /* 0x000fe20000000000 */
[----:B------:R-:W-:-:S12]  /*5f20*/  ENDCOLLECTIVE ;  /* 0x000000000000791b */ /* 0x000fd80003800000 */
.L_x_516:
        /* <DEDUP_REMOVED lines=8> */
.L_x_450:
[----:B------:R-:W-:Y:S01]  /*5fb0*/  BSSY B0, `(.L_x_518) ;  /* 0x0000006000007945 */ /* 0x000fe20003800000 */
[----:B------:R-:W-:Y:S01]  /*5fc0*/  PLOP3.LUT P0, PT, P0, PT, PT, 0x8, 0x80 ;  /* 0x000000000080781c */ /* 0x000fe2000070e170 */
[----:B------:R-:W-:-:S12]  /*5fd0*/  IMAD.MOV.U32 R0, RZ, RZ, -0x1 ;  /* 0xffffffffff007424 */ /* 0x000fd800078e00ff */
[----:B------:R-:W-:Y:S05]  /*5fe0*/  WARPSYNC.COLLECTIVE R0, `(.L_x_519) ;  /* 0x0000000000087348 */ /* 0x000fea0003c00000 */
[----:B------:R-:W-:Y:S01]  /*5ff0*/  VOTE.ANY P0, P0 ;  /* 0x0000000000ff7806 */ /* 0x000fe20000000100 */
[----:B------:R-:W-:-:S12]  /*6000*/  ENDCOLLECTIVE ;  /* 0x000000000000791b */ /* 0x000fd80003800000 */
.L_x_519:
[----:B------:R-:W-:Y:S05]  /*6010*/  BSYNC B0 ;  /* 0x0000000000007941 */ /* 0x000fea0003800000 */
.L_x_518:
[----:B------:R-:W-:Y:S05]  /*6020*/  BRA `(.L_x_520) ;  /* 0xffffffdc00407947 */ /* 0x000fea000383ffff */
.L_x_452:
[----:B------:R-:W-:Y:S01]  /*6030*/  BSSY B0, `(.L_x_521) ;  /* 0x0000006000007945 */ /* 0x000fe20003800000 */
[----:B------:R-:W-:Y:S01]  /*6040*/  PLOP3.LUT P0, PT, P0, PT, PT, 0x8, 0x80 ;  /* 0x000000000080781c */ /* 0x000fe2000070e170 */
[----:B------:R-:W-:-:S12]  /*6050*/  IMAD.MOV.U32 R0, RZ, RZ, -0x1 ;  /* 0xffffffffff007424 */ /* 0x000fd800078e00ff */
[----:B------:R-:W-:Y:S05]  /*6060*/  WARPSYNC.COLLECTIVE R0, `(.L_x_522) ;  /* 0x0000000000087348 */ /* 0x000fea0003c00000 */
[----:B------:R-:W-:Y:S01]  /*6070*/  VOTE.ANY P0, P0 ;  /* 0x0000000000ff7806 */ /* 0x000fe20000000100 */
[----:B------:R-:W-:-:S12]  /*6080*/  ENDCOLLECTIVE ;  /* 0x000000000000791b */ /* 0x000fd80003800000 */
.L_x_522:
[----:B------:R-:W-:Y:S05]  /*6090*/  BSYNC B0 ;  /* 0x0000000000007941 */ /* 0x000fea0003800000 */
.L_x_521:
[----:B------:R-:W-:Y:S05]  /*60a0*/  BRA `(.L_x_523) ;  /* 0xffffffdc00487947 */ /* 0x000fea000383ffff */
.L_x_454:
[----:B------:R-:W-:Y:S01]  /*60b0*/  BSSY B0, `(.L_x_524) ;  /* 0x0000006000007945 */ /* 0x000fe20003800000 */
[----:B------:R-:W-:Y:S01]  /*60c0*/  PLOP3.LUT P2, PT, P0, PT, PT, 0x8, 0x80 ;  /* 0x000000000080781c */ /* 0x000fe2000074e170 */
[----:B------:R-:W-:-:S12]  /*60d0*/  IMAD.MOV.U32 R0, RZ, RZ, -0x1 ;  /* 0xffffffffff007424 */ /* 0x000fd800078e00ff */
[----:B------:R-:W-:Y:S05]  /*60e0*/  WARPSYNC.COLLECTIVE R0, `(.L_x_525) ;  /* 0x0000000000087348 */ /* 0x000fea0003c00000 */
[----:B------:R-:W-:Y:S01]  /*60f0*/  VOTE.ANY R0, PT, P2 ;  /* 0x0000000000007806 */ /* 0x000fe200010e0100 */
[----:B------:R-:W-:Y:S06]  /*6100*/  ENDCOLLECTIVE ;  /* 0x000000000000791b */ /* 0x000fec0003800000 */
.L_x_525:
[----:B------:R-:W-:Y:S05]  /*6110*/  BSYNC B0 ;  /* 0x0000000000007941 */ /* 0x000fea0003800000 */
.L_x_524:
        /* <DEDUP_REMOVED lines=12> */
.L_x_526:
[----:B------:R-:W-:Y:S01]  /*61e0*/  ISETP.GE.AND P0, PT, R45, R2, PT ;  /* 0x000000022d00720c */ /* 0x000fe20003f06270 */
[----:B------:R-:W-:Y:S02]  /*61f0*/  IMAD.MOV.U32 R5, RZ, RZ, R19 ;  /* 0x000000ffff057224 */ /* 0x000fe400078e0013 */
[----:B------:R-:W-:-:S10]  /*6200*/  IMAD.MOV.U32 R44, RZ, RZ, R4 ;  /* 0x000000ffff2c7224 */ /* 0x000fd400078e0004 */
[----:B------:R-:W-:Y:S05]  /*6210*/  WARPSYNC.COLLECTIVE R0, `(.L_x_527) ;  /* 0x0000000000087348 */ /* 0x000fea0003c00000 */
[----:B------:R0:W1:Y:S02]  /*6220*/  SHFL.DOWN P2, R4, R5, R3, R2 ;  /* 0x0800000305047389 */ /* 0x0000640000040002 */
[----:B01----:R-:W-:Y:S05]  /*6230*/  ENDCOLLECTIVE ;  /* 0x000000000000791b */ /* 0x003fea0003800000 */
.L_x_527:
        /* <DEDUP_REMOVED lines=9> */
.L_x_528:
[----:B------:R-:W-:-:S04]  /*62d0*/  SEL R4, R4, RZ, !P0 ;  /* 0x000000ff04047207 */ /* 0x000fc80004000000 */
[----:B------:R-:W-:Y:S01]  /*62e0*/  IADD3 R19, P3, PT, R4, R5, RZ ;  /* 0x0000000504137210 */ /* 0x000fe20007f7e0ff */
[----:B------:R-:W-:-:S12]  /*62f0*/  IMAD.MOV.U32 R5, RZ, RZ, R18 ;  /* 0x000000ffff057224 */ /* 0x000fd800078e0012 */
[----:B------:R-:W-:Y:S05]  /*6300*/  WARPSYNC.COLLECTIVE R0, `(.L_x_529) ;  /* 0x0000000000087348 */ /* 0x000fea0003c00000 */
[----:B------:R0:W1:Y:S02]  /*6310*/  SHFL.DOWN P2, R4, R5, R3, R2 ;  /* 0x0800000305047389 */ /* 0x0000640000040002 */
[----:B01----:R-:W-:Y:S05]  /*6320*/  ENDCOLLECTIVE ;  /* 0x000000000000791b */ /* 0x003fea0003800000 */
.L_x_529:
[----:B------:R-:W-:Y:S02]  /*6330*/  IMAD.MOV.U32 R5, RZ, RZ, R19 ;  /* 0x000000ffff057224 */ /* 0x000fe400078e0013 */
[----:B------:R-:W-:Y:S02]  /*6340*/  IMAD.MOV.U32 R3, RZ, RZ, 0x4 ;  /* 0x00000004ff037424 */ /* 0x000fe400078e00ff */
[----:B------:R-:W-:-:S07]  /*6350*/  IMAD.MOV.U32 R44, RZ, RZ, R4 ;  /* 0x000000ffff2c7224 */ /* 0x000fce00078e0004 */
[----:B------:R-:W-:Y:S05]  /*6360*/  WARPSYNC.COLLECTIVE R0, `(.L_x_530) ;  /* 0x0000000000087348 */ /* 0x000fea0003c00000 */
[----:B------:R0:W1:Y:S02]  /*6370*/  SHFL.DOWN P2, R4, R5, R3, R2 ;  /* 0x0800000305047389 */ /* 0x0000640000040002 */
[----:B01----:R-:W-:Y:S05]  /*6380*/  ENDCOLLECTIVE ;  /* 0x000000000000791b */ /* 0x003fea0003800000 */
.L_x_530:
        /* <DEDUP_REMOVED lines=9> */
.L_x_531:
        /* <DEDUP_REMOVED lines=9> */
.L_x_532:
[----:B------:R-:W-:-:S04]  /*64b0*/  IMAD.X R18, R44, 0x1, R18, P3 ;  /* 0x000000012c127824 */ /* 0x000fc800018e0612 */
[----:B------:R-:W-:Y:S02]  /*64c0*/  IMAD.MOV.U32 R5, RZ, RZ, R18 ;  /* 0x000000ffff057224 */ /* 0x000fe400078e0012 */
[----:B------:R-:W-:-:S07]  /*64d0*/  IMAD.MOV.U32 R44, RZ, RZ, R4 ;  /* 0x000000ffff2c7224 */ /* 0x000fce00078e0004 */
[----:B------:R-:W-:Y:S05]  /*64e0*/  WARPSYNC.COLLECTIVE R0, `(.L_x_533) ;  /* 0x0000000000087348 */ /* 0x000fea0003c00000 */
[----:B------:R0:W1:Y:S02]  /*64f0*/  SHFL.DOWN P2, R4, R5, R3, R2 ;  /* 0x0800000305047389 */ /* 0x0000640000040002 */
[----:B01----:R-:W-:Y:S05]  /*6500*/  ENDCOLLECTIVE ;  /* 0x000000000000791b */ /* 0x003fea0003800000 */
.L_x_533:
        /* <DEDUP_REMOVED lines=10> */
.L_x_534:
[----:B------:R-:W-:Y:S02]  /*65b0*/  IMAD.MOV.U32 R5, RZ, RZ, R18 ;  /* 0x000000ffff057224 */ /* 0x000fe400078e0012 */
[----:B------:R-:W-:-:S07]  /*65c0*/  IMAD.MOV.U32 R44, RZ, RZ, R4 ;  /* 0x000000ffff2c7224 */ /* 0x000fce00078e0004 */
[----:B------:R-:W-:Y:S05]  /*65d0*/  WARPSYNC.COLLECTIVE R0, `(.L_x_535) ;  /* 0x0000000000087348 */ /* 0x000fea0003c00000 */
[----:B------:R0:W1:Y:S02]  /*65e0*/  SHFL.DOWN P2, R4, R5, R3, R2 ;  /* 0x0800000305047389 */ /* 0x0000640000040002 */
[----:B01----:R-:W-:Y:S05]  /*65f0*/  ENDCOLLECTIVE ;  /* 0x000000000000791b */ /* 0x003fea0003800000 */
.L_x_535:
        /* <DEDUP_REMOVED lines=9> */
.L_x_536:
[----:B------:R-:W-:Y:S05]  /*6690*/  BRA `(.L_x_537) ;  /* 0xffffffd800987947 */ /* 0x000fea000383ffff */
.L_x_538:
        /* <DEDUP_REMOVED lines=14> */
.L_x_2102:


//--------------------- .text._ZN3cub18CUB_300001_SM_10006detail4scan16DeviceScanKernelINS2_10policy_hubImmmjN4cuda3std3__44plusIvEEE10Policy1000EPmSC_NS0_13ScanTileStateImLb1EEES9_NS1_10InputValueImSC_EEjmLb0EmEEvT0_T1_T2_iT3_T4_T5_ --------------------------
	.section	.text._ZN3cub18CUB_300001_SM_10006detail4scan16DeviceScanKernelINS2_10policy_hubImmmjN4cuda3std3__44plusIvEEE10Policy1000EPmSC_NS0_13ScanTileStateImLb1EEES9_NS1_10InputValueImSC_EEjmLb0EmEEvT0_T1_T2_iT3_T4_T5_,"ax",@progbits
	.align	128
        .global         _ZN3cub18CUB_300001_SM_10006detail4scan16DeviceScanKernelINS2_10policy_hubImmmjN4cuda3std3__44plusIvEEE10Policy1000EPmSC_NS0_13ScanTileStateImLb1EEES9_NS1_10InputValueImSC_EEjmLb0EmEEvT0_T1_T2_iT3_T4_T5_
        .type           _ZN3cub18CUB_300001_SM_10006detail4scan16DeviceScanKernelINS2_10policy_hubImmmjN4cuda3std3__44plusIvEEE10Policy1000EPmSC_NS0_13ScanTileStateImLb1EEES9_NS1_10InputValueImSC_EEjmLb0EmEEvT0_T1_T2_iT3_T4_T5_,@function
        .size           _ZN3cub18CUB_300001_SM_10006detail4scan16DeviceScanKernelINS2_10policy_hubImmmjN4cuda3std3__44plusIvEEE10Policy1000EPmSC_NS0_13ScanTileStateImLb1EEES9_NS1_10InputValueImSC_EEjmLb0EmEEvT0_T1_T2_iT3_T4_T5_,(.L_x_2103 - _ZN3cub18CUB_300001_SM_10006detail4scan16DeviceScanKernelINS2_10policy_hubImmmjN4cuda3std3__44plusIvEEE10Policy1000EPmSC_NS0_13ScanTileStateImLb1EEES9_NS1_10InputValueImSC_EEjmLb0EmEEvT0_T1_T2_iT3_T4_T5_)
        .other          _ZN3cub18CUB_300001_SM_10006detail4scan16DeviceScanKernelINS2_10policy_hubImmmjN4cuda3std3__44plusIvEEE10Policy1000EPmSC_NS0_13ScanTileStateImLb1EEES9_NS1_10InputValueImSC_EEjmLb0EmEEvT0_T1_T2_iT3_T4_T5_,@"STO_CUDA_ENTRY STV_DEFAULT"
_ZN3cub18CUB_300001_SM_10006detail4scan16DeviceScanKernelINS2_10policy_hubImmmjN4cuda3std3__44plusIvEEE10Policy1000EPmSC_NS0_13ScanTileStateImLb1EEES9_NS1_10InputValueImSC_EEjmLb0EmEEvT0_T1_T2_iT3_T4_T5_:
.text._ZN3cub18CUB_300001_SM_10006detail4scan16DeviceScanKernelINS2_10policy_hubImmmjN4cuda3std3__44plusIvEEE10Policy1000EPmSC_NS0_13ScanTileStateImLb1EEES9_NS1_10InputValueImSC_EEjmLb0EmEEvT0_T1_T2_iT3_T4_T5_:
        /* <DEDUP_REMOVED lines=120> */
[----:B-1----:R-:W-:-:S05]  /*0780*/  SEL R21, R21, RZ, P0 ;  /* 0x000000ff15157207 */ /* 0x002fca0000000000 */
[----:B------:R-:W-:Y:S01]  /*0790*/  IMAD.X R45, R21, 0x1, R22, P2 ;  /* 0x00000001152d7824 */ /* 0x000fe200010e0616 */
[----:B------:R-:W-:-:S04]  /*07a0*/  ISETP.NE.AND P2, PT, R3, 0xc, PT ;  /* 0x0000000c0300780c */ /* 0x000fc80003f45270 */
        /* <DEDUP_REMOVED lines=79> */
.L_x_541:
        /* <DEDUP_REMOVED lines=46> */
[----:B-----5:R-:W-:Y:S02]  /*0f80*/  IADD3 R46, P0, PT, R20, R23, RZ ;  /* 0x00000017142e7210 */ /* 0x020fe40007f1e0ff */
        /* <DEDUP_REMOVED lines=97> */
.L_x_577:
[----:B------:R-:W-:Y:S05]  /*15a0*/  @!P0 BRA `(.L_x_545) ;  /* 0x0000000000808947 */ /* 0x000fea0003800000 */
[----:B------:R-:W-:-:S07]  /*15b0*/  IMAD.MOV.U32 R24, RZ, RZ, 0x182 ;  /* 0x00000182ff187424 */ /* 0x000fce00078e00ff */
.L_x_547:
        /* <DEDUP_REMOVED lines=30> */
.L_x_580:
[----:B------:R-:W-:Y:S05]  /*17a0*/  @P0 BRA `(.L_x_547) ;  /* 0xfffffffc00840947 */ /* 0x000fea000383ffff */
.L_x_545:
        /* <DEDUP_REMOVED lines=58> */
.L_x_594:
[----:B------:R-:W-:Y:S05]  /*1b50*/  @!P0 BRA `(.L_x_549) ;  /* 0x0000000400808947 */ /* 0x000fea0003800000 */
[----:B------:R-:W-:-:S07]  /*1b60*/  IMAD.MOV.U32 R46, RZ, RZ, 0x182 ;  /* 0x00000182ff2e7424 */ /* 0x000fce00078e00ff */
.L_x_555:
        /* <DEDUP_REMOVED lines=9> */
.L_x_597:
[----:B------:R-:W-:Y:S05]  /*1c00*/  @!P0 BRA `(.L_x_551) ;  /* 0x0000000000808947 */ /* 0x000fea0003800000 */
[----:B------:R-:W-:-:S07]  /*1c10*/  IMAD.MOV.U32 R26, RZ, RZ, R46 ;  /* 0x000000ffff1a7224 */ /* 0x000fce00078e002e */
.L_x_553:
        /* <DEDUP_REMOVED lines=30> */
.L_x_600:
[----:B------:R-:W-:Y:S05]  /*1e00*/  @P0 BRA `(.L_x_553) ;  /* 0xfffffffc00840947 */ /* 0x000fea000383ffff */
.L_x_551:
        /* <DEDUP_REMOVED lines=52> */
.L_x_614:
[----:B------:R-:W-:Y:S05]  /*2150*/  @P0 BRA `(.L_x_555) ;  /* 0xfffffff800840947 */ /* 0x000fea000383ffff */
.L_x_549:
        /* <DEDUP_REMOVED lines=16> */
.L_x_557:
[----:B------:R-:W-:Y:S05]  /*2260*/  BSYNC.RECONVERGENT B1 ;  /* 0x0000000000017941 */ /* 0x000fea0003800200 */
.L_x_556:
[----:B------:R0:W-:Y:S01]  /*2270*/  @!P0 STS.64 [R5+0x98], R44 ;  /* 0x0000982c05008388 */ /* 0x0001e20000000a00 */
[----:B-1----:R-:W-:Y:S02]  /*2280*/  IMAD.MOV.U32 R22, RZ, RZ, R7 ;  /* 0x000000ffff167224 */ /* 0x002fe400078e0007 */
[----:B------:R-:W-:Y:S02]  /*2290*/  IMAD.MOV.U32 R23, RZ, RZ, R3 ;  /* 0x000000ffff177224 */ /* 0x000fe400078e0003 */
[----:B------:R-:W-:Y:S02]  /*22a0*/  @!P0 IMAD.MOV.U32 R22, RZ, RZ, R44 ;  /* 0x000000ffff168224 */ /* 0x000fe400078e002c */
[----:B------:R-:W-:-:S07]  /*22b0*/  @!P0 IMAD.MOV.U32 R23, RZ, RZ, R45 ;  /* 0x000000ffff178224 */ /* 0x000fce00078e002d */
.L_x_543:
        /* <DEDUP_REMOVED lines=12> */
.L_x_542:
[----:B------:R-:W-:Y:S05]  /*2380*/  BSYNC.RECONVERGENT B0 ;  /* 0x0000000000007941 */ /* 0x000fea0003800200 */
.L_x_540:
        /* <DEDUP_REMOVED lines=71> */
.L_x_539:
        /* <DEDUP_REMOVED lines=216> */
.L_x_558:
        /* <DEDUP_REMOVED lines=144> */
.L_x_617:
[----:B------:R-:W-:Y:S05]  /*3e80*/  @!P0 BRA `(.L_x_562) ;  /* 0x0000000000888947 */ /* 0x000fea0003800000 */
[----:B------:R-:W-:Y:S01]  /*3e90*/  IADD3 R25, PT, PT, R47, UR10, R44 ;  /* 0x0000000a2f197c10 */ /* 0x000fe2000fffe02c */
[----:B------:R-:W-:-:S04]  /*3ea0*/  IMAD.MOV.U32 R26, RZ, RZ, 0x182 ;  /* 0x00000182ff1a7424 */ /* 0x000fc800078e00ff */
[----:B------:R-:W-:-:S07]  /*3eb0*/  IMAD.WIDE R24, R25, 0x10, R32 ;  /* 0x0000001019187825 */ /* 0x000fce00078e0220 */
.L_x_564:
        /* <DEDUP_REMOVED lines=30> */
.L_x_620:
[----:B------:R-:W-:Y:S05]  /*40a0*/  @P0 BRA `(.L_x_564) ;  /* 0xfffffffc00840947 */ /* 0x000fea000383ffff */
.L_x_562:
        /* <DEDUP_REMOVED lines=58> */
.L_x_634:
[----:B------:R-:W-:Y:S05]  /*4450*/  @!P0 BRA `(.L_x_566) ;  /* 0x0000000400808947 */ /* 0x000fea0003800000 */
[----:B------:R-:W-:-:S07]  /*4460*/  IMAD.MOV.U32 R46, RZ, RZ, 0x182 ;  /* 0x00000182ff2e7424 */ /* 0x000fce00078e00ff */
.L_x_572:
        /* <DEDUP_REMOVED lines=9> */
.L_x_637:
[----:B------:R-:W-:Y:S05]  /*4500*/  @!P0 BRA `(.L_x_568) ;  /* 0x0000000000808947 */ /* 0x000fea0003800000 */
[----:B------:R-:W-:-:S07]  /*4510*/  IMAD.MOV.U32 R26, RZ, RZ, R46 ;  /* 0x000000ffff1a7224 */ /* 0x000fce00078e002e */
.L_x_570:
        /* <DEDUP_REMOVED lines=30> */
.L_x_640:
[----:B------:R-:W-:Y:S05]  /*4700*/  @P0 BRA `(.L_x_570) ;  /* 0xfffffffc00840947 */ /* 0x000fea000383ffff */
.L_x_568:
        /* <DEDUP_REMOVED lines=52> */
.L_x_654:
[----:B------:R-:W-:Y:S05]  /*4a50*/  @P0 BRA `(.L_x_572) ;  /* 0xfffffff800840947 */ /* 0x000fea000383ffff */
.L_x_566:
        /* <DEDUP_REMOVED lines=18> */
.L_x_574:
[----:B------:R-:W-:Y:S05]  /*4b80*/  BSYNC.RECONVERGENT B0 ;  /* 0x0000000000007941 */ /* 0x000fea0003800200 */
.L_x_573:
[----:B------:R0:W-:Y:S01]  /*4b90*/  @!P1 STS.64 [R3+0x98], R44 ;  /* 0x0000982c03009388 */ /* 0x0001e20000000a00 */
[----:B-1----:R-:W-:Y:S02]  /*4ba0*/  IMAD.MOV.U32 R21, RZ, RZ, R30 ;  /* 0x000000ffff157224 */ /* 0x002fe400078e001e */
[----:B------:R-:W-:Y:S02]  /*4bb0*/  IMAD.MOV.U32 R23, RZ, RZ, R2 ;  /* 0x000000ffff177224 */ /* 0x000fe400078e0002 */
[----:B------:R-:W-:Y:S02]  /*4bc0*/  @!P1 IMAD.MOV.U32 R21, RZ, RZ, R44 ;  /* 0x000000ffff159224 */ /* 0x000fe400078e002c */
[----:B------:R-:W-:-:S07]  /*4bd0*/  @!P1 IMAD.MOV.U32 R23, RZ, RZ, R45 ;  /* 0x000000ffff179224 */ /* 0x000fce00078e002d */
.L_x_560:
        /* <DEDUP_REMOVED lines=11> */
.L_x_559:
        /* <DEDUP_REMOVED lines=97> */
.L_x_544:
[----:B------:R-:W-:Y:S01]  /*52a0*/  BSSY B1, `(.L_x_575) ;  /* 0x0000006000017945 */ /* 0x000fe20003800000 */
[----:B------:R-:W-:Y:S01]  /*52b0*/  PLOP3.LUT P0, PT, P0, PT, PT, 0x8, 0x80 ;  /* 0x000000000080781c */ /* 0x000fe2000070e170 */
[----:B------:R-:W-:-:S12]  /*52c0*/  IMAD.MOV.U32 R5, RZ, RZ, -0x1 ;  /* 0xffffffffff057424 */ /* 0x000fd800078e00ff */
[----:B------:R-:W-:Y:S05]  /*52d0*/  WARPSYNC.COLLECTIVE R5, `(.L_x_576) ;  /* 0x0000000005087348 */ /* 0x000fea0003c00000 */
[----:B------:R-:W-:Y:S01]  /*52e0*/  VOTE.ANY P0, P0 ;  /* 0x0000000000ff7806 */ /* 0x000fe20000000100 */
[----:B------:R-:W-:-:S12]  /*52f0*/  ENDCOLLECTIVE ;  /* 0x000000000000791b */ /* 0x000fd80003800000 */
.L_x_576:
[----:B------:R-:W-:Y:S05]  /*5300*/  BSYNC B1 ;  /* 0x0000000000017941 */ /* 0x000fea0003800000 */
.L_x_575:
[----:B------:R-:W-:Y:S05]  /*5310*/  BRA `(.L_x_577) ;  /* 0xffffffc000a07947 */ /* 0x000fea000383ffff */
.L_x_546:
[----:B------:R-:W-:Y:S01]  /*5320*/  BSSY B1, `(.L_x_578) ;  /* 0x0000006000017945 */ /* 0x000fe20003800000 */
[----:B------:R-:W-:Y:S01]  /*5330*/  PLOP3.LUT P0, PT, P0, PT, PT, 0x8, 0x80 ;  /* 0x000000000080781c */ /* 0x000fe2000070e170 */
[----:B------:R-:W-:-:S12]  /*5340*/  IMAD.MOV.U32 R5, RZ, RZ, -0x1 ;  /* 0xffffffffff057424 */ /* 0x000fd800078e00ff */
[----:B------:R-:W-:Y:S05]  /*5350*/  WARPSYNC.COLLECTIVE R5, `(.L_x_579) ;  /* 0x0000000005087348 */ /* 0x000fea0003c00000 */
[----:B------:R-:W-:Y:S01]  /*5360*/  VOTE.ANY P0, P0 ;  /* 0x0000000000ff7806 */ /* 0x000fe20000000100 */
[----:B------:R-:W-:-:S12]  /*5370*/  ENDCOLLECTIVE ;  /* 0x000000000000791b */ /* 0x000fd80003800000 */
.L_x_579:
[----:B------:R-:W-:Y:S05]  /*5380*/  BSYNC B1 ;  /* 0x0000000000017941 */ /* 0x000fea0003800000 */
.L_x_578:
[----:B------:R-:W-:Y:S05]  /*5390*/  BRA `(.L_x_580) ;  /* 0xffffffc400007947 */ /* 0x000fea000383ffff */
.L_x_548:
[----:B------:R-:W0:Y:S01]  /*53a0*/  S2R R34, SR_GEMASK ;  /* 0x0000000000227919 */ /* 0x000e220000003c00 */
[----:B------:R-:W-:Y:S01]  /*53b0*/  BSSY B1, `(.L_x_581) ;  /* 0x0000006000017945 */ /* 0x000fe20003800000 */
[----:B------:R-:W-:Y:S01]  /*53c0*/  PLOP3.LUT P0, PT, P0, PT, PT, 0x8, 0x80 ;  /* 0x000000000080781c */ /* 0x000fe2000070e170 */
[----:B------:R-:W-:-:S12]  /*53d0*/  IMAD.MOV.U32 R5, RZ, RZ, -0x1 ;  /* 0xffffffffff057424 */ /* 0x000fd800078e00ff */
[----:B0-----:R-:W-:Y:S05]  /*53e0*/  WARPSYNC.COLLECTIVE R5, `(.L_x_582) ;  /* 0x0000000005087348 */ /* 0x001fea0003c00000 */
[----:B------:R-:W-:Y:S01]  /*53f0*/  VOTE.ANY R5, PT, P0 ;  /* 0x0000000000057806 */ /* 0x000fe200000e0100 */
[----:B0-----:R-:W-:Y:S06]  /*5400*/  ENDCOLLECTIVE ;  /* 0x000000000000791b */ /* 0x001fec0003800000 */
.L_x_582:
[----:B------:R-:W-:Y:S05]  /*5410*/  BSYNC B1 ;  /* 0x0000000000017941 */ /* 0x000fea0003800000 */
.L_x_581:
        /* <DEDUP_REMOVED lines=10> */
.L_x_583:
[----:B------:R-:W-:Y:S02]  /*54c0*/  IMAD.MOV.U32 R26, RZ, RZ, R23 ;  /* 0x000000ffff1a7224 */ /* 0x000fe400078e0017 */
[----:B------:R-:W-:-:S07]  /*54d0*/  IMAD.MOV.U32 R30, RZ, RZ, R27 ;  /* 0x000000ffff1e7224 */ /* 0x000fce00078e001b */
[----:B------:R-:W-:Y:S05]  /*54e0*/  WARPSYNC.COLLECTIVE R5, `(.L_x_584) ;  /* 0x0000000005087348 */ /* 0x000fea0003c00000 */
[----:B------:R0:W1:Y:S02]  /*54f0*/  SHFL.DOWN P0, R27, R26, R25, R24 ;  /* 0x080000191a1b7389 */ /* 0x0000640000000018 */
[----:B01----:R-:W-:Y:S05]  /*5500*/  ENDCOLLECTIVE ;  /* 0x000000000000791b */ /* 0x003fea0003800000 */
.L_x_584:
        /* <DEDUP_REMOVED lines=11> */
.L_x_585:
[----:B------:R-:W-:Y:S02]  /*55c0*/  IMAD.MOV.U32 R26, RZ, RZ, R45 ;  /* 0x000000ffff1a7224 */ /* 0x000fe400078e002d */
[----:B------:R-:W-:-:S07]  /*55d0*/  IMAD.MOV.U32 R30, RZ, RZ, R27 ;  /* 0x000000ffff1e7224 */ /* 0x000fce00078e001b */
[----:B------:R-:W-:Y:S05]  /*55e0*/  WARPSYNC.COLLECTIVE R5, `(.L_x_586) ;  /* 0x0000000005087348 */ /* 0x000fea0003c00000 */
[----:B------:R0:W1:Y:S02]  /*55f0*/  SHFL.DOWN P0, R27, R26, R25, R24 ;  /* 0x080000191a1b7389 */ /* 0x0000640000000018 */
[----:B01----:R-:W-:Y:S05]  /*5600*/  ENDCOLLECTIVE ;  /* 0x000000000000791b */ /* 0x003fea0003800000 */
.L_x_586:
        /* <DEDUP_REMOVED lines=11> */
.L_x_587:
[----:B------:R-:W-:Y:S02]  /*56c0*/  IMAD.MOV.U32 R26, RZ, RZ, R44 ;  /* 0x000000ffff1a7224 */ /* 0x000fe400078e002c */
[----:B------:R-:W-:-:S07]  /*56d0*/  IMAD.MOV.U32 R22, RZ, RZ, R27 ;  /* 0x000000ffff167224 */ /* 0x000fce00078e001b */
[----:B------:R-:W-:Y:S05]  /*56e0*/  WARPSYNC.COLLECTIVE R5, `(.L_x_588) ;  /* 0x0000000005087348 */ /* 0x000fea0003c00000 */
[----:B------:R0:W1:Y:S02]  /*56f0*/  SHFL.DOWN P0, R27, R26, R25, R24 ;  /* 0x080000191a1b7389 */ /* 0x0000640000000018 */
[----:B01----:R-:W-:Y:S05]  /*5700*/  ENDCOLLECTIVE ;  /* 0x000000000000791b */ /* 0x003fea0003800000 */
.L_x_588:
        /* <DEDUP_REMOVED lines=11> */
.L_x_589:
[----:B------:R-:W-:Y:S02]  /*57c0*/  IMAD.MOV.U32 R26, RZ, RZ, R30 ;  /* 0x000000ffff1a7224 */ /* 0x000fe400078e001e */
[----:B------:R-:W-:-:S07]  /*57d0*/  IMAD.MOV.U32 R22, RZ, RZ, R27 ;  /* 0x000000ffff167224 */ /* 0x000fce00078e001b */
[----:B------:R-:W-:Y:S05]  /*57e0*/  WARPSYNC.COLLECTIVE R5, `(.L_x_590) ;  /* 0x0000000005087348 */ /* 0x000fea0003c00000 */
[----:B------:R0:W1:Y:S02]  /*57f0*/  SHFL.DOWN P0, R27, R26, R25, R24 ;  /* 0x080000191a1b7389 */ /* 0x0000640000000018 */
[----:B01----:R-:W-:Y:S05]  /*5800*/  ENDCOLLECTIVE ;  /* 0x000000000000791b */ /* 0x003fea0003800000 */
.L_x_590:
        /* <DEDUP_REMOVED lines=10> */
.L_x_591:
[----:B------:R-:W-:Y:S02]  /*58b0*/  IMAD.MOV.U32 R26, RZ, RZ, R45 ;  /* 0x000000ffff1a7224 */ /* 0x000fe400078e002d */
[----:B------:R-:W-:-:S07]  /*58c0*/  IMAD.MOV.U32 R22, RZ, RZ, R27 ;  /* 0x000000ffff167224 */ /* 0x000fce00078e001b */
[----:B------:R-:W-:Y:S05]  /*58d0*/  WARPSYNC.COLLECTIVE R5, `(.L_x_592) ;  /* 0x0000000005087348 */ /* 0x000fea0003c00000 */
[----:B------:R0:W1:Y:S02]  /*58e0*/  SHFL.DOWN P0, R27, R26, R25, R24 ;  /* 0x080000191a1b7389 */ /* 0x0000640000000018 */
[----:B01----:R-:W-:Y:S05]  /*58f0*/  ENDCOLLECTIVE ;  /* 0x000000000000791b */ /* 0x003fea0003800000 */
.L_x_592:
        /* <DEDUP_REMOVED lines=15> */
.L_x_593:
[----:B------:R-:W-:Y:S01]  /*59f0*/  IMAD.X R45, R20, 0x1, R45, P3 ;  /* 0x00000001142d7824 */ /* 0x000fe200018e062d */
[----:B------:R-:W-:Y:S06]  /*5a00*/  BRA `(.L_x_594) ;  /* 0xffffffc000507947 */ /* 0x000fec000383ffff */
.L_x_550:
[----:B------:R-:W-:Y:S01]  /*5a10*/  BSSY B1, `(.L_x_595) ;  /* 0x0000006000017945 */ /* 0x000fe20003800000 */
[----:B------:R-:W-:Y:S01]  /*5a20*/  PLOP3.LUT P0, PT, P0, PT, PT, 0x8, 0x80 ;  /* 0x000000000080781c */ /* 0x000fe2000070e170 */
[----:B------:R-:W-:-:S12]  /*5a30*/  IMAD.MOV.U32 R5, RZ, RZ, -0x1 ;  /* 0xffffffffff057424 */ /* 0x000fd800078e00ff */
[----:B------:R-:W-:Y:S05]  /*5a40*/  WARPSYNC.COLLECTIVE R5, `(.L_x_596) ;  /* 0x0000000005087348 */ /* 0x000fea0003c00000 */
[----:B------:R-:W-:Y:S01]  /*5a50*/  VOTE.ANY P0, P0 ;  /* 0x0000000000ff7806 */ /* 0x000fe20000000100 */
[----:B------:R-:W-:-:S12]  /*5a60*/  ENDCOLLECTIVE ;  /* 0x000000000000791b */ /* 0x000fd80003800000 */
.L_x_596:
[----:B------:R-:W-:Y:S05]  /*5a70*/  BSYNC B1 ;  /* 0x0000000000017941 */ /* 0x000fea0003800000 */
.L_x_595:
[----:B------:R-:W-:Y:S05]  /*5a80*/  BRA `(.L_x_597) ;  /* 0xffffffc0005c7947 */ /* 0x000fea000383ffff */
.L_x_552:
[----:B------:R-:W-:Y:S01]  /*5a90*/  BSSY B1, `(.L_x_598) ;  /* 0x0000006000017945 */ /* 0x000fe20003800000 */
[----:B------:R-:W-:Y:S01]  /*5aa0*/  PLOP3.LUT P0, PT, P0, PT, PT, 0x8, 0x80 ;  /* 0x000000000080781c */ /* 0x000fe2000070e170 */
[----:B------:R-:W-:-:S12]  /*5ab0*/  IMAD.MOV.U32 R5, RZ, RZ, -0x1 ;  /* 0xffffffffff057424 */ /* 0x000fd800078e00ff */
[----:B------:R-:W-:Y:S05]  /*5ac0*/  WARPSYNC.COLLECTIVE R5, `(.L_x_599) ;  /* 0x0000000005087348 */ /* 0x000fea0003c00000 */
[----:B------:R-:W-:Y:S01]  /*5ad0*/  VOTE.ANY P0, P0 ;  /* 0x0000000000ff7806 */ /* 0x000fe20000000100 */
[----:B------:R-:W-:-:S12]  /*5ae0*/  ENDCOLLECTIVE ;  /* 0x000000000000791b */ /* 0x000fd80003800000 */
.L_x_599:
[----:B------:R-:W-:Y:S05]  /*5af0*/  BSYNC B1 ;  /* 0x0000000000017941 */ /* 0x000fea0003800000 */
.L_x_598:
[----:B------:R-:W-:Y:S05]  /*5b00*/  BRA `(.L_x_600) ;  /* 0xffffffc000bc7947 */ /* 0x000fea000383ffff */
.L_x_554:
[----:B------:R-:W-:Y:S01]  /*5b10*/  BSSY B1, `(.L_x_601) ;  /* 0x0000006000017945 */ /* 0x000fe20003800000 */
[----:B------:R-:W-:Y:S01]  /*5b20*/  PLOP3.LUT P0, PT, P0, PT, PT, 0x8, 0x80 ;  /* 0x000000000080781c */ /* 0x000fe2000070e170 */
[----:B------:R-:W-:-:S12]  /*5b30*/  IMAD.MOV.U32 R5, RZ, RZ, -0x1 ;  /* 0xffffffffff057424 */ /* 0x000fd800078e00ff */
[----:B------:R-:W-:Y:S05]  /*5b40*/  WARPSYNC.COLLECTIVE R5, `(.L_x_602) ;  /* 0x0000000005087348 */ /* 0x000fea0003c00000 */
[----:B------:R-:W-:Y:S01]  /*5b50*/  VOTE.ANY R5, PT, P0 ;  /* 0x0000000000057806 */ /* 0x000fe200000e0100 */
[----:B------:R-:W-:Y:S06]  /*5b60*/  ENDCOLLECTIVE ;  /* 0x000000000000791b */ /* 0x000fec0003800000 */
.L_x_602:
[----:B------:R-:W-:Y:S05]  /*5b70*/  BSYNC B1 ;  /* 0x0000000000017941 */ /* 0x000fea0003800000 */
.L_x_601:
        /* <DEDUP_REMOVED lines=11> */
.L_x_603:
[----:B------:R-:W-:Y:S02]  /*5c30*/  IMAD.MOV.U32 R26, RZ, RZ, R23 ;  /* 0x000000ffff1a7224 */ /* 0x000fe400078e0017 */
[----:B------:R-:W-:-:S07]  /*5c40*/  IMAD.MOV.U32 R47, RZ, RZ, R27 ;  /* 0x000000ffff2f7224 */ /* 0x000fce00078e001b */
[----:B------:R-:W-:Y:S05]  /*5c50*/  WARPSYNC.COLLECTIVE R5, `(.L_x_604) ;  /* 0x0000000005087348 */ /* 0x000fea0003c00000 */
[----:B------:R0:W1:Y:S02]  /*5c60*/  SHFL.DOWN P0, R27, R26, R25, R24 ;  /* 0x080000191a1b7389 */ /* 0x0000640000000018 */
[----:B01----:R-:W-:Y:S05]  /*5c70*/  ENDCOLLECTIVE ;  /* 0x000000000000791b */ /* 0x003fea0003800000 */
.L_x_604:
        /* <DEDUP_REMOVED lines=11> */
.L_x_605:
[----:B------:R-:W-:Y:S01]  /*5d30*/  ISETP.GT.AND P2, PT, R23, R24, PT ;  /* 0x000000181700720c */ /* 0x000fe20003f44270 */
[----:B------:R-:W-:-:S03]  /*5d40*/  IMAD.MOV.U32 R26, RZ, RZ, R49 ;  /* 0x000000ffff1a7224 */ /* 0x000fc600078e0031 */
[----:B------:R-:W-:-:S09]  /*5d50*/  SEL R23, R27, RZ, !P2 ;  /* 0x000000ff1b177207 */ /* 0x000fd20005000000 */
[----:B------:R-:W-:Y:S05]  /*5d60*/  WARPSYNC.COLLECTIVE R5, `(.L_x_606) ;  /* 0x0000000005087348 */ /* 0x000fea0003c00000 */
[----:B------:R0:W1:Y:S02]  /*5d70*/  SHFL.DOWN P0, R27, R26, R25, R24 ;  /* 0x080000191a1b7389 */ /* 0x0000640000000018 */
[----:B01----:R-:W-:Y:S05]  /*5d80*/  ENDCOLLECTIVE ;  /* 0x000000000000791b */ /* 0x003fea0003800000 */
.L_x_606:
        /* <DEDUP_REMOVED lines=10> */
.L_x_607:
[----:B------:R-:W-:-:S04]  /*5e30*/  IMAD.X R47, R22, 0x1, R49, P3 ;  /* 0x00000001162f7824 */ /* 0x000fc800018e0631 */
[----:B------:R-:W-:Y:S01]  /*5e40*/  IMAD.MOV.U32 R26, RZ, RZ, R47 ;  /* 0x000000ffff1a7224 */ /* 0x000fe200078e002f */
[----:B------:R-:W-:-:S07]  /*5e50*/  SEL R22, R27, RZ, !P2 ;  /* 0x000000ff1b167207 */ /* 0x000fce0005000000 */
[----:B------:R-:W-:Y:S05]  /*5e60*/  WARPSYNC.COLLECTIVE R5, `(.L_x_608) ;  /* 0x0000000005087348 */ /* 0x000fea0003c00000 */
[----:B------:R0:W1:Y:S02]  /*5e70*/  SHFL.DOWN P0, R27, R26, R25, R24 ;  /* 0x080000191a1b7389 */ /* 0x0000640000000018 */
[----:B01----:R-:W-:Y:S05]  /*5e80*/  ENDCOLLECTIVE ;  /* 0x000000000000791b */ /* 0x003fea0003800000 */
.L_x_608:
        /* <DEDUP_REMOVED lines=8> */
.L_x_609:
        /* <DEDUP_REMOVED lines=8> */
.L_x_610:
        /* <DEDUP_REMOVED lines=10> */
.L_x_611:
[----:B------:R-:W-:Y:S02]  /*6030*/  IMAD.MOV.U32 R26, RZ, RZ, R47 ;  /* 0x000000ffff1a7224 */ /* 0x000fe400078e002f */
[----:B------:R-:W-:-:S07]  /*6040*/  IMAD.MOV.U32 R22, RZ, RZ, R27 ;  /* 0x000000ffff167224 */ /* 0x000fce00078e001b */
[----:B------:R-:W-:Y:S05]  /*6050*/  WARPSYNC.COLLECTIVE R5, `(.L_x_612) ;  /* 0x0000000005087348 */ /* 0x000fea0003c00000 */
[----:B------:R0:W1:Y:S02]  /*6060*/  SHFL.DOWN P0, R27, R26, R25, R24 ;  /* 0x080000191a1b7389 */ /* 0x0000640000000018 */
[----:B01----:R-:W-:Y:S05]  /*6070*/  ENDCOLLECTIVE ;  /* 0x000000000000791b */ /* 0x003fea0003800000 */
.L_x_612:
        /* <DEDUP_REMOVED lines=10> */
.L_x_613:
[----:B------:R-:W-:Y:S05]  /*6120*/  BRA `(.L_x_614) ;  /* 0xffffffc000087947 */ /* 0x000fea000383ffff */
.L_x_561:
[----:B------:R-:W-:Y:S01]  /*6130*/  BSSY B0, `(.L_x_615) ;  /* 0x0000006000007945 */ /* 0x000fe20003800000 */
[----:B------:R-:W-:Y:S01]  /*6140*/  PLOP3.LUT P0, PT, P0, PT, PT, 0x8, 0x80 ;  /* 0x000000000080781c */ /* 0x000fe2000070e170 */
[----:B------:R-:W-:-:S12]  /*6150*/  IMAD.MOV.U32 R5, RZ, RZ, -0x1 ;  /* 0xffffffffff057424 */ /* 0x000fd800078e00ff */
[----:B------:R-:W-:Y:S05]  /*6160*/  WARPSYNC.COLLECTIVE R5, `(.L_x_616) ;  /* 0x0000000005087348 */ /* 0x000fea0003c00000 */
[----:B------:R-:W-:Y:S01]  /*6170*/  VOTE.ANY P0, P0 ;  /* 0x0000000000ff7806 */ /* 0x000fe20000000100 */
[----:B------:R-:W-:-:S12]  /*6180*/  ENDCOLLECTIVE ;  /* 0x000000000000791b */ /* 0x000fd80003800000 */
.L_x_616:
[----:B------:R-:W-:Y:S05]  /*6190*/  BSYNC B0 ;  /* 0x0000000000007941 */ /* 0x000fea0003800000 */
.L_x_615:
[----:B------:R-:W-:Y:S05]  /*61a0*/  BRA `(.L_x_617) ;  /* 0xffffffdc00347947 */ /* 0x000fea000383ffff */
.L_x_563:
[----:B------:R-:W-:Y:S01]  /*61b0*/  BSSY B0, `(.L_x_618) ;  /* 0x0000006000007945 */ /* 0x000fe20003800000 */
[----:B------:R-:W-:Y:S01]  /*61c0*/  PLOP3.LUT P0, PT, P0, PT, PT, 0x8, 0x80 ;  /* 0x000000000080781c */ /* 0x000fe2000070e170 */
[----:B------:R-:W-:-:S12]  /*61d0*/  IMAD.MOV.U32 R5, RZ, RZ, -0x1 ;  /* 0xffffffffff057424 */ /* 0x000fd800078e00ff */
[----:B------:R-:W-:Y:S05]  /*61e0*/  WARPSYNC.COLLECTIVE R5, `(.L_x_619) ;  /* 0x0000000005087348 */ /* 0x000fea0003c00000 */
[----:B------:R-:W-:Y:S01]  /*61f0*/  VOTE.ANY P0, P0 ;  /* 0x0000000000ff7806 */ /* 0x000fe20000000100 */
[----:B------:R-:W-:-:S12]  /*6200*/  ENDCOLLECTIVE ;  /* 0x000000000000791b */ /* 0x000fd80003800000 */
.L_x_619:
[----:B------:R-:W-:Y:S05]  /*6210*/  BSYNC B0 ;  /* 0x0000000000007941 */ /* 0x000fea0003800000 */
.L_x_618:
[----:B------:R-:W-:Y:S05]  /*6220*/  BRA `(.L_x_620) ;  /* 0xffffffdc009c7947 */ /* 0x000fea000383ffff */
.L_x_565:
[----:B------:R-:W0:Y:S01]  /*6230*/  S2R R35, SR_GEMASK ;  /* 0x0000000000237919 */ /* 0x000e220000003c00 */
[----:B------:R-:W-:Y:S01]  /*6240*/  BSSY B0, `(.L_x_621) ;  /* 0x0000006000007945 */ /* 0x000fe20003800000 */
[----:B------:R-:W-:Y:S01]  /*6250*/  PLOP3.LUT P0, PT, P0, PT, PT, 0x8, 0x80 ;  /* 0x000000000080781c */ /* 0x000fe2000070e170 */
[----:B------:R-:W-:-:S12]  /*6260*/  IMAD.MOV.U32 R5, RZ, RZ, -0x1 ;  /* 0xffffffffff057424 */ /* 0x000fd800078e00ff */
[----:B0-----:R-:W-:Y:S05]  /*6270*/  WARPSYNC.COLLECTIVE R5, `(.L_x_622) ;  /* 0x0000000005087348 */ /* 0x001fea0003c00000 */
[----:B------:R-:W-:Y:S01]  /*6280*/  VOTE.ANY R5, PT, P0 ;  /* 0x0000000000057806 */ /* 0x000fe200000e0100 */
[----:B0-----:R-:W-:Y:S06]  /*6290*/  ENDCOLLECTIVE ;  /* 0x000000000000791b */ /* 0x001fec0003800000 */
.L_x_622:
[----:B------:R-:W-:Y:S05]  /*62a0*/  BSYNC B0 ;  /* 0x0000000000007941 */ /* 0x000fea0003800000 */
.L_x_621:
        /* <DEDUP_REMOVED lines=10> */
.L_x_623:
[----:B------:R-:W-:Y:S02]  /*6350*/  IMAD.MOV.U32 R26, RZ, RZ, R23 ;  /* 0x000000ffff1a7224 */ /* 0x000fe400078e0017 */
[----:B------:R-:W-:-:S07]  /*6360*/  IMAD.MOV.U32 R32, RZ, RZ, R27 ;  /* 0x000000ffff207224 */ /* 0x000fce00078e001b */
[----:B------:R-:W-:Y:S05]  /*6370*/  WARPSYNC.COLLECTIVE R5, `(.L_x_624) ;  /* 0x0000000005087348 */ /* 0x000fea0003c00000 */
[----:B------:R0:W1:Y:S02]  /*6380*/  SHFL.DOWN P0, R27, R26, R25, R24 ;  /* 0x080000191a1b7389 */ /* 0x0000640000000018 */
[----:B01----:R-:W-:Y:S05]  /*6390*/  ENDCOLLECTIVE ;  /* 0x000000000000791b */ /* 0x003fea0003800000 */
.L_x_624:
        /* <DEDUP_REMOVED lines=11> */
.L_x_625:
[----:B------:R-:W-:Y:S01]  /*6450*/  ISETP.GT.AND P1, PT, R23, R24, PT ;  /* 0x000000181700720c */ /* 0x000fe20003f24270 */
[----:B------:R-:W-:Y:S02]  /*6460*/  IMAD.MOV.U32 R26, RZ, RZ, R45 ;  /* 0x000000ffff1a7224 */ /* 0x000fe400078e002d */
[----:B------:R-:W-:-:S10]  /*6470*/  IMAD.MOV.U32 R32, RZ, RZ, R27 ;  /* 0x000000ffff207224 */ /* 0x000fd400078e001b */
[----:B------:R-:W-:Y:S05]  /*6480*/  WARPSYNC.COLLECTIVE R5, `(.L_x_626) ;  /* 0x0000000005087348 */ /* 0x000fea0003c00000 */
[----:B------:R0:W1:Y:S02]  /*6490*/  SHFL.DOWN P0, R27, R26, R25, R24 ;  /* 0x080000191a1b7389 */ /* 0x0000640000000018 */
[----:B01----:R-:W-:Y:S05]  /*64a0*/  ENDCOLLECTIVE ;  /* 0x000000000000791b */ /* 0x003fea0003800000 */
.L_x_626:
        /* <DEDUP_REMOVED lines=11> */
.L_x_627:
[----:B------:R-:W-:Y:S02]  /*6560*/  IMAD.MOV.U32 R26, RZ, RZ, R44 ;  /* 0x000000ffff1a7224 */ /* 0x000fe400078e002c */
[----:B------:R-:W-:-:S07]  /*6570*/  IMAD.MOV.U32 R22, RZ, RZ, R27 ;  /* 0x000000ffff167224 */ /* 0x000fce00078e001b */
[----:B------:R-:W-:Y:S05]  /*6580*/  WARPSYNC.COLLECTIVE R5, `(.L_x_628) ;  /* 0x0000000005087348 */ /* 0x000fea0003c00000 */
[----:B------:R0:W1:Y:S02]  /*6590*/  SHFL.DOWN P0, R27, R26, R25, R24 ;  /* 0x080000191a1b7389 */ /* 0x0000640000000018 */
[----:B01----:R-:W-:Y:S05]  /*65a0*/  ENDCOLLECTIVE ;  /* 0x000000000000791b */ /* 0x003fea0003800000 */
.L_x_628:
        /* <DEDUP_REMOVED lines=11> */
.L_x_629:
[----:B------:R-:W-:Y:S02]  /*6660*/  IMAD.MOV.U32 R26, RZ, RZ, R32 ;  /* 0x000000ffff1a7224 */ /* 0x000fe400078e0020 */
[----:B------:R-:W-:-:S07]  /*6670*/  IMAD.MOV.U32 R22, RZ, RZ, R27 ;  /* 0x000000ffff167224 */ /* 0x000fce00078e001b */
[----:B------:R-:W-:Y:S05]  /*6680*/  WARPSYNC.COLLECTIVE R5, `(.L_x_630) ;  /* 0x0000000005087348 */ /* 0x000fea0003c00000 */
[----:B------:R0:W1:Y:S02]  /*6690*/  SHFL.DOWN P0, R27, R26, R25, R24 ;  /* 0x080000191a1b7389 */ /* 0x0000640000000018 */
[----:B01----:R-:W-:Y:S05]  /*66a0*/  ENDCOLLECTIVE ;  /* 0x000000000000791b */ /* 0x003fea0003800000 */
.L_x_630:
        /* <DEDUP_REMOVED lines=11> */
.L_x_631:
[----:B------:R-:W-:Y:S02]  /*6760*/  IMAD.MOV.U32 R26, RZ, RZ, R45 ;  /* 0x000000ffff1a7224 */ /* 0x000fe400078e002d */
[----:B------:R-:W-:-:S07]  /*6770*/  IMAD.MOV.U32 R22, RZ, RZ, R27 ;  /* 0x000000ffff167224 */ /* 0x000fce00078e001b */
[----:B------:R-:W-:Y:S05]  /*6780*/  WARPSYNC.COLLECTIVE R5, `(.L_x_632) ;  /* 0x0000000005087348 */ /* 0x000fea0003c00000 */
[----:B------:R0:W1:Y:S02]  /*6790*/  SHFL.DOWN P0, R27, R26, R25, R24 ;  /* 0x080000191a1b7389 */ /* 0x0000640000000018 */
[----:B01----:R-:W-:Y:S05]  /*67a0*/  ENDCOLLECTIVE ;  /* 0x000000000000791b */ /* 0x003fea0003800000 */
.L_x_632:
        /* <DEDUP_REMOVED lines=14> */
.L_x_633:
[----:B------:R-:W-:Y:S05]  /*6890*/  BRA `(.L_x_634) ;  /* 0xffffffd800ec7947 */ /* 0x000fea000383ffff */
.L_x_567:
[----:B------:R-:W-:Y:S01]  /*68a0*/  BSSY B0, `(.L_x_635) ;  /* 0x0000006000007945 */ /* 0x000fe20003800000 */
[----:B------:R-:W-:Y:S01]  /*68b0*/  PLOP3.LUT P0, PT, P0, PT, PT, 0x8, 0x80 ;  /* 0x000000000080781c */ /* 0x000fe2000070e170 */
[----:B------:R-:W-:-:S12]  /*68c0*/  IMAD.MOV.U32 R5, RZ, RZ, -0x1 ;  /* 0xffffffffff057424 */ /* 0x000fd800078e00ff */
[----:B------:R-:W-:Y:S05]  /*68d0*/  WARPSYNC.COLLECTIVE R5, `(.L_x_636) ;  /* 0x0000000005087348 */ /* 0x000fea0003c00000 */
[----:B------:R-:W-:Y:S01]  /*68e0*/  VOTE.ANY P0, P0 ;  /* 0x0000000000ff7806 */ /* 0x000fe20000000100 */
[----:B------:R-:W-:-:S12]  /*68f0*/  ENDCOLLECTIVE ;  /* 0x000000000000791b */ /* 0x000fd80003800000 */
.L_x_636:
[----:B------:R-:W-:Y:S05]  /*6900*/  BSYNC B0 ;  /* 0x0000000000007941 */ /* 0x000fea0003800000 */
.L_x_635:
[----:B------:R-:W-:Y:S05]  /*6910*/  BRA `(.L_x_637) ;  /* 0xffffffd800f87947 */ /* 0x000fea000383ffff */
.L_x_569:
[----:B------:R-:W-:Y:S01]  /*6920*/  BSSY B0, `(.L_x_638) ;  /* 0x0000006000007945 */ /* 0x000fe20003800000 */
[----:B------:R-:W-:Y:S01]  /*6930*/  PLOP3.LUT P0, PT, P0, PT, PT, 0x8, 0x80 ;  /* 0x000000000080781c */ /* 0x000fe2000070e170 */
[----:B------:R-:W-:-:S12]  /*6940*/  IMAD.MOV.U32 R5, RZ, RZ, -0x1 ;  /* 0xffffffffff057424 */ /* 0x000fd800078e00ff */
[----:B------:R-:W-:Y:S05]  /*6950*/  WARPSYNC.COLLECTIVE R5, `(.L_x_639) ;  /* 0x0000000005087348 */ /* 0x000fea0003c00000 */
[----:B------:R-:W-:Y:S01]  /*6960*/  VOTE.ANY P0, P0 ;  /* 0x0000000000ff7806 */ /* 0x000fe20000000100 */
[----:B------:R-:W-:-:S12]  /*6970*/  ENDCOLLECTIVE ;  /* 0x000000000000791b */ /* 0x000fd80003800000 */
.L_x_639:
[----:B------:R-:W-:Y:S05]  /*6980*/  BSYNC B0 ;  /* 0x0000000000007941 */ /* 0x000fea0003800000 */
.L_x_638:
[----:B------:R-:W-:Y:S05]  /*6990*/  BRA `(.L_x_640) ;  /* 0xffffffdc00587947 */ /* 0x000fea000383ffff */
.L_x_571:
[----:B------:R-:W-:Y:S01]  /*69a0*/  BSSY B0, `(.L_x_641) ;  /* 0x0000006000007945 */ /* 0x000fe20003800000 */
[----:B------:R-:W-:Y:S01]  /*69b0*/  PLOP3.LUT P0, PT, P0, PT, PT, 0x8, 0x80 ;  /* 0x000000000080781c */ /* 0x000fe2000070e170 */
[----:B------:R-:W-:-:S12]  /*69c0*/  IMAD.MOV.U32 R5, RZ, RZ, -0x1 ;  /* 0xffffffffff057424 */ /* 0x000fd800078e00ff */
[----:B------:R-:W-:Y:S05]  /*69d0*/  WARPSYNC.COLLECTIVE R5, `(.L_x_642) ;  /* 0x0000000005087348 */ /* 0x000fea0003c00000 */
[----:B------:R-:W-:Y:S01]  /*69e0*/  VOTE.ANY R5, PT, P0 ;  /* 0x0000000000057806 */ /* 0x000fe200000e0100 */
[----:B------:R-:W-:Y:S06]  /*69f0*/  ENDCOLLECTIVE ;  /* 0x000000000000791b */ /* 0x000fec0003800000 */
.L_x_642:
[----:B------:R-:W-:Y:S05]  /*6a00*/  BSYNC B0 ;  /* 0x0000000000007941 */ /* 0x000fea0003800000 */
.L_x_641:
        /* <DEDUP_REMOVED lines=11> */
.L_x_643:
[----:B------:R-:W-:Y:S02]  /*6ac0*/  IMAD.MOV.U32 R26, RZ, RZ, R23 ;  /* 0x000000ffff1a7224 */ /* 0x000fe400078e0017 */
[----:B------:R-:W-:-:S07]  /*6ad0*/  IMAD.MOV.U32 R48, RZ, RZ, R27 ;  /* 0x000000ffff307224 */ /* 0x000fce00078e001b */
[----:B------:R-:W-:Y:S05]  /*6ae0*/  WARPSYNC.COLLECTIVE R5, `(.L_x_644) ;  /* 0x0000000005087348 */ /* 0x000fea0003c00000 */
[----:B------:R0:W1:Y:S02]  /*6af0*/  SHFL.DOWN P0, R27, R26, R25, R24 ;  /* 0x080000191a1b7389 */ /* 0x0000640000000018 */
[----:B01----:R-:W-:Y:S05]  /*6b00*/  ENDCOLLECTIVE ;  /* 0x000000000000791b */ /* 0x003fea0003800000 */
.L_x_644:
        /* <DEDUP_REMOVED lines=11> */
.L_x_645:
[----:B------:R-:W-:Y:S01]  /*6bc0*/  ISETP.GT.AND P1, PT, R23, R24, PT ;  /* 0x000000181700720c */ /* 0x000fe20003f24270 */
[----:B------:R-:W-:-:S03]  /*6bd0*/  IMAD.MOV.U32 R26, RZ, RZ, R53 ;  /* 0x000000ffff1a7224 */ /* 0x000fc600078e0035 */
[----:B------:R-:W-:-:S09]  /*6be0*/  SEL R22, R27, RZ, !P1 ;  /* 0x000000ff1b167207 */ /* 0x000fd20004800000 */
[----:B------:R-:W-:Y:S05]  /*6bf0*/  WARPSYNC.COLLECTIVE R5, `(.L_x_646) ;  /* 0x0000000005087348 */ /* 0x000fea0003c00000 */
[----:B------:R0:W1:Y:S02]  /*6c00*/  SHFL.DOWN P0, R27, R26, R25, R24 ;  /* 0x080000191a1b7389 */ /* 0x0000640000000018 */
[----:B01----:R-:W-:Y:S05]  /*6c10*/  ENDCOLLECTIVE ;  /* 0x000000000000791b */ /* 0x003fea0003800000 */
.L_x_646:
        /* <DEDUP_REMOVED lines=10> */
.L_x_647:
[----:B------:R-:W-:-:S04]  /*6cc0*/  IMAD.X R51, R48, 0x1, R53, P2 ;  /* 0x0000000130337824 */ /* 0x000fc800010e0635 */
[----:B------:R-:W-:Y:S01]  /*6cd0*/  IMAD.MOV.U32 R26, RZ, RZ, R51 ;  /* 0x000000ffff1a7224 */ /* 0x000fe200078e0033 */
[----:B------:R-:W-:-:S07]  /*6ce0*/  SEL R22, R27, RZ, !P1 ;  /* 0x000000ff1b167207 */ /* 0x000fce0004800000 */
[----:B------:R-:W-:Y:S05]  /*6cf0*/  WARPSYNC.COLLECTIVE R5, `(.L_x_648) ;  /* 0x0000000005087348 */ /* 0x000fea0003c00000 */
[----:B------:R0:W1:Y:S02]  /*6d00*/  SHFL.DOWN P0, R27, R26, R25, R24 ;  /* 0x080000191a1b7389 */ /* 0x0000640000000018 */
[----:B01----:R-:W-:Y:S05]  /*6d10*/  ENDCOLLECTIVE ;  /* 0x000000000000791b */ /* 0x003fea0003800000 */
.L_x_648:
        /* <DEDUP_REMOVED lines=8> */
.L_x_649:
        /* <DEDUP_REMOVED lines=8> */
.L_x_650:
        /* <DEDUP_REMOVED lines=10> */
.L_x_651:
[----:B------:R-:W-:Y:S02]  /*6ec0*/  IMAD.MOV.U32 R26, RZ, RZ, R48 ;  /* 0x000000ffff1a7224 */ /* 0x000fe400078e0030 */
[----:B------:R-:W-:-:S07]  /*6ed0*/  IMAD.MOV.U32 R22, RZ, RZ, R27 ;  /* 0x000000ffff167224 */ /* 0x000fce00078e001b */
[----:B------:R-:W-:Y:S05]  /*6ee0*/  WARPSYNC.COLLECTIVE R5, `(.L_x_652) ;  /* 0x0000000005087348 */ /* 0x000fea0003c00000 */
[----:B------:R0:W1:Y:S02]  /*6ef0*/  SHFL.DOWN P0, R27, R26, R25, R24 ;  /* 0x080000191a1b7389 */ /* 0x0000640000000018 */
[----:B01----:R-:W-:Y:S05]  /*6f00*/  ENDCOLLECTIVE ;  /* 0x000000000000791b */ /* 0x003fea0003800000 */
.L_x_652:
        /* <DEDUP_REMOVED lines=10> */
.L_x_653:
[----:B------:R-:W-:Y:S05]  /*6fb0*/  BRA `(.L_x_654) ;  /* 0xffffffd800a47947 */ /* 0x000fea000383ffff */
.L_x_655:
        /* <DEDUP_REMOVED lines=12> */
.L_x_2103:


//--------------------- .text._ZN3cub18CUB_300001_SM_10006detail4scan20DeviceScanInitKernelINS0_13ScanTileStateImLb1EEEEEvT_i --------------------------
	.section	.text._ZN3cub18CUB_300001_SM_10006detail4scan20DeviceScanInitKernelINS0_13ScanTileStateImLb1EEEEEvT_i,"ax",@progbits
	.align	128
        .global         _ZN3cub18CUB_300001_SM_10006detail4scan20DeviceScanInitKernelINS0_13ScanTileStateImLb1EEEEEvT_i
        .type           _ZN3cub18CUB_300001_SM_10006detail4scan20DeviceScanInitKernelINS0_13ScanTileStateImLb1EEEEEvT_i,@function
        .size           _ZN3cub18CUB_300001_SM_10006detail4scan20DeviceScanInitKernelINS0_13ScanTileStateImLb1EEEEEvT_i,(.L_x_2104 - _ZN3cub18CUB_300001_SM_10006detail4scan20DeviceScanInitKernelINS0_13ScanTileStateImLb1EEEEEvT_i)
        .other          _ZN3cub18CUB_300001_SM_10006detail4scan20DeviceScanInitKernelINS0_13ScanTileStateImLb1EEEEEvT_i,@"STO_CUDA_ENTRY STV_DEFAULT"
_ZN3cub18CUB_300001_SM_10006detail4scan20DeviceScanInitKernelINS0_13ScanTileStateImLb1EEEEEvT_i:
.text._ZN3cub18CUB_300001_SM_10006detail4scan20DeviceScanInitKernelINS0_13ScanTileStateImLb1EEEEEvT_i:
        /* <DEDUP_REMOVED lines=21> */
.L_x_656:
        /* <DEDUP_REMOVED lines=11> */
.L_x_2104:


//--------------------- .text._ZN3cub18CUB_300001_SM_10006detail8for_each13static_kernelINS2_12policy_hub_t12policy_500_tEmN6thrust24THRUST_300001_SM_1000_NS8cuda_cub20__uninitialized_fill7functorINS7_10device_ptrIyEEyEEEEvT0_T1_ --------------------------
	.section	.text._ZN3cub18CUB_300001_SM_10006detail8for_each13static_kernelINS2_12policy_hub_t12policy_500_tEmN6thrust24THRUST_300001_SM_1000_NS8cuda_cub20__uninitialized_fill7functorINS7_10device_ptrIyEEyEEEEvT0_T1_,"ax",@progbits
	.align	128
        .global         _ZN3cub18CUB_300001_SM_10006detail8for_each13static_kernelINS2_12policy_hub_t12policy_500_tEmN6thrust24THRUST_300001_SM_1000_NS8cuda_cub20__uninitialized_fill7functorINS7_10device_ptrIyEEyEEEEvT0_T1_
        .type           _ZN3cub18CUB_300001_SM_10006detail8for_each13static_kernelINS2_12policy_hub_t12policy_500_tEmN6thrust24THRUST_300001_SM_1000_NS8cuda_cub20__uninitialized_fill7functorINS7_10device_ptrIyEEyEEEEvT0_T1_,@function
        .size           _ZN3cub18CUB_300001_SM_10006detail8for_each13static_kernelINS2_12policy_hub_t12policy_500_tEmN6thrust24THRUST_300001_SM_1000_NS8cuda_cub20__uninitialized_fill7functorINS7_10device_ptrIyEEyEEEEvT0_T1_,(.L_x_2105 - _ZN3cub18CUB_300001_SM_10006detail8for_each13static_kernelINS2_12policy_hub_t12policy_500_tEmN6thrust24THRUST_300001_SM_1000_NS8cuda_cub20__uninitialized_fill7functorINS7_10device_ptrIyEEyEEEEvT0_T1_)
        .other          _ZN3cub18CUB_300001_SM_10006detail8for_each13static_kernelINS2_12policy_hub_t12policy_500_tEmN6thrust24THRUST_300001_SM_1000_NS8cuda_cub20__uninitialized_fill7functorINS7_10device_ptrIyEEyEEEEvT0_T1_,@"STO_CUDA_ENTRY STV_DEFAULT"
_ZN3cub18CUB_300001_SM_10006detail8for_each13static_kernelINS2_12policy_hub_t12policy_500_tEmN6thrust24THRUST_300001_SM_1000_NS8cuda_cub20__uninitialized_fill7functorINS7_10device_ptrIyEEyEEEEvT0_T1_:
.text._ZN3cub18CUB_300001_SM_10006detail8for_each13static_kernelINS2_12policy_hub_t12policy_500_tEmN6thrust24THRUST_300001_SM_1000_NS8cuda_cub20__uninitialized_fill7functorINS7_10device_ptrIyEEyEEEEvT0_T1_:
[----:B------:R-:W-:Y:S08]  /*0000*/  LDC R1, c[0x0][0x37c] ;  /* 0x0000df00ff017b82 */ /* 0x000ff00000000800 */
[----:B------:R-:W0:Y:S01]  /*0010*/  S2UR UR4, SR_CTAID.X ;  /* 0x00000000000479c3 */ /* 0x000e220000002500 */
[----:B------:R-:W1:Y:S01]  /*0020*/  LDCU.64 UR6, c[0x0][0x380] ;  /* 0x00007000ff0677ac */ /* 0x000e620008000a00 */
[----:B------:R-:W2:Y:S01]  /*0030*/  LDCU.64 UR8, c[0x0][0x358] ;  /* 0x00006b00ff0877ac */ /* 0x000ea20008000a00 */
[----:B0-----:R-:W-:-:S04]  /*0040*/  UIMAD.WIDE.U32 UR4, UR4, 0x200, URZ ;  /* 0x00000200040478a5 */ /* 0x001fc8000f8e00ff */
[----:B-1----:R-:W-:-:S04]  /*0050*/  UIADD3 UR6, UP0, UPT, -UR4, UR6, URZ ;  /* 0x0000000604067290 */ /* 0x002fc8000ff1e1ff */
[----:B------:R-:W-:Y:S02]  /*0060*/  UIADD3.X UR7, UPT, UPT, ~UR5, UR7, URZ, UP0, !UPT ;  /* 0x0000000705077290 */ /* 0x000fe400087fe5ff */
[----:B------:R-:W-:-:S04]  /*0070*/  UISETP.GE.U32.AND UP0, UPT, UR6, 0x200, UPT ;  /* 0x000002000600788c */ /* 0x000fc8000bf06070 */
[----:B------:R-:W-:-:S09]  /*0080*/  UISETP.GE.U32.AND.EX UP0, UPT, UR7, URZ, UPT, UP0 ;  /* 0x000000ff0700728c */ /* 0x000fd2000bf06100 */
[----:B--2---:R-:W-:Y:S05]  /*0090*/  BRA.U !UP0, `(.L_x_657) ;  /* 0x0000000108287547 */ /* 0x004fea000b800000 */
[----:B------:R-:W0:Y:S01]  /*00a0*/  S2R R0, SR_TID.X ;  /* 0x0000000000007919 */ /* 0x000e220000002100 */
[----:B------:R-:W1:Y:S01]  /*00b0*/  LDCU.64 UR6, c[0x0][0x388] ;  /* 0x00007100ff0677ac */ /* 0x000e620008000a00 */
[----:B------:R-:W2:Y:S01]  /*00c0*/  LDC.64 R4, c[0x0][0x390] ;  /* 0x0000e400ff047b82 */ /* 0x000ea20000000a00 */
[----:B0-----:R-:W-:-:S05]  /*00d0*/  IADD3 R0, P0, PT, R0, UR4, RZ ;  /* 0x0000000400007c10 */ /* 0x001fca000ff1e0ff */
[----:B------:R-:W-:Y:S01]  /*00e0*/  IMAD.X R3, RZ, RZ, UR5, P0 ;  /* 0x00000005ff037e24 */ /* 0x000fe200080e06ff */
[----:B-1----:R-:W-:-:S04]  /*00f0*/  LEA R2, P0, R0, UR6, 0x3 ;  /* 0x0000000600027c11 */ /* 0x002fc8000f8018ff */
[----:B------:R-:W-:-:S05]  /*0100*/  LEA.HI.X R3, R0, UR7, R3, 0x3, P0 ;  /* 0x0000000700037c11 */ /* 0x000fca00080f1c03 */
[----:B--2---:R-:W-:Y:S04]  /*0110*/  STG.E.64 desc[UR8][R2.64], R4 ;  /* 0x0000000402007986 */ /* 0x004fe8000c101b08 */
[----:B------:R-:W-:Y:S01]  /*0120*/  STG.E.64 desc[UR8][R2.64+0x800], R4 ;  /* 0x0008000402007986 */ /* 0x000fe2000c101b08 */
[----:B------:R-:W-:Y:S05]  /*0130*/  EXIT ;  /* 0x000000000000794d */ /* 0x000fea0003800000 */
.L_x_657:
[----:B------:R-:W0:Y:S01]  /*0140*/  S2R R0, SR_TID.X ;  /* 0x0000000000007919 */ /* 0x000e220000002100 */
[----:B------:R-:W-:Y:S01]  /*0150*/  IMAD.U32 R2, RZ, RZ, UR7 ;  /* 0x00000007ff027e24 */ /* 0x000fe2000f8e00ff */
[----:B------:R-:W1:Y:S01]  /*0160*/  LDCU.64 UR10, c[0x0][0x388] ;  /* 0x00007100ff0a77ac */ /* 0x000e620008000a00 */
[----:B------:R-:W-:Y:S01]  /*0170*/  IMAD.U32 R6, RZ, RZ, UR7 ;  /* 0x00000007ff067e24 */ /* 0x000fe2000f8e00ff */
[----:B0-----:R-:W-:-:S04]  /*0180*/  ISETP.LT.U32.AND P0, PT, R0, UR6, PT ;  /* 0x0000000600007c0c */ /* 0x001fc8000bf01070 */
[----:B------:R-:W-:Y:S01]  /*0190*/  ISETP.GT.U32.AND.EX P0, PT, R2, RZ, PT, P0 ;  /* 0x000000ff0200720c */ /* 0x000fe20003f04100 */
[C---:B------:R-:W-:Y:S01]  /*01a0*/  VIADD R2, R0.reuse, 0x100 ;  /* 0x0000010000027836 */ /* 0x040fe20000000000 */
[----:B------:R-:W-:-:S04]  /*01b0*/  IADD3 R0, P2, PT, R0, UR4, RZ ;  /* 0x0000000400007c10 */ /* 0x000fc8000ff5e0ff */
[----:B------:R-:W-:Y:S01]  /*01c0*/  ISETP.LT.U32.AND P1, PT, R2, UR6, PT ;  /* 0x0000000602007c0c */ /* 0x000fe2000bf21070 */
[----:B------:R-:W-:Y:S01]  /*01d0*/  IMAD.X R3, RZ, RZ, UR5, P2 ;  /* 0x00000005ff037e24 */ /* 0x000fe200090e06ff */
[----:B-1----:R-:W-:Y:S02]  /*01e0*/  LEA R2, P2, R0, UR10, 0x3 ;  /* 0x0000000a00027c11 */ /* 0x002fe4000f8418ff */
[----:B------:R-:W-:Y:S02]  /*01f0*/  ISETP.GT.U32.AND.EX P1, PT, R6, RZ, PT, P1 ;  /* 0x000000ff0600720c */ /* 0x000fe40003f24110 */
[----:B------:R-:W-:Y:S01]  /*0200*/  LEA.HI.X R3, R0, UR11, R3, 0x3, P2 ;  /* 0x0000000b00037c11 */ /* 0x000fe200090f1c03 */
[----:B------:R-:W0:Y:S04]  /*0210*/  @P0 LDC.64 R4, c[0x0][0x390] ;  /* 0x0000e400ff040b82 */ /* 0x000e280000000a00 */
[----:B0-----:R0:W-:Y:S06]  /*0220*/  @P0 STG.E.64 desc[UR8][R2.64], R4 ;  /* 0x0000000402000986 */ /* 0x0011ec000c101b08 */
[----:B------:R-:W-:Y:S05]  /*0230*/  @!P1 EXIT ;  /* 0x000000000000994d */ /* 0x000fea0003800000 */
[----:B0-----:R-:W0:Y:S02]  /*0240*/  LDC.64 R4, c[0x0][0x390] ;  /* 0x0000e400ff047b82 */ /* 0x001e240000000a00 */
[----:B0-----:R-:W-:Y:S01]  /*0250*/  STG.E.64 desc[UR8][R2.64+0x800], R4 ;  /* 0x0008000402007986 */ /* 0x001fe2000c101b08 */
[----:B------:R-:W-:Y:S05]  /*0260*/  EXIT ;  /* 0x000000000000794d */ /* 0x000fea0003800000 */
.L_x_658:
        /* <DEDUP_REMOVED lines=9> */
.L_x_2105:


//--------------------- .text._ZN3cub18CUB_300001_SM_10006detail8for_each13static_kernelINS2_12policy_hub_t12policy_500_tElN6thrust24THRUST_300001_SM_1000_NS8cuda_cub6__fill7functorINS7_6detail15normal_iteratorINS7_10device_ptrIjEEEEjEEEEvT0_T1_ --------------------------
	.section	.text._ZN3cub18CUB_300001_SM_10006detail8for_each13static_kernelINS2_12policy_hub_t12policy_500_tElN6thrust24THRUST_300001_SM_1000_NS8cuda_cub6__fill7functorINS7_6detail15normal_iteratorINS7_10device_ptrIjEEEEjEEEEvT0_T1_,"ax",@progbits
	.align	128
        .global         _ZN3cub18CUB_300001_SM_10006detail8for_each13static_kernelINS2_12policy_hub_t12policy_500_tElN6thrust24THRUST_300001_SM_1000_NS8cuda_cub6__fill7functorINS7_6detail15normal_iteratorINS7_10device_ptrIjEEEEjEEEEvT0_T1_
        .type           _ZN3cub18CUB_300001_SM_10006detail8for_each13static_kernelINS2_12policy_hub_t12policy_500_tElN6thrust24THRUST_300001_SM_1000_NS8cuda_cub6__fill7functorINS7_6detail15normal_iteratorINS7_10device_ptrIjEEEEjEEEEvT0_T1_,@function
        .size           _ZN3cub18CUB_300001_SM_10006detail8for_each13static_kernelINS2_12policy_hub_t12policy_500_tElN6thrust24THRUST_300001_SM_1000_NS8cuda_cub6__fill7functorINS7_6detail15normal_iteratorINS7_10device_ptrIjEEEEjEEEEvT0_T1_,(.L_x_2106 - _ZN3cub18CUB_300001_SM_10006detail8for_each13static_kernelINS2_12policy_hub_t12policy_500_tElN6thrust24THRUST_300001_SM_1000_NS8cuda_cub6__fill7functorINS7_6detail15normal_iteratorINS7_10device_ptrIjEEEEjEEEEvT0_T1_)
        .other          _ZN3cub18CUB_300001_SM_10006detail8for_each13static_kernelINS2_12policy_hub_t12policy_500_tElN6thrust24THRUST_300001_SM_1000_NS8cuda_cub6__fill7functorINS7_6detail15normal_iteratorINS7_10device_ptrIjEEEEjEEEEvT0_T1_,@"STO_CUDA_ENTRY STV_DEFAULT"
_ZN3cub18CUB_300001_SM_10006detail8for_each13static_kernelINS2_12policy_hub_t12policy_500_tElN6thrust24THRUST_300001_SM_1000_NS8cuda_cub6__fill7functorINS7_6detail15normal_iteratorINS7_10device_ptrIjEEEEjEEEEvT0_T1_:
.text._ZN3cub18CUB_300001_SM_10006detail8for_each13static_kernelINS2_12policy_hub_t12policy_500_tElN6thrust24THRUST_300001_SM_1000_NS8cuda_cub6__fill7functorINS7_6detail15normal_iteratorINS7_10device_ptrIjEEEEjEEEEvT0_T1_:
        /* <DEDUP_REMOVED lines=8> */
[----:B------:R-:W-:-:S09]  /*0080*/  UISETP.GE.AND.EX UP0, UPT, UR7, URZ, UPT, UP0 ;  /* 0x000000ff0700728c */ /* 0x000fd2000bf06300 */
[----:B--2---:R-:W-:Y:S05]  /*0090*/  BRA.U !UP0, `(.L_x_659) ;  /* 0x0000000108287547 */ /* 0x004fea000b800000 */
[----:B------:R-:W0:Y:S01]  /*00a0*/  S2R R0, SR_TID.X ;  /* 0x0000000000007919 */ /* 0x000e220000002100 */
[----:B------:R-:W1:Y:S01]  /*00b0*/  LDCU.64 UR6, c[0x0][0x388] ;  /* 0x00007100ff0677ac */ /* 0x000e620008000a00 */
[----:B------:R-:W2:Y:S01]  /*00c0*/  LDC R5, c[0x0][0x390] ;  /* 0x0000e400ff057b82 */ /* 0x000ea20000000800 */
[----:B0-----:R-:W-:-:S05]  /*00d0*/  IADD3 R0, P0, PT, R0, UR4, RZ ;  /* 0x0000000400007c10 */ /* 0x001fca000ff1e0ff */
[----:B------:R-:W-:Y:S01]  /*00e0*/  IMAD.X R3, RZ, RZ, UR5, P0 ;  /* 0x00000005ff037e24 */ /* 0x000fe200080e06ff */
[----:B-1----:R-:W-:-:S04]  /*00f0*/  LEA R2, P0, R0, UR6, 0x2 ;  /* 0x0000000600027c11 */ /* 0x002fc8000f8010ff */
[----:B------:R-:W-:-:S05]  /*0100*/  LEA.HI.X R3, R0, UR7, R3, 0x2, P0 ;  /* 0x0000000700037c11 */ /* 0x000fca00080f1403 */
[----:B--2---:R-:W-:Y:S04]  /*0110*/  STG.E desc[UR8][R2.64], R5 ;  /* 0x0000000502007986 */ /* 0x004fe8000c101908 */
[----:B------:R-:W-:Y:S01]  /*0120*/  STG.E desc[UR8][R2.64+0x400], R5 ;  /* 0x0004000502007986 */ /* 0x000fe2000c101908 */
[----:B------:R-:W-:Y:S05]  /*0130*/  EXIT ;  /* 0x000000000000794d */ /* 0x000fea0003800000 */
.L_x_659:
[----:B------:R-:W0:Y:S01]  /*0140*/  S2R R0, SR_TID.X ;  /* 0x0000000000007919 */ /* 0x000e220000002100 */
[----:B------:R-:W-:Y:S01]  /*0150*/  USHF.R.S32.HI UR7, URZ, 0x1f, UR6 ;  /* 0x0000001fff077899 */ /* 0x000fe20008011406 */
[----:B------:R-:W1:Y:S05]  /*0160*/  LDCU.64 UR10, c[0x0][0x388] ;  /* 0x00007100ff0a77ac */ /* 0x000e6a0008000a00 */
[----:B------:R-:W-:Y:S02]  /*0170*/  IMAD.U32 R2, RZ, RZ, UR7 ;  /* 0x00000007ff027e24 */ /* 0x000fe4000f8e00ff */
[----:B------:R-:W-:Y:S01]  /*0180*/  IMAD.U32 R4, RZ, RZ, UR7 ;  /* 0x00000007ff047e24 */ /* 0x000fe2000f8e00ff */
[----:B0-----:R-:W-:-:S04]  /*0190*/  ISETP.LT.U32.AND P0, PT, R0, UR6, PT ;  /* 0x0000000600007c0c */ /* 0x001fc8000bf01070 */
[----:B------:R-:W-:Y:S01]  /*01a0*/  ISETP.GT.AND.EX P0, PT, R2, RZ, PT, P0 ;  /* 0x000000ff0200720c */ /* 0x000fe20003f04300 */
[C---:B------:R-:W-:Y:S01]  /*01b0*/  VIADD R2, R0.reuse, 0x100 ;  /* 0x0000010000027836 */ /* 0x040fe20000000000 */
[----:B------:R-:W-:-:S04]  /*01c0*/  IADD3 R0, P2, PT, R0, UR4, RZ ;  /* 0x0000000400007c10 */ /* 0x000fc8000ff5e0ff */
[----:B------:R-:W-:Y:S01]  /*01d0*/  ISETP.LT.U32.AND P1, PT, R2, UR6, PT ;  /* 0x0000000602007c0c */ /* 0x000fe2000bf21070 */
[----:B------:R-:W-:Y:S01]  /*01e0*/  IMAD.X R3, RZ, RZ, UR5, P2 ;  /* 0x00000005ff037e24 */ /* 0x000fe200090e06ff */
[----:B-1----:R-:W-:Y:S02]  /*01f0*/  LEA R2, P2, R0, UR10, 0x2 ;  /* 0x0000000a00027c11 */ /* 0x002fe4000f8410ff */
[----:B------:R-:W-:Y:S02]  /*0200*/  ISETP.GT.AND.EX P1, PT, R4, RZ, PT, P1 ;  /* 0x000000ff0400720c */ /* 0x000fe40003f24310 */
[----:B------:R-:W-:Y:S01]  /*0210*/  LEA.HI.X R3, R0, UR11, R3, 0x2, P2 ;  /* 0x0000000b00037c11 */ /* 0x000fe200090f1403 */
[----:B------:R-:W0:Y:S04]  /*0220*/  @P0 LDC R5, c[0x0][0x390] ;  /* 0x0000e400ff050b82 */ /* 0x000e280000000800 */
[----:B0-----:R0:W-:Y:S06]  /*0230*/  @P0 STG.E desc[UR8][R2.64], R5 ;  /* 0x0000000502000986 */ /* 0x0011ec000c101908 */
[----:B------:R-:W-:Y:S05]  /*0240*/  @!P1 EXIT ;  /* 0x000000000000994d */ /* 0x000fea0003800000 */
[----:B0-----:R-:W0:Y:S02]  /*0250*/  LDC R5, c[0x0][0x390] ;  /* 0x0000e400ff057b82 */ /* 0x001e240000000800 */
[----:B0-----:R-:W-:Y:S01]  /*0260*/  STG.E desc[UR8][R2.64+0x400], R5 ;  /* 0x0004000502007986 */ /* 0x001fe2000c101908 */
[----:B------:R-:W-:Y:S05]  /*0270*/  EXIT ;  /* 0x000000000000794d */ /* 0x000fea0003800000 */
.L_x_660:
        /* <DEDUP_REMOVED lines=16> */
.L_x_2106:


//--------------------- .text._ZN3cub18CUB_300001_SM_10006detail8for_each13static_kernelINS2_12policy_hub_t12policy_500_tEmN6thrust24THRUST_300001_SM_1000_NS8cuda_cub20__uninitialized_fill7functorINS7_10device_ptrIjEEjEEEEvT0_T1_ --------------------------
	.section	.text._ZN3cub18CUB_300001_SM_10006detail8for_each13static_kernelINS2_12policy_hub_t12policy_500_tEmN6thrust24THRUST_300001_SM_1000_NS8cuda_cub20__uninitialized_fill7functorINS7_10device_ptrIjEEjEEEEvT0_T1_,"ax",@progbits
	.align	128
        .global         _ZN3cub18CUB_300001_SM_10006detail8for_each13static_kernelINS2_12policy_hub_t12policy_500_tEmN6thrust24THRUST_300001_SM_1000_NS8cuda_cub20__uninitialized_fill7functorINS7_10device_ptrIjEEjEEEEvT0_T1_
        .type           _ZN3cub18CUB_300001_SM_10006detail8for_each13static_kernelINS2_12policy_hub_t12policy_500_tEmN6thrust24THRUST_300001_SM_1000_NS8cuda_cub20__uninitialized_fill7functorINS7_10device_ptrIjEEjEEEEvT0_T1_,@function
        .size           _ZN3cub18CUB_300001_SM_10006detail8for_each13static_kernelINS2_12policy_hub_t12policy_500_tEmN6thrust24THRUST_300001_SM_1000_NS8cuda_cub20__uninitialized_fill7functorINS7_10device_ptrIjEEjEEEEvT0_T1_,(.L_x_2107 - _ZN3cub18CUB_300001_SM_10006detail8for_each13static_kernelINS2_12policy_hub_t12policy_500_tEmN6thrust24THRUST_300001_SM_1000_NS8cuda_cub20__uninitialized_fill7functorINS7_10device_ptrIjEEjEEEEvT0_T1_)
        .other          _ZN3cub18CUB_300001_SM_10006detail8for_each13static_kernelINS2_12policy_hub_t12policy_500_tEmN6thrust24THRUST_300001_SM_1000_NS8cuda_cub20__uninitialized_fill7functorINS7_10device_ptrIjEEjEEEEvT0_T1_,@"STO_CUDA_ENTRY STV_DEFAULT"
_ZN3cub18CUB_300001_SM_10006detail8for_each13static_kernelINS2_12policy_hub_t12policy_500_tEmN6thrust24THRUST_300001_SM_1000_NS8cuda_cub20__uninitialized_fill7functorINS7_10device_ptrIjEEjEEEEvT0_T1_:
.text._ZN3cub18CUB_300001_SM_10006detail8for_each13static_kernelINS2_12policy_hub_t12policy_500_tEmN6thrust24THRUST_300001_SM_1000_NS8cuda_cub20__uninitialized_fill7functorINS7_10device_ptrIjEEjEEEEvT0_T1_:
        /* <DEDUP_REMOVED lines=20> */
.L_x_661:
        /* <DEDUP_REMOVED lines=13> */
[----:B------:R-:W0:Y:S04]  /*0210*/  @P0 LDC R5, c[0x0][0x390] ;  /* 0x0000e400ff050b82 */ /* 0x000e280000000800 */
[----:B0-----:R0:W-:Y:S06]  /*0220*/  @P0 STG.E desc[UR8][R2.64], R5 ;  /* 0x0000000502000986 */ /* 0x0011ec000c101908 */
[----:B------:R-:W-:Y:S05]  /*0230*/  @!P1 EXIT ;  /* 0x000000000000994d */ /* 0x000fea0003800000 */
[----:B0-----:R-:W0:Y:S02]  /*0240*/  LDC R5, c[0x0][0x390] ;  /* 0x0000e400ff057b82 */ /* 0x001e240000000800 */
[----:B0-----:R-:W-:Y:S01]  /*0250*/  STG.E desc[UR8][R2.64+0x400], R5 ;  /* 0x0004000502007986 */ /* 0x001fe2000c101908 */
[----:B------:R-:W-:Y:S05]  /*0260*/  EXIT ;  /* 0x000000000000794d */ /* 0x000fea0003800000 */
.L_x_662:
        /* <DEDUP_REMOVED lines=9> */
.L_x_2107:


//--------------------- .text._ZN3cub18CUB_300001_SM_10006detail8for_each13static_kernelINS2_12policy_hub_t12policy_500_tElN6thrust24THRUST_300001_SM_1000_NS8cuda_cub6__fill7functorINS7_6detail15normal_iteratorINS7_10device_ptrIfEEEEfEEEEvT0_T1_ --------------------------
	.section	.text._ZN3cub18CUB_300001_SM_10006detail8for_each13static_kernelINS2_12policy_hub_t12policy_500_tElN6thrust24THRUST_300001_SM_1000_NS8cuda_cub6__fill7functorINS7_6detail15normal_iteratorINS7_10device_ptrIfEEEEfEEEEvT0_T1_,"ax",@progbits
	.align	128
        .global         _ZN3cub18CUB_300001_SM_10006detail8for_each13static_kernelINS2_12policy_hub_t12policy_500_tElN6thrust24THRUST_300001_SM_1000_NS8cuda_cub6__fill7functorINS7_6detail15normal_iteratorINS7_10device_ptrIfEEEEfEEEEvT0_T1_
        .type           _ZN3cub18CUB_300001_SM_10006detail8for_each13static_kernelINS2_12policy_hub_t12policy_500_tElN6thrust24THRUST_300001_SM_1000_NS8cuda_cub6__fill7functorINS7_6detail15normal_iteratorINS7_10device_ptrIfEEEEfEEEEvT0_T1_,@function
        .size           _ZN3cub18CUB_300001_SM_10006detail8for_each13static_kernelINS2_12policy_hub_t12policy_500_tElN6thrust24THRUST_300001_SM_1000_NS8cuda_cub6__fill7functorINS7_6detail15normal_iteratorINS7_10device_ptrIfEEEEfEEEEvT0_T1_,(.L_x_2108 - _ZN3cub18CUB_300001_SM_10006detail8for_each13static_kernelINS2_12policy_hub_t12policy_500_tElN6thrust24THRUST_300001_SM_1000_NS8cuda_cub6__fill7functorINS7_6detail15normal_iteratorINS7_10device_ptrIfEEEEfEEEEvT0_T1_)
        .other          _ZN3cub18CUB_300001_SM_10006detail8for_each13static_kernelINS2_12policy_hub_t12policy_500_tElN6thrust24THRUST_300001_SM_1000_NS8cuda_cub6__fill7functorINS7_6detail15normal_iteratorINS7_10device_ptrIfEEEEfEEEEvT0_T1_,@"STO_CUDA_ENTRY STV_DEFAULT"
_ZN3cub18CUB_300001_SM_10006detail8for_each13static_kernelINS2_12policy_hub_t12policy_500_tElN6thrust24THRUST_300001_SM_1000_NS8cuda_cub6__fill7functorINS7_6detail15normal_iteratorINS7_10device_ptrIfEEEEfEEEEvT0_T1_:
.text._ZN3cub18CUB_300001_SM_10006detail8for_each13static_kernelINS2_12policy_hub_t12policy_500_tElN6thrust24THRUST_300001_SM_1000_NS8cuda_cub6__fill7functorINS7_6detail15normal_iteratorINS7_10device_ptrIfEEEEfEEEEvT0_T1_:
        /* <DEDUP_REMOVED lines=20> */
.L_x_663:
        /* <DEDUP_REMOVED lines=20> */
.L_x_664:
        /* <DEDUP_REMOVED lines=16> */
.L_x_2108:


//--------------------- .text._ZN3cub18CUB_300001_SM_10006detail8for_each13static_kernelINS2_12policy_hub_t12policy_500_tEmN6thrust24THRUST_300001_SM_1000_NS8cuda_cub20__uninitialized_fill7functorINS7_10device_ptrIfEEfEEEEvT0_T1_ --------------------------
	.section	.text._ZN3cub18CUB_300001_SM_10006detail8for_each13static_kernelINS2_12policy_hub_t12policy_500_tEmN6thrust24THRUST_300001_SM_1000_NS8cuda_cub20__uninitialized_fill7functorINS7_10device_ptrIfEEfEEEEvT0_T1_,"ax",@progbits
	.align	128
        .global         _ZN3cub18CUB_300001_SM_10006detail8for_each13static_kernelINS2_12policy_hub_t12policy_500_tEmN6thrust24THRUST_300001_SM_1000_NS8cuda_cub20__uninitialized_fill7functorINS7_10device_ptrIfEEfEEEEvT0_T1_
        .type           _ZN3cub18CUB_300001_SM_10006detail8for_each13static_kernelINS2_12policy_hub_t12policy_500_tEmN6thrust24THRUST_300001_SM_1000_NS8cuda_cub20__uninitialized_fill7functorINS7_10device_ptrIfEEfEEEEvT0_T1_,@function
        .size           _ZN3cub18CUB_300001_SM_10006detail8for_each13static_kernelINS2_12policy_hub_t12policy_500_tEmN6thrust24THRUST_300001_SM_1000_NS8cuda_cub20__uninitialized_fill7functorINS7_10device_ptrIfEEfEEEEvT0_T1_,(.L_x_2109 - _ZN3cub18CUB_300001_SM_10006detail8for_each13static_kernelINS2_12policy_hub_t12policy_500_tEmN6thrust24THRUST_300001_SM_1000_NS8cuda_cub20__uninitialized_fill7functorINS7_10device_ptrIfEEfEEEEvT0_T1_)
        .other          _ZN3cub18CUB_300001_SM_10006detail8for_each13static_kernelINS2_12policy_hub_t12policy_500_tEmN6thrust24THRUST_300001_SM_1000_NS8cuda_cub20__uninitialized_fill7functorINS7_10device_ptrIfEEfEEEEvT0_T1_,@"STO_CUDA_ENTRY STV_DEFAULT"
_ZN3cub18CUB_300001_SM_10006detail8for_each13static_kernelINS2_12policy_hub_t12policy_500_tEmN6thrust24THRUST_300001_SM_1000_NS8cuda_cub20__uninitialized_fill7functorINS7_10device_ptrIfEEfEEEEvT0_T1_:
.text._ZN3cub18CUB_300001_SM_10006detail8for_each13static_kernelINS2_12policy_hub_t12policy_500_tEmN6thrust24THRUST_300001_SM_1000_NS8cuda_cub20__uninitialized_fill7functorINS7_10device_ptrIfEEfEEEEvT0_T1_:
        /* <DEDUP_REMOVED lines=20> */
.L_x_665:
        /* <DEDUP_REMOVED lines=19> */
.L_x_666:
        /* <DEDUP_REMOVED lines=9> */
.L_x_2109:


//--------------------- .text._ZN3cub18CUB_300001_SM_10006detail8for_each13static_kernelINS2_12policy_hub_t12policy_500_tEmN6thrust24THRUST_300001_SM_1000_NS8cuda_cub20__uninitialized_fill7functorINS7_10device_ptrImEEmEEEEvT0_T1_ --------------------------
	.section	.text._ZN3cub18CUB_300001_SM_10006detail8for_each13static_kernelINS2_12policy_hub_t12policy_500_tEmN6thrust24THRUST_300001_SM_1000_NS8cuda_cub20__uninitialized_fill7functorINS7_10device_ptrImEEmEEEEvT0_T1_,"ax",@progbits
	.align	128
        .global         _ZN3cub18CUB_300001_SM_10006detail8for_each13static_kernelINS2_12policy_hub_t12policy_500_tEmN6thrust24THRUST_300001_SM_1000_NS8cuda_cub20__uninitialized_fill7functorINS7_10device_ptrImEEmEEEEvT0_T1_
        .type           _ZN3cub18CUB_300001_SM_10006detail8for_each13static_kernelINS2_12policy_hub_t12policy_500_tEmN6thrust24THRUST_300001_SM_1000_NS8cuda_cub20__uninitialized_fill7functorINS7_10device_ptrImEEmEEEEvT0_T1_,@function
        .size           _ZN3cub18CUB_300001_SM_10006detail8for_each13static_kernelINS2_12policy_hub_t12policy_500_tEmN6thrust24THRUST_300001_SM_1000_NS8cuda_cub20__uninitialized_fill7functorINS7_10device_ptrImEEmEEEEvT0_T1_,(.L_x_2110 - _ZN3cub18CUB_300001_SM_10006detail8for_each13static_kernelINS2_12policy_hub_t12policy_500_tEmN6thrust24THRUST_300001_SM_1000_NS8cuda_cub20__uninitialized_fill7functorINS7_10device_ptrImEEmEEEEvT0_T1_)
        .other          _ZN3cub18CUB_300001_SM_10006detail8for_each13static_kernelINS2_12policy_hub_t12policy_500_tEmN6thrust24THRUST_300001_SM_1000_NS8cuda_cub20__uninitialized_fill7functorINS7_10device_ptrImEEmEEEEvT0_T1_,@"STO_CUDA_ENTRY STV_DEFAULT"
_ZN3cub18CUB_300001_SM_10006detail8for_each13static_kernelINS2_12policy_hub_t12policy_500_tEmN6thrust24THRUST_300001_SM_1000_NS8cuda_cub20__uninitialized_fill7functorINS7_10device_ptrImEEmEEEEvT0_T1_:
.text._ZN3cub18CUB_300001_SM_10006detail8for_each13static_kernelINS2_12policy_hub_t12policy_500_tEmN6thrust24THRUST_300001_SM_1000_NS8cuda_cub20__uninitialized_fill7functorINS7_10device_ptrImEEmEEEEvT0_T1_:
        /* <DEDUP_REMOVED lines=20> */
.L_x_667:
        /* <DEDUP_REMOVED lines=19> */
.L_x_668:
        /* <DEDUP_REMOVED lines=9> */
.L_x_2110:


//--------------------- .text._ZN3cub18CUB_300001_SM_10006detail11EmptyKernelIvEEvv --------------------------
	.section	.text._ZN3cub18CUB_300001_SM_10006detail11EmptyKernelIvEEvv,"ax",@progbits
	.align	128
        .global         _ZN3cub18CUB_300001_SM_10006detail11EmptyKernelIvEEvv
        .type           _ZN3cub18CUB_300001_SM_10006detail11EmptyKernelIvEEvv,@function
        .size           _ZN3cub18CUB_300001_SM_10006detail11EmptyKernelIvEEvv,(.L_x_2111 - _ZN3cub18CUB_300001_SM_10006detail11EmptyKernelIvEEvv)
        .other          _ZN3cub18CUB_300001_SM_10006detail11EmptyKernelIvEEvv,@"STO_CUDA_ENTRY STV_DEFAULT"
_ZN3cub18CUB_300001_SM_10006detail11EmptyKernelIvEEvv:
.text._ZN3cub18CUB_300001_SM_10006detail11EmptyKernelIvEEvv:
[----:B------:R-:W-:Y:S01]  /*0000*/  LDC R1, c[0x0][0x37c] ;  /* 0x0000df00ff017b82 */ /* 0x000fe20000000800 */
[----:B------:R-:W-:Y:S05]  /*0010*/  EXIT ;  /* 0x000000000000794d */ /* 0x000fea0003800000 */
.L_x_669:
        /* <DEDUP_REMOVED lines=14> */
.L_x_2111:


//--------------------- .text._Z38compactionVertexCentricLevelOrderQueuemP27vertex_dictionary_structurePjPP10edge_block --------------------------
	.section	.text._Z38compactionVertexCentricLevelOrderQueuemP27vertex_dictionary_structurePjPP10edge_block,"ax",@progbits
	.align	128
        .global         _Z38compactionVertexCentricLevelOrderQueuemP27vertex_dictionary_structurePjPP10edge_block
        .type           _Z38compactionVertexCentricLevelOrderQueuemP27vertex_dictionary_structurePjPP10edge_block,@function
        .size           _Z38compactionVertexCentricLevelOrderQueuemP27vertex_dictionary_structurePjPP10edge_block,(.L_x_2112 - _Z38compactionVertexCentricLevelOrderQueuemP27vertex_dictionary_structurePjPP10edge_block)
        .other          _Z38compactionVertexCentricLevelOrderQueuemP27vertex_dictionary_structurePjPP10edge_block,@"STO_CUDA_ENTRY STV_DEFAULT"
_Z38compactionVertexCentricLevelOrderQueuemP27vertex_dictionary_structurePjPP10edge_block:
.text._Z38compactionVertexCentricLevelOrderQueuemP27vertex_dictionary_structurePjPP10edge_block:
[----:B------:R-:W-:Y:S01]  /*0000*/  LDC R1, c[0x0][0x37c] ;  /* 0x0000df00ff017b82 */ /* 0x000fe20000000800 */
[----:B------:R-:W0:Y:S01]  /*0010*/  S2R R3, SR_CTAID.X ;  /* 0x0000000000037919 */ /* 0x000e220000002500 */
[----:B------:R-:W0:Y:S01]  /*0020*/  LDCU UR4, c[0x0][0x360] ;  /* 0x00006c00ff0477ac */ /* 0x000e220008000800 */
[----:B------:R-:W0:Y:S01]  /*0030*/  S2R R0, SR_TID.X ;  /* 0x0000000000007919 */ /* 0x000e220000002100 */
[----:B------:R-:W1:Y:S01]  /*0040*/  LDCU.64 UR6, c[0x0][0x380] ;  /* 0x00007000ff0677ac */ /* 0x000e620008000a00 */
[----:B0-----:R-:W-:-:S05]  /*0050*/  IMAD R3, R3, UR4, R0 ;  /* 0x0000000403037c24 */ /* 0x001fca000f8e0200 */
[----:B-1----:R-:W-:-:S04]  /*0060*/  ISETP.GE.U32.AND P0, PT, R3, UR6, PT ;  /* 0x0000000603007c0c */ /* 0x002fc8000bf06070 */
[----:B------:R-:W-:-:S13]  /*0070*/  ISETP.GE.U32.AND.EX P0, PT, RZ, UR7, PT, P0 ;  /* 0x00000007ff007c0c */ /* 0x000fda000bf06100 */
[----:B------:R-:W-:Y:S05]  /*0080*/  @P0 EXIT ;  /* 0x000000000000094d */ /* 0x000fea0003800000 */
[----:B------:R-:W0:Y:S01]  /*0090*/  LDCU.64 UR4, c[0x0][0x388] ;  /* 0x00007100ff0477ac */ /* 0x000e220008000a00 */
[----:B------:R-:W1:Y:S01]  /*00a0*/  LDCU.64 UR8, c[0x0][0x358] ;  /* 0x00006b00ff0877ac */ /* 0x000e620008000a00 */
[----:B0-----:R-:W-:-:S04]  /*00b0*/  LEA R0, P0, R3, UR4, 0x3 ;  /* 0x0000000403007c11 */ /* 0x001fc8000f8018ff */
[----:B------:R-:W-:Y:S01]  /*00c0*/  LEA.HI.X R2, R3, UR5, RZ, 0x3, P0 ;  /* 0x0000000503027c11 */ /* 0x000fe200080f1cff */
[----:B------:R-:W0:Y:S01]  /*00d0*/  LDCU.64 UR4, c[0x0][0x390] ;  /* 0x00007200ff0477ac */ /* 0x000e220008000a00 */
[----:B------:R-:W-:-:S05]  /*00e0*/  IADD3 R10, P0, PT, R0, -0x80000000, RZ ;  /* 0x80000000000a7810 */ /* 0x000fca0007f1e0ff */
[----:B------:R-:W-:Y:S01]  /*00f0*/  IMAD.X R11, RZ, RZ, R2, P0 ;  /* 0x000000ffff0b7224 */ /* 0x000fe200000e0602 */
[----:B------:R-:W-:-:S05]  /*0100*/  IADD3 R14, P0, PT, R10, 0x12000000, RZ ;  /* 0x120000000a0e7810 */ /* 0x000fca0007f1e0ff */
[----:B------:R-:W-:-:S06]  /*0110*/  IMAD.X R15, RZ, RZ, R11, P0 ;  /* 0x000000ffff0f7224 */ /* 0x000fcc00000e060b */
[----:B-1----:R-:W2:Y:S01]  /*0120*/  LDG.E.64 R14, desc[UR8][R14.64+-0x167bf8] ;  /* 0xe98408080e0e7981 */ /* 0x002ea2000c1e1b00 */
[----:B0-----:R-:W-:-:S04]  /*0130*/  LEA R6, P1, R3, UR4, 0x2 ;  /* 0x0000000403067c11 */ /* 0x001fc8000f8210ff */
[----:B------:R-:W-:Y:S02]  /*0140*/  LEA.HI.X R7, R3, UR5, RZ, 0x2, P1 ;  /* 0x0000000503077c11 */ /* 0x000fe400088f14ff */
[----:B--2---:R-:W-:-:S04]  /*0150*/  ISETP.NE.U32.AND P0, PT, R14, RZ, PT ;  /* 0x000000ff0e00720c */ /* 0x004fc80003f05070 */
[----:B------:R-:W-:-:S13]  /*0160*/  ISETP.NE.AND.EX P0, PT, R15, RZ, PT, P0 ;  /* 0x000000ff0f00720c */ /* 0x000fda0003f05300 */
[----:B------:R-:W-:Y:S05]  /*0170*/  @!P0 EXIT ;  /* 0x000000000000894d */ /* 0x000fea0003800000 */
[----:B------:R-:W-:-:S04]  /*0180*/  IADD3 R8, P0, PT, R10, -0x4f000000, RZ ;  /* 0xb10000000a087810 */ /* 0x000fc80007f1e0ff */
[----:B------:R-:W-:-:S05]  /*0190*/  IADD3.X R9, PT, PT, R11, -0x1, RZ, P0, !PT ;  /* 0xffffffff0b097810 */ /* 0x000fca00007fe4ff */
[----:B------:R-:W2:Y:S01]  /*01a0*/  LDG.E.64 R4, desc[UR8][R8.64+-0x5cd400] ;  /* 0xa32c000808047981 */ /* 0x000ea2000c1e1b00 */
[----:B------:R-:W-:Y:S01]  /*01b0*/  BSSY.RECONVERGENT B0, `(.L_x_670) ;  /* 0x0000117000007945 */ /* 0x000fe20003800200 */
[----:B------:R-:W-:Y:S02]  /*01c0*/  IMAD.MOV.U32 R3, RZ, RZ, RZ ;  /* 0x000000ffff037224 */ /* 0x000fe400078e00ff */
[----:B------:R-:W-:Y:S02]  /*01d0*/  IMAD.MOV.U32 R12, RZ, RZ, R14 ;  /* 0x000000ffff0c7224 */ /* 0x000fe400078e000e */
[----:B------:R-:W-:Y:S01]  /*01e0*/  IMAD.MOV.U32 R13, RZ, RZ, R15 ;  /* 0x000000ffff0d7224 */ /* 0x000fe200078e000f */
[----:B--2---:R-:W-:Y:S01]  /*01f0*/  IADD3 R16, P0, PT, R4, -0x1, RZ ;  /* 0xffffffff04107810 */ /* 0x004fe20007f1e0ff */
[----:B------:R-:W-:-:S03]  /*0200*/  IMAD.MOV.U32 R4, RZ, RZ, RZ ;  /* 0x000000ffff047224 */ /* 0x000fc600078e00ff */
[----:B------:R-:W-:Y:S02]  /*0210*/  IADD3.X R17, PT, PT, R5, -0x1, RZ, P0, !PT ;  /* 0xffffffff05117810 */ /* 0x000fe400007fe4ff */
[----:B------:R-:W-:-:S04]  /*0220*/  ISETP.GE.U32.AND P0, PT, R16, 0x1, PT ;  /* 0x000000011000780c */ /* 0x000fc80003f06070 */
[----:B------:R-:W-:-:S13]  /*0230*/  ISETP.GE.AND.EX P0, PT, R17, RZ, PT, P0 ;  /* 0x000000ff1100720c */ /* 0x000fda0003f06300 */
[----:B------:R-:W-:Y:S05]  /*0240*/  @!P0 BRA `(.L_x_671) ;  /* 0x0000001000348947 */ /* 0x000fea0003800000 */
[C---:B------:R-:W-:Y:S01]  /*0250*/  IADD3 R12, P0, PT, R10.reuse, -0x1f000000, RZ ;  /* 0xe10000000a0c7810 */ /* 0x040fe20007f1e0ff */
[----:B------:R-:W5:Y:S03]  /*0260*/  LDG.E R6, desc[UR8][R6.64] ;  /* 0x0000000806067981 */ /* 0x000f66000c1e1900 */
[----:B------:R-:W-:Y:S02]  /*0270*/  IADD3.X R13, PT, PT, R11, -0x1, RZ, P0, !PT ;  /* 0xffffffff0b0d7810 */ /* 0x000fe400007fe4ff */
[----:B------:R-:W-:-:S03]  /*0280*/  IADD3 R10, P0, PT, R10, -0x6000000, RZ ;  /* 0xfa0000000a0a7810 */ /* 0x000fc60007f1e0ff */
[----:B------:R0:W2:Y:S01]  /*0290*/  LDG.E.64 R26, desc[UR8][R12.64+0x465808] ;  /* 0x465808080c1a7981 */ /* 0x0000a2000c1e1b00 */
[----:B------:R-:W-:-:S06]  /*02a0*/  IADD3.X R11, PT, PT, R11, -0x1, RZ, P0, !PT ;  /* 0xffffffff0b0b7810 */ /* 0x000fcc00007fe4ff */
[----:B------:R-:W5:Y:S01]  /*02b0*/  LDG.E.64 R10, desc[UR8][R10.64+-0x6811f8] ;  /* 0x97ee08080a0a7981 */ /* 0x000f62000c1e1b00 */
[----:B------:R-:W-:Y:S02]  /*02c0*/  IMAD.MOV.U32 R8, RZ, RZ, R16 ;  /* 0x000000ffff087224 */ /* 0x000fe400078e0010 */
[----:B------:R-:W-:Y:S02]  /*02d0*/  IMAD.MOV.U32 R5, RZ, RZ, R17 ;  /* 0x000000ffff057224 */ /* 0x000fe400078e0011 */
[----:B------:R-:W-:Y:S02]  /*02e0*/  IMAD.MOV.U32 R3, RZ, RZ, RZ ;  /* 0x000000ffff037224 */ /* 0x000fe400078e00ff */
[----:B------:R-:W-:Y:S02]  /*02f0*/  IMAD.MOV.U32 R4, RZ, RZ, RZ ;  /* 0x000000ffff047224 */ /* 0x000fe400078e00ff */
[----:B0-----:R-:W-:Y:S02]  /*0300*/  IMAD.MOV.U32 R12, RZ, RZ, R14 ;  /* 0x000000ffff0c7224 */ /* 0x001fe400078e000e */
[----:B------:R-:W-:Y:S01]  /*0310*/  IMAD.MOV.U32 R13, RZ, RZ, R15 ;  /* 0x000000ffff0d7224 */ /* 0x000fe200078e000f */
[----:B--2---:R-:W-:-:S04]  /*0320*/  IADD3 R21, P0, PT, R26, -0x1, RZ ;  /* 0xffffffff1a157810 */ /* 0x004fc80007f1e0ff */
[----:B------:R-:W-:-:S09]  /*0330*/  IADD3.X R26, PT, PT, R27, -0x1, RZ, P0, !PT ;  /* 0xffffffff1b1a7810 */ /* 0x000fd200007fe4ff */
.L_x_687:
[----:B------:R-:W-:Y:S01]  /*0340*/  BSSY.RECONVERGENT B1, `(.L_x_672) ;  /* 0x00000e1000017945 */ /* 0x000fe20003800200 */
[----:B------:R-:W-:Y:S02]  /*0350*/  IMAD.MOV.U32 R7, RZ, RZ, RZ ;  /* 0x000000ffff077224 */ /* 0x000fe400078e00ff */
[----:B------:R-:W-:Y:S02]  /*0360*/  IMAD.MOV.U32 R9, RZ, RZ, RZ ;  /* 0x000000ffff097224 */ /* 0x000fe400078e00ff */
[----:B------:R-:W-:Y:S02]  /*0370*/  IMAD.MOV.U32 R20, RZ, RZ, R8 ;  /* 0x000000ffff147224 */ /* 0x000fe400078e0008 */
[----:B-----5:R-:W-:-:S07]  /*0380*/  IMAD.MOV.U32 R23, RZ, RZ, R5 ;  /* 0x000000ffff177224 */ /* 0x020fce00078e0005 */
.L_x_686:
[----:B------:R-:W-:-:S04]  /*0390*/  LEA R16, P0, R7, R12, 0x3 ;  /* 0x0000000c07107211 */ /* 0x000fc800078018ff */
[----:B------:R-:W-:-:S05]  /*03a0*/  LEA.HI.X R17, R7, R13, R9, 0x3, P0 ;  /* 0x0000000d07117211 */ /* 0x000fca00000f1c09 */
[----:B--2---:R-:W2:Y:S01]  /*03b0*/  LD.E.64 R18, desc[UR8][R16.64] ;  /* 0x0000000810127980 */ /* 0x004ea2000c101b00 */
[----:B------:R-:W-:Y:S01]  /*03c0*/  BSSY.RELIABLE B2, `(.L_x_673) ;  /* 0x00000d1000027945 */ /* 0x000fe20003800100 */
[----:B--2---:R-:W-:-:S04]  /*03d0*/  ISETP.NE.U32.AND P0, PT, R18, 0x3b9aca00, PT ;  /* 0x3b9aca001200780c */ /* 0x004fc80003f05070 */
[----:B------:R-:W-:-:S13]  /*03e0*/  ISETP.NE.AND.EX P0, PT, R19, RZ, PT, P0 ;  /* 0x000000ff1300720c */ /* 0x000fda0003f05300 */
[----:B------:R-:W-:Y:S05]  /*03f0*/  @P0 BRA `(.L_x_674) ;  /* 0x0000000c00340947 */ /* 0x000fea0003800000 */
[----:B------:R-:W-:Y:S01]  /*0400*/  ISETP.NE.U32.AND P0, PT, R3, R8, PT ;  /* 0x000000080300720c */ /* 0x000fe20003f05070 */
[----:B------:R-:W-:Y:S01]  /*0410*/  BSSY.RECONVERGENT B3, `(.L_x_675) ;  /* 0x00000c5000037945 */ /* 0x000fe20003800200 */
[----:B------:R-:W-:Y:S02]  /*0420*/  IMAD.MOV.U32 R20, RZ, RZ, R3 ;  /* 0x000000ffff147224 */ /* 0x000fe400078e0003 */
[----:B------:R-:W-:Y:S01]  /*0430*/  ISETP.NE.AND.EX P0, PT, R4, R5, PT, P0 ;  /* 0x000000050400720c */ /* 0x000fe20003f05300 */
[----:B------:R-:W-:-:S12]  /*0440*/  IMAD.MOV.U32 R23, RZ, RZ, R4 ;  /* 0x000000ffff177224 */ /* 0x000fd800078e0004 */
[----:B------:R-:W-:Y:S05]  /*0450*/  @!P0 BRA `(.L_x_676) ;  /* 0x0000000c00008947 */ /* 0x000fea0003800000 */
.L_x_684:
[----:B------:R-:W0:Y:S01]  /*0460*/  LDCU.64 UR6, c[0x4][0x18] ;  /* 0x01000300ff0677ac */ /* 0x000e220008000a00 */
[----:B------:R-:W-:Y:S01]  /*0470*/  ISETP.NE.U32.AND P0, PT, R21, -0x1, PT ;  /* 0xffffffff1500780c */ /* 0x000fe20003f05070 */
[----:B------:R-:W-:Y:S01]  /*0480*/  BSSY.RELIABLE B4, `(.L_x_677) ;  /* 0x00000b8000047945 */ /* 0x000fe20003800100 */
[----:B------:R-:W-:Y:S01]  /*0490*/  UMOV UR4, 0x4 ;  /* 0x0000000400047882 */ /* 0x000fe20000000000 */
[----:B------:R-:W-:Y:S01]  /*04a0*/  UMOV UR5, 0x0 ;  /* 0x0000000000057882 */ /* 0x000fe20000000000 */
[----:B------:R-:W-:Y:S01]  /*04b0*/  ISETP.NE.AND.EX P0, PT, R26, -0x1, PT, P0 ;  /* 0xffffffff1a00780c */ /* 0x000fe20003f05300 */
[----:B0-----:R-:W-:-:S04]  /*04c0*/  UIMAD.WIDE.U32 UR4, UR6, 0x1, UR4 ;  /* 0x00000001060478a5 */ /* 0x001fc8000f8e0004 */
[----:B------:R-:W-:Y:S02]  /*04d0*/  UIADD3 UR6, UPT, UPT, UR5, UR7, URZ ;  /* 0x0000000705067290 */ /* 0x000fe4000fffe0ff */
[----:B--2---:R-:W-:Y:S02]  /*04e0*/  IMAD.U32 R19, RZ, RZ, UR5 ;  /* 0x00000005ff137e24 */ /* 0x004fe4000f8e00ff */
[----:B------:R-:W-:Y:S02]  /*04f0*/  IMAD.U32 R18, RZ, RZ, UR4 ;  /* 0x00000004ff127e24 */ /* 0x000fe4000f8e00ff */
[----:B------:R-:W-:Y:S02]  /*0500*/  IMAD.U32 R19, RZ, RZ, UR6 ;  /* 0x00000006ff137e24 */ /* 0x000fe4000f8e00ff */
[----:B------:R-:W-:Y:S05]  /*0510*/  @P0 BRA `(.L_x_678) ;  /* 0x0000000000bc0947 */ /* 0x000fea0003800000 */
[----:B------:R-:W0:Y:S01]  /*0520*/  S2R R21, SR_LANEID ;  /* 0x0000000000157919 */ /* 0x000e220000000000 */
[----:B------:R-:W-:Y:S01]  /*0530*/  VOTEU.ANY UR4, UPT, PT ;  /* 0x0000000000047886 */ /* 0x000fe200038e0100 */
[----:B------:R-:W1:Y:S01]  /*0540*/  LDC.64 R22, c[0x4][0x18] ;  /* 0x01000600ff167b82 */ /* 0x000e620000000a00 */
[----:B------:R-:W0:Y:S08]  /*0550*/  FLO.U32 R26, UR4 ;  /* 0x00000004001a7d00 */ /* 0x000e3000080e0000 */
[----:B------:R-:W2:Y:S01]  /*0560*/  POPC R25, UR4 ;  /* 0x0000000400197d09 */ /* 0x000ea20008000000 */
[----:B0-----:R-:W-:-:S13]  /*0570*/  ISETP.EQ.U32.AND P0, PT, R26, R21, PT ;  /* 0x000000151a00720c */ /* 0x001fda0003f02070 */
[----:B--2---:R0:W2:Y:S01]  /*0580*/  @P0 ATOMG.E.ADD.STRONG.GPU PT, R25, desc[UR8][R18.64], R25 ;  /* 0x80000019121909a8 */ /* 0x0040a200081ef108 */
[----:B------:R-:W-:Y:S01]  /*0590*/  IADD3 R28, P0, PT, R0, -0x80000000, RZ ;  /* 0x80000000001c7810 */ /* 0x000fe20007f1e0ff */
[----:B------:R-:W3:Y:S04]  /*05a0*/  S2R R20, SR_LTMASK ;  /* 0x0000000000147919 */ /* 0x000ee80000003900 */
[----:B0-----:R-:W-:Y:S01]  /*05b0*/  IMAD.X R19, RZ, RZ, R2, P0 ;  /* 0x000000ffff137224 */ /* 0x001fe200000e0602 */
[----:B---3--:R-:W-:-:S04]  /*05c0*/  LOP3.LUT R29, R20, UR4, RZ, 0xc0, !PT ;  /* 0x00000004141d7c12 */ /* 0x008fc8000f8ec0ff */
[----:B------:R-:W0:Y:S01]  /*05d0*/  POPC R20, R29 ;  /* 0x0000001d00147309 */ /* 0x000e220000000000 */
[----:B--2---:R-:W0:Y:S02]  /*05e0*/  SHFL.IDX PT, R21, R25, R26, 0x1f ;  /* 0x00001f1a19157589 */ /* 0x004e2400000e0000 */
[----:B0-----:R-:W-:-:S05]  /*05f0*/  IMAD.IADD R21, R21, 0x1, R20 ;  /* 0x0000000115157824 */ /* 0x001fca00078e0214 */
[----:B------:R-:W-:-:S05]  /*0600*/  SHF.R.U32.HI R20, RZ, 0x7, R21 ;  /* 0x00000007ff147819 */ /* 0x000fca0000011615 */
[----:B------:R-:W-:-:S05]  /*0610*/  IMAD.HI.U32 R20, R20, 0x112e0bf, RZ ;  /* 0x0112e0bf14147827 */ /* 0x000fca00078e00ff */
[----:B------:R-:W-:Y:S02]  /*0620*/  SHF.R.U32.HI R24, RZ, 0xd, R20 ;  /* 0x0000000dff187819 */ /* 0x000fe40000011614 */
[----:B------:R-:W-:-:S03]  /*0630*/  IADD3 R20, P0, PT, R28, -0x37000000, RZ ;  /* 0xc90000001c147810 */ /* 0x000fc60007f1e0ff */
[----:B------:R-:W-:Y:S01]  /*0640*/  IMAD R27, R24, -0xee6b280, R21 ;  /* 0xf1194d80181b7824 */ /* 0x000fe200078e0215 */
[----:B------:R-:W-:-:S03]  /*0650*/  IADD3.X R21, PT, PT, R19, -0x1, RZ, P0, !PT ;  /* 0xffffffff13157810 */ /* 0x000fc600007fe4ff */
[----:B-1----:R-:W-:-:S05]  /*0660*/  IMAD.WIDE.U32 R26, R27, 0x8, R22 ;  /* 0x000000081b1a7825 */ /* 0x002fca00078e0016 */
[----:B-----5:R-:W-:Y:S04]  /*0670*/  STG.E.64 desc[UR8][R26.64+0x10], R10 ;  /* 0x0000100a1a007986 */ /* 0x020fe8000c101b08 */
[----:B------:R-:W2:Y:S04]  /*0680*/  LD.E.64 R24, desc[UR8][R10.64+0x1c0] ;  /* 0x0001c0080a187980 */ /* 0x000ea8000c101b00 */
[----:B------:R-:W2:Y:S01]  /*0690*/  LDG.E.64 R22, desc[UR8][R20.64+-0xb3df8] ;  /* 0xf4c2080814167981 */ /* 0x000ea2000c1e1b00 */
[----:B------:R-:W-:-:S04]  /*06a0*/  IADD3 R18, P1, PT, R28, -0x4f000000, RZ ;  /* 0xb10000001c127810 */ /* 0x000fc80007f3e0ff */
[----:B------:R-:W-:Y:S02]  /*06b0*/  IADD3.X R19, PT, PT, R19, -0x1, RZ, P1, !PT ;  /* 0xffffffff13137810 */ /* 0x000fe40000ffe4ff */
[----:B--2---:R-:W-:-:S05]  /*06c0*/  IADD3 R22, P0, PT, -R24, R22, RZ ;  /* 0x0000001618167210 */ /* 0x004fca0007f1e1ff */
[----:B------:R-:W-:-:S05]  /*06d0*/  IMAD.X R23, R23, 0x1, ~R25, P0 ;  /* 0x0000000117177824 */ /* 0x000fca00000e0e19 */
[----:B------:R-:W-:Y:S04]  /*06e0*/  STG.E.64 desc[UR8][R20.64+-0xb3df8], R22 ;  /* 0xf4c2081614007986 */ /* 0x000fe8000c101b08 */
[----:B------:R0:W-:Y:S04]  /*06f0*/  ST.E.64 desc[UR8][R10.64+0x1c0], RZ ;  /* 0x0001c0ff0a007985 */ /* 0x0001e8000c101b08 */
[----:B------:R-:W2:Y:S04]  /*0700*/  LDG.E.64 R24, desc[UR8][R18.64+-0x5cd400] ;  /* 0xa32c000812187981 */ /* 0x000ea8000c1e1b00 */
[----:B0-----:R-:W5:Y:S01]  /*0710*/  LD.E.64 R10, desc[UR8][R10.64+0x1d8] ;  /* 0x0001d8080a0a7980 */ /* 0x001f62000c101b00 */
[----:B------:R-:W-:-:S02]  /*0720*/  IMAD.MOV.U32 R21, RZ, RZ, 0x37 ;  /* 0x00000037ff157424 */ /* 0x000fc400078e00ff */
[----:B------:R-:W-:Y:S02]  /*0730*/  IMAD.MOV.U32 R26, RZ, RZ, RZ ;  /* 0x000000ffff1a7224 */ /* 0x000fe400078e00ff */
[----:B------:R-:W-:Y:S02]  /*0740*/  IMAD.MOV.U32 R20, RZ, RZ, R3 ;  /* 0x000000ffff147224 */ /* 0x000fe400078e0003 */
[----:B------:R-:W-:Y:S01]  /*0750*/  IMAD.MOV.U32 R23, RZ, RZ, R4 ;  /* 0x000000ffff177224 */ /* 0x000fe200078e0004 */
[----:B--2---:R-:W-:-:S04]  /*0760*/  IADD3 R24, P0, PT, R24, -0x1, RZ ;  /* 0xffffffff18187810 */ /* 0x004fc80007f1e0ff */
[----:B------:R-:W-:Y:S02]  /*0770*/  IADD3.X R25, PT, PT, R25, -0x1, RZ, P0, !PT ;  /* 0xffffffff19197810 */ /* 0x000fe400007fe4ff */
[----:B------:R-:W-:-:S03]  /*0780*/  IADD3 R8, P0, PT, R8, -0x1, RZ ;  /* 0xffffffff08087810 */ /* 0x000fc60007f1e0ff */
[----:B------:R0:W-:Y:S01]  /*0790*/  STG.E.64 desc[UR8][R18.64+-0x5cd400], R24 ;  /* 0xa32c001812007986 */ /* 0x0001e2000c101b08 */
[----:B------:R-:W-:Y:S02]  /*07a0*/  IADD3.X R5, PT, PT, R5, -0x1, RZ, P0, !PT ;  /* 0xffffffff05057810 */ /* 0x000fe400007fe4ff */
[----:B------:R-:W-:-:S04]  /*07b0*/  ISETP.NE.U32.AND P0, PT, R3, R8, PT ;  /* 0x000000080300720c */ /* 0x000fc80003f05070 */
[----:B------:R-:W-:-:S13]  /*07c0*/  ISETP.NE.AND.EX P0, PT, R4, R5, PT, P0 ;  /* 0x000000050400720c */ /* 0x000fda0003f05300 */
[----:B------:R-:W-:Y:S05]  /*07d0*/  @!P0 BREAK.RELIABLE B4 ;  /* 0x0000000000048942 */ /* 0x000fea0003800100 */
[----:B0-----:R-:W-:Y:S05]  /*07e0*/  @!P0 BRA `(.L_x_676) ;  /* 0x00000008001c8947 */ /* 0x001fea0003800000 */
[----:B------:R-:W-:Y:S01]  /*07f0*/  PLOP3.LUT P0, PT, PT, PT, PT, 0x8, 0x80 ;  /* 0x000000000080781c */ /* 0x000fe20003f0e170 */
[----:B------:R-:W-:-:S12]  /*0800*/  BRA `(.L_x_679) ;  /* 0x0000000400fc7947 */ /* 0x000fd80003800000 */
.L_x_678:
[----:B------:R-:W-:Y:S01]  /*0810*/  ISETP.GE.AND P0, PT, R26, RZ, PT ;  /* 0x000000ff1a00720c */ /* 0x000fe20003f06270 */
[----:B------:R-:W-:-:S12]  /*0820*/  BSSY.RECONVERGENT B5, `(.L_x_679) ;  /* 0x000007d000057945 */ /* 0x000fd80003800200 */
[----:B------:R-:W-:Y:S05]  /*0830*/  @!P0 BRA `(.L_x_680) ;  /* 0x00000000006c8947 */ /* 0x000fea0003800000 */
[C---:B------:R-:W-:Y:S02]  /*0840*/  IADD3 R29, P0, PT, R21.reuse, 0x1, RZ ;  /* 0x00000001151d7810 */ /* 0x040fe40007f1e0ff */
[C---:B-----5:R-:W-:Y:S02]  /*0850*/  LEA R20, P1, R21.reuse, R10, 0x3 ;  /* 0x0000000a15147211 */ /* 0x060fe400078218ff */
[----:B------:R-:W-:Y:S02]  /*0860*/  IADD3 R27, P2, PT, R0, -0x80000000, RZ ;  /* 0x80000000001b7810 */ /* 0x000fe40007f5e0ff */
[--C-:B------:R-:W-:Y:S01]  /*0870*/  LEA.HI.X R21, R21, R11, R26.reuse, 0x3, P1 ;  /* 0x0000000b15157211 */ /* 0x100fe200008f1c1a */
[----:B------:R-:W-:Y:S02]  /*0880*/  IMAD.X R26, RZ, RZ, R26, P0 ;  /* 0x000000ffff1a7224 */ /* 0x000fe400000e061a */
[----:B------:R-:W-:-:S08]  /*0890*/  IMAD.X R28, RZ, RZ, R2, P2 ;  /* 0x000000ffff1c7224 */ /* 0x000fd000010e0602 */
.L_x_682:
[----:B------:R-:W2:Y:S02]  /*08a0*/  LD.E.64 R22, desc[UR8][R20.64] ;  /* 0x0000000814167980 */ /* 0x000ea4000c101b00 */
[----:B--2---:R-:W-:-:S04]  /*08b0*/  ISETP.NE.U32.AND P0, PT, R22, 0x3b9aca00, PT ;  /* 0x3b9aca001600780c */ /* 0x004fc80003f05070 */
[----:B------:R-:W-:-:S13]  /*08c0*/  ISETP.NE.AND.EX P0, PT, R23, RZ, PT, P0 ;  /* 0x000000ff1700720c */ /* 0x000fda0003f05300 */
[----:B------:R-:W-:Y:S05]  /*08d0*/  @P0 BRA `(.L_x_681) ;  /* 0x0000000000e80947 */ /* 0x000fea0003800000 */
[----:B------:R-:W2:Y:S01]  /*08e0*/  LD.E.64 R24, desc[UR8][R10.64+0x1c0] ;  /* 0x0001c0080a187980 */ /* 0x000ea2000c101b00 */
[----:B------:R-:W-:-:S04]  /*08f0*/  IADD3 R22, P1, PT, R27, -0x37000000, RZ ;  /* 0xc90000001b167810 */ /* 0x000fc80007f3e0ff */
[----:B------:R-:W-:Y:S02]  /*0900*/  IADD3.X R23, PT, PT, R28, -0x1, RZ, P1, !PT ;  /* 0xffffffff1c177810 */ /* 0x000fe40000ffe4ff */
[----:B--2---:R-:W-:-:S04]  /*0910*/  IADD3 R24, P0, PT, R24, -0x1, RZ ;  /* 0xffffffff18187810 */ /* 0x004fc80007f1e0ff */
[----:B------:R-:W-:-:S05]  /*0920*/  IADD3.X R25, PT, PT, R25, -0x1, RZ, P0, !PT ;  /* 0xffffffff19197810 */ /* 0x000fca00007fe4ff */
[----:B------:R0:W-:Y:S04]  /*0930*/  ST.E.64 desc[UR8][R10.64+0x1c0], R24 ;  /* 0x0001c0180a007985 */ /* 0x0001e8000c101b08 */
[----:B0-----:R-:W2:Y:S01]  /*0940*/  LDG.E.64 R24, desc[UR8][R22.64+-0xb3df8] ;  /* 0xf4c2080816187981 */ /* 0x001ea2000c1e1b00 */
[----:B------:R-:W-:-:S04]  /*0950*/  IADD3 R20, P1, PT, R20, -0x8, RZ ;  /* 0xfffffff814147810 */ /* 0x000fc80007f3e0ff */
[----:B------:R-:W-:Y:S02]  /*0960*/  IADD3.X R21, PT, PT, R21, -0x1, RZ, P1, !PT ;  /* 0xffffffff15157810 */ /* 0x000fe40000ffe4ff */
[----:B--2---:R-:W-:-:S04]  /*0970*/  IADD3 R24, P0, PT, R24, -0x1, RZ ;  /* 0xffffffff18187810 */ /* 0x004fc80007f1e0ff */
[----:B------:R-:W-:Y:S02]  /*0980*/  IADD3.X R25, PT, PT, R25, -0x1, RZ, P0, !PT ;  /* 0xffffffff19197810 */ /* 0x000fe400007fe4ff */
[----:B------:R-:W-:-:S03]  /*0990*/  IADD3 R29, P0, PT, R29, -0x1, RZ ;  /* 0xffffffff1d1d7810 */ /* 0x000fc60007f1e0ff */
[----:B------:R0:W-:Y:S01]  /*09a0*/  STG.E.64 desc[UR8][R22.64+-0xb3df8], R24 ;  /* 0xf4c2081816007986 */ /* 0x0001e2000c101b08 */
[----:B------:R-:W-:Y:S02]  /*09b0*/  IADD3.X R26, PT, PT, R26, -0x1, RZ, P0, !PT ;  /* 0xffffffff1a1a7810 */ /* 0x000fe400007fe4ff */
[----:B------:R-:W-:-:S04]  /*09c0*/  ISETP.GT.U32.AND P0, PT, R29, RZ, PT ;  /* 0x000000ff1d00720c */ /* 0x000fc80003f04070 */
[----:B------:R-:W-:-:S13]  /*09d0*/  ISETP.GT.AND.EX P0, PT, R26, RZ, PT, P0 ;  /* 0x000000ff1a00720c */ /* 0x000fda0003f04300 */
[----:B0-----:R-:W-:Y:S05]  /*09e0*/  @P0 BRA `(.L_x_682) ;  /* 0xfffffffc00ac0947 */ /* 0x001fea000383ffff */
.L_x_680:
        /* <DEDUP_REMOVED lines=32> */
[----:B------:R-:W-:Y:S01]  /*0bf0*/  IADD3 R8, P1, PT, R8, -0x1, RZ ;  /* 0xffffffff08087810 */ /* 0x000fe20007f3e0ff */
[----:B------:R-:W-:-:S02]  /*0c00*/  IMAD.MOV.U32 R21, RZ, RZ, 0x37 ;  /* 0x00000037ff157424 */ /* 0x000fc400078e00ff */
[----:B------:R-:W-:Y:S01]  /*0c10*/  IMAD.MOV.U32 R26, RZ, RZ, RZ ;  /* 0x000000ffff1a7224 */ /* 0x000fe200078e00ff */
[----:B------:R-:W-:Y:S02]  /*0c20*/  IADD3.X R5, PT, PT, R5, -0x1, RZ, P1, !PT ;  /* 0xffffffff05057810 */ /* 0x000fe40000ffe4ff */
[----:B--2---:R-:W-:-:S04]  /*0c30*/  IADD3 R24, P0, PT, R24, -0x1, RZ ;  /* 0xffffffff18187810 */ /* 0x004fc80007f1e0ff */
[----:B------:R-:W-:Y:S02]  /*0c40*/  IADD3.X R25, PT, PT, R25, -0x1, RZ, P0, !PT ;  /* 0xffffffff19197810 */ /* 0x000fe400007fe4ff */
[----:B------:R-:W-:-:S03]  /*0c50*/  PLOP3.LUT P0, PT, PT, PT, PT, 0x8, 0x80 ;  /* 0x000000000080781c */ /* 0x000fc60003f0e170 */
[----:B------:R2:W-:Y:S01]  /*0c60*/  STG.E.64 desc[UR8][R18.64+-0x5cd400], R24 ;  /* 0xa32c001812007986 */ /* 0x0005e2000c101b08 */
[----:B------:R-:W-:Y:S09]  /*0c70*/  BRA `(.L_x_683) ;  /* 0x0000000000dc7947 */ /* 0x000ff20003800000 */
.L_x_681:
[----:B------:R-:W-:Y:S04]  /*0c80*/  ST.E.64 desc[UR8][R16.64], R22 ;  /* 0x0000001610007985 */ /* 0x000fe8000c101b08 */
[----:B------:R0:W-:Y:S04]  /*0c90*/  ST.E.64 desc[UR8][R20.64], RZ ;  /* 0x000000ff14007985 */ /* 0x0001e8000c101b08 */
[----:B0-----:R-:W2:Y:S01]  /*0ca0*/  LD.E.64 R20, desc[UR8][R10.64+0x1c0] ;  /* 0x0001c0080a147980 */ /* 0x001ea2000c101b00 */
[----:B------:R-:W-:-:S04]  /*0cb0*/  IADD3 R27, P0, PT, R0, -0x80000000, RZ ;  /* 0x80000000001b7810 */ /* 0x000fc80007f1e0ff */
[----:B------:R-:W-:Y:S01]  /*0cc0*/  IADD3 R24, P1, PT, R27, -0x37000000, RZ ;  /* 0xc90000001b187810 */ /* 0x000fe20007f3e0ff */
[----:B------:R-:W-:-:S05]  /*0cd0*/  IMAD.X R28, RZ, RZ, R2, P0 ;  /* 0x000000ffff1c7224 */ /* 0x000fca00000e0602 */
[----:B------:R-:W-:Y:S02]  /*0ce0*/  IADD3.X R25, PT, PT, R28, -0x1, RZ, P1, !PT ;  /* 0xffffffff1c197810 */ /* 0x000fe40000ffe4ff */
[----:B--2---:R-:W-:-:S04]  /*0cf0*/  IADD3 R20, P0, PT, R20, -0x1, RZ ;  /* 0xffffffff14147810 */ /* 0x004fc80007f1e0ff */
[----:B------:R-:W-:-:S05]  /*0d00*/  IADD3.X R21, PT, PT, R21, -0x1, RZ, P0, !PT ;  /* 0xffffffff15157810 */ /* 0x000fca00007fe4ff */
[----:B------:R0:W-:Y:S04]  /*0d10*/  ST.E.64 desc[UR8][R10.64+0x1c0], R20 ;  /* 0x0001c0140a007985 */ /* 0x0001e8000c101b08 */
[----:B------:R-:W2:Y:S01]  /*0d20*/  LDG.E.64 R22, desc[UR8][R24.64+-0xb3df8] ;  /* 0xf4c2080818167981 */ /* 0x000ea2000c1e1b00 */
[----:B------:R-:W-:-:S04]  /*0d30*/  ISETP.NE.U32.AND P1, PT, R29, 0x1, PT ;  /* 0x000000011d00780c */ /* 0x000fc80003f25070 */
[----:B------:R-:W-:Y:S02]  /*0d40*/  ISETP.NE.AND.EX P1, PT, R26, RZ, PT, P1 ;  /* 0x000000ff1a00720c */ /* 0x000fe40003f25310 */
[----:B0-----:R-:W-:-:S04]  /*0d50*/  IADD3 R21, P2, PT, R29, -0x2, RZ ;  /* 0xfffffffe1d157810 */ /* 0x001fc80007f5e0ff */
[----:B------:R-:W-:Y:S02]  /*0d60*/  IADD3.X R26, PT, PT, R26, -0x1, RZ, P2, !PT ;  /* 0xffffffff1a1a7810 */ /* 0x000fe400017fe4ff */
[----:B--2---:R-:W-:-:S04]  /*0d70*/  IADD3 R22, P0, PT, R22, -0x1, RZ ;  /* 0xffffffff16167810 */ /* 0x004fc80007f1e0ff */
[----:B------:R-:W-:Y:S02]  /*0d80*/  IADD3.X R23, PT, PT, R23, -0x1, RZ, P0, !PT ;  /* 0xffffffff17177810 */ /* 0x000fe400007fe4ff */
[----:B------:R-:W-:-:S03]  /*0d90*/  PLOP3.LUT P0, PT, PT, PT, PT, 0x80, 0x8 ;  /* 0x000000000008781c */ /* 0x000fc60003f0f070 */
[----:B------:R0:W-:Y:S01]  /*0da0*/  STG.E.64 desc[UR8][R24.64+-0xb3df8], R22 ;  /* 0xf4c2081618007986 */ /* 0x0001e2000c101b08 */
[----:B------:R-:W-:Y:S09]  /*0db0*/  @P1 BRA `(.L_x_683) ;  /* 0x00000000008c1947 */ /* 0x000ff20003800000 */
[----:B------:R-:W1:Y:S01]  /*0dc0*/  S2R R21, SR_LANEID ;  /* 0x0000000000157919 */ /* 0x000e620000000000 */
[----:B------:R-:W-:Y:S02]  /*0dd0*/  VOTEU.ANY UR4, UPT, PT ;  /* 0x0000000000047886 */ /* 0x000fe400038e0100 */
[----:B------:R-:W1:Y:S08]  /*0de0*/  FLO.U32 R26, UR4 ;  /* 0x00000004001a7d00 */ /* 0x000e7000080e0000 */
[----:B------:R-:W2:Y:S01]  /*0df0*/  POPC R29, UR4 ;  /* 0x00000004001d7d09 */ /* 0x000ea20008000000 */
[----:B-1----:R-:W-:-:S13]  /*0e00*/  ISETP.EQ.U32.AND P1, PT, R26, R21, PT ;  /* 0x000000151a00720c */ /* 0x002fda0003f22070 */
[----:B--2---:R-:W0:Y:S01]  /*0e10*/  @P1 ATOMG.E.ADD.STRONG.GPU PT, R29, desc[UR8][R18.64], R29 ;  /* 0x8000001d121d19a8 */ /* 0x004e2200081ef108 */
[----:B------:R-:W1:Y:S03]  /*0e20*/  S2R R20, SR_LTMASK ;  /* 0x0000000000147919 */ /* 0x000e660000003900 */
[----:B0-----:R1:W0:Y:S02]  /*0e30*/  SHFL.IDX PT, R22, R29, R26, 0x1f ;  /* 0x00001f1a1d167589 */ /* 0x00122400000e0000 */
[----:B-1----:R-:W-:Y:S02]  /*0e40*/  LOP3.LUT R26, R20, UR4, RZ, 0xc0, !PT ;  /* 0x00000004141a7c12 */ /* 0x002fe4000f8ec0ff */
[----:B------:R-:W1:Y:S02]  /*0e50*/  LDC.64 R20, c[0x4][0x18] ;  /* 0x01000600ff147b82 */ /* 0x000e640000000a00 */
[----:B------:R-:W0:Y:S02]  /*0e60*/  POPC R23, R26 ;  /* 0x0000001a00177309 */ /* 0x000e240000000000 */
[----:B0-----:R-:W-:-:S05]  /*0e70*/  IMAD.IADD R22, R22, 0x1, R23 ;  /* 0x0000000116167824 */ /* 0x001fca00078e0217 */
[----:B------:R-:W-:-:S05]  /*0e80*/  SHF.R.U32.HI R23, RZ, 0x7, R22 ;  /* 0x00000007ff177819 */ /* 0x000fca0000011616 */
[----:B------:R-:W-:-:S05]  /*0e90*/  IMAD.HI.U32 R23, R23, 0x112e0bf, RZ ;  /* 0x0112e0bf17177827 */ /* 0x000fca00078e00ff */
[----:B------:R-:W-:-:S05]  /*0ea0*/  SHF.R.U32.HI R23, RZ, 0xd, R23 ;  /* 0x0000000dff177819 */ /* 0x000fca0000011617 */
[----:B------:R-:W-:-:S04]  /*0eb0*/  IMAD R23, R23, -0xee6b280, R22 ;  /* 0xf1194d8017177824 */ /* 0x000fc800078e0216 */
[----:B-1----:R-:W-:-:S05]  /*0ec0*/  IMAD.WIDE.U32 R20, R23, 0x8, R20 ;  /* 0x0000000817147825 */ /* 0x002fca00078e0014 */
[----:B------:R0:W-:Y:S04]  /*0ed0*/  STG.E.64 desc[UR8][R20.64+0x10], R10 ;  /* 0x0000100a14007986 */ /* 0x0001e8000c101b08 */
[----:B------:R-:W2:Y:S04]  /*0ee0*/  LDG.E.64 R18, desc[UR8][R24.64+-0xb3df8] ;  /* 0xf4c2080818127981 */ /* 0x000ea8000c1e1b00 */
[----:B0-----:R-:W2:Y:S01]  /*0ef0*/  LD.E.64 R20, desc[UR8][R10.64+0x1c0] ;  /* 0x0001c0080a147980 */ /* 0x001ea2000c101b00 */
        /* <DEDUP_REMOVED lines=8> */
[----:B------:R-:W-:Y:S01]  /*0f80*/  IMAD.MOV.U32 R21, RZ, RZ, 0x37 ;  /* 0x00000037ff157424 */ /* 0x000fe200078e00ff */
[----:B--2---:R-:W-:-:S04]  /*0f90*/  IADD3 R28, P1, PT, R26, -0x1, RZ ;  /* 0xffffffff1a1c7810 */ /* 0x004fc80007f3e0ff */
[----:B------:R-:W-:-:S05]  /*0fa0*/  IADD3.X R29, PT, PT, R27, -0x1, RZ, P1, !PT ;  /* 0xffffffff1b1d7810 */ /* 0x000fca0000ffe4ff */
[----:B------:R1:W-:Y:S01]  /*0fb0*/  STG.E.64 desc[UR8][R22.64+-0x5cd400], R28 ;  /* 0xa32c001c16007986 */ /* 0x0003e2000c101b08 */
[----:B------:R-:W-:Y:S01]  /*0fc0*/  IADD3 R8, P1, PT, R8, -0x1, RZ ;  /* 0xffffffff08087810 */ /* 0x000fe20007f3e0ff */
[----:B------:R-:W-:-:S03]  /*0fd0*/  IMAD.MOV.U32 R26, RZ, RZ, RZ ;  /* 0x000000ffff1a7224 */ /* 0x000fc600078e00ff */
[----:B------:R-:W-:-:S09]  /*0fe0*/  IADD3.X R5, PT, PT, R5, -0x1, RZ, P1, !PT ;  /* 0xffffffff05057810 */ /* 0x000fd20000ffe4ff */
.L_x_683:
[----:B------:R-:W-:Y:S05]  /*0ff0*/  BSYNC.RECONVERGENT B5 ;  /* 0x0000000000057941 */ /* 0x000fea0003800200 */
.L_x_679:
[----:B------:R-:W-:Y:S05]  /*1000*/  BSYNC.RELIABLE B4 ;  /* 0x0000000000047941 */ /* 0x000fea0003800100 */
.L_x_677:
[----:B------:R-:W-:Y:S01]  /*1010*/  ISETP.NE.U32.AND P1, PT, R3, R8, PT ;  /* 0x000000080300720c */ /* 0x000fe20003f25070 */
[----:B------:R-:W-:Y:S02]  /*1020*/  IMAD.MOV.U32 R20, RZ, RZ, R8 ;  /* 0x000000ffff147224 */ /* 0x000fe400078e0008 */
[----:B01----:R-:W-:Y:S01]  /*1030*/  IMAD.MOV.U32 R23, RZ, RZ, R5 ;  /* 0x000000ffff177224 */ /* 0x003fe200078e0005 */
[----:B------:R-:W-:-:S13]  /*1040*/  ISETP.NE.AND.EX P1, PT, R4, R5, PT, P1 ;  /* 0x000000050400720c */ /* 0x000fda0003f25310 */
[----:B------:R-:W-:Y:S05]  /*1050*/  @!P0 BRA P1, `(.L_x_684) ;  /* 0xfffffff400008947 */ /* 0x000fea000083ffff */
.L_x_676:
[----:B------:R-:W-:Y:S05]  /*1060*/  BSYNC.RECONVERGENT B3 ;  /* 0x0000000000037941 */ /* 0x000fea0003800200 */
.L_x_675:
[----:B------:R-:W-:Y:S01]  /*1070*/  ISETP.NE.U32.AND P0, PT, R3, R20, PT ;  /* 0x000000140300720c */ /* 0x000fe20003f05070 */
[----:B------:R-:W-:Y:S02]  /*1080*/  IMAD.MOV.U32 R8, RZ, RZ, R3 ;  /* 0x000000ffff087224 */ /* 0x000fe400078e0003 */
[----:B------:R-:W-:Y:S01]  /*1090*/  IMAD.MOV.U32 R5, RZ, RZ, R4 ;  /* 0x000000ffff057224 */ /* 0x000fe200078e0004 */
[----:B------:R-:W-:-:S13]  /*10a0*/  ISETP.NE.AND.EX P0, PT, R4, R23, PT, P0 ;  /* 0x000000170400720c */ /* 0x000fda0003f05300 */
[----:B------:R-:W-:Y:S05]  /*10b0*/  @!P0 BREAK.RELIABLE B2 ;  /* 0x0000000000028942 */ /* 0x000fea0003800100 */
[----:B------:R-:W-:Y:S05]  /*10c0*/  @!P0 BRA `(.L_x_685) ;  /* 0x0000000000208947 */ /* 0x000fea0003800000 */
.L_x_674:
[----:B------:R-:W-:Y:S05]  /*10d0*/  BSYNC.RELIABLE B2 ;  /* 0x0000000000027941 */ /* 0x000fea0003800100 */
.L_x_673:
[----:B------:R-:W-:Y:S01]  /*10e0*/  IADD3 R7, P0, PT, R7, 0x1, RZ ;  /* 0x0000000107077810 */ /* 0x000fe20007f1e0ff */
[----:B------:R-:W-:Y:S02]  /*10f0*/  IMAD.MOV.U32 R8, RZ, RZ, R20 ;  /* 0x000000ffff087224 */ /* 0x000fe400078e0014 */
[----:B------:R-:W-:Y:S02]  /*1100*/  IMAD.MOV.U32 R5, RZ, RZ, R23 ;  /* 0x000000ffff057224 */ /* 0x000fe400078e0017 */
[----:B------:R-:W-:Y:S01]  /*1110*/  IMAD.X R9, RZ, RZ, R9, P0 ;  /* 0x000000ffff097224 */ /* 0x000fe200000e0609 */
[----:B------:R-:W-:-:S04]  /*1120*/  ISETP.NE.U32.AND P0, PT, R7, 0x38, PT ;  /* 0x000000380700780c */ /* 0x000fc80003f05070 */
[----:B------:R-:W-:-:S13]  /*1130*/  ISETP.NE.AND.EX P0, PT, R9, RZ, PT, P0 ;  /* 0x000000ff0900720c */ /* 0x000fda0003f05300 */
[----:B------:R-:W-:Y:S05]  /*1140*/  @P0 BRA `(.L_x_686) ;  /* 0xfffffff000900947 */ /* 0x000fea000383ffff */
.L_x_685:
[----:B------:R-:W-:Y:S05]  /*1150*/  BSYNC.RECONVERGENT B1 ;  /* 0x0000000000017941 */ /* 0x000fea0003800200 */
.L_x_672:
[----:B------:R-:W-:Y:S01]  /*1160*/  ISETP.NE.U32.AND P0, PT, R3, R8, PT ;  /* 0x000000080300720c */ /* 0x000fe20003f05070 */
[----:B------:R-:W-:Y:S02]  /*1170*/  IMAD.MOV.U32 R16, RZ, RZ, R3 ;  /* 0x000000ffff107224 */ /* 0x000fe400078e0003 */
[----:B------:R-:W-:Y:S01]  /*1180*/  IMAD.MOV.U32 R17, RZ, RZ, R4 ;  /* 0x000000ffff117224 */ /* 0x000fe200078e0004 */
[----:B------:R-:W-:-:S13]  /*1190*/  ISETP.NE.AND.EX P0, PT, R4, R5, PT, P0 ;  /* 0x000000050400720c */ /* 0x000fda0003f05300 */
[----:B------:R-:W-:Y:S05]  /*11a0*/  @!P0 BRA `(.L_x_671) ;  /* 0x00000000005c8947 */ /* 0x000fea0003800000 */
[----:B--2---:R-:W2:Y:S01]  /*11b0*/  LD.E.64 R18, desc[UR8][R12.64+0x1c8] ;  /* 0x0001c8080c127980 */ /* 0x004ea2000c101b00 */
[----:B------:R-:W0:Y:S01]  /*11c0*/  LDC.64 R16, c[0x0][0x398] ;  /* 0x0000e600ff107b82 */ /* 0x000e220000000a00 */
[----:B-----5:R-:W-:Y:S01]  /*11d0*/  IMAD R7, R3, 0x2, R6 ;  /* 0x0000000203077824 */ /* 0x020fe200078e0206 */
[----:B--2---:R-:W-:-:S04]  /*11e0*/  ISETP.NE.U32.AND P0, PT, R18, RZ, PT ;  /* 0x000000ff1200720c */ /* 0x004fc80003f05070 */
[----:B------:R-:W-:-:S13]  /*11f0*/  ISETP.NE.AND.EX P0, PT, R19, RZ, PT, P0 ;  /* 0x000000ff1300720c */ /* 0x000fda0003f05300 */
[----:B0-----:R-:W-:-:S05]  /*1200*/  @P0 IMAD.WIDE.U32 R22, R7, 0x8, R16 ;  /* 0x0000000807160825 */ /* 0x001fca00078e0010 */
[----:B------:R0:W-:Y:S04]  /*1210*/  @P0 STG.E.64 desc[UR8][R22.64], R18 ;  /* 0x0000001216000986 */ /* 0x0001e8000c101b08 */
[----:B------:R-:W2:Y:S02]  /*1220*/  LD.E.64 R24, desc[UR8][R12.64+0x1d0] ;  /* 0x0001d0080c187980 */ /* 0x000ea4000c101b00 */
[----:B--2---:R-:W-:-:S04]  /*1230*/  ISETP.NE.U32.AND P0, PT, R24, RZ, PT ;  /* 0x000000ff1800720c */ /* 0x004fc80003f05070 */
[----:B------:R-:W-:-:S13]  /*1240*/  ISETP.NE.AND.EX P0, PT, R25, RZ, PT, P0 ;  /* 0x000000ff1900720c */ /* 0x000fda0003f05300 */
[C---:B------:R-:W-:Y:S02]  /*1250*/  @P0 VIADD R29, R7.reuse, 0x1 ;  /* 0x00000001071d0836 */ /* 0x040fe40000000000 */
[----:B------:R-:W-:Y:S02]  /*1260*/  IMAD.IADD R7, R7, 0x1, -R3 ;  /* 0x0000000107077824 */ /* 0x000fe400078e0a03 */
[----:B------:R-:W-:-:S04]  /*1270*/  @P0 IMAD.WIDE.U32 R28, R29, 0x8, R16 ;  /* 0x000000081d1c0825 */ /* 0x000fc800078e0010 */
[----:B------:R-:W-:Y:S01]  /*1280*/  IMAD.WIDE.U32 R16, R7, 0x8, R16 ;  /* 0x0000000807107825 */ /* 0x000fe200078e0010 */
[----:B------:R0:W-:Y:S04]  /*1290*/  @P0 STG.E.64 desc[UR8][R28.64], R24 ;  /* 0x000000181c000986 */ /* 0x0001e8000c101b08 */
[----:B------:R0:W5:Y:S01]  /*12a0*/  LDG.E.64 R12, desc[UR8][R16.64] ;  /* 0x00000008100c7981 */ /* 0x000162000c1e1b00 */
[----:B------:R-:W-:-:S05]  /*12b0*/  IADD3 R3, P0, PT, R3, 0x1, RZ ;  /* 0x0000000103037810 */ /* 0x000fca0007f1e0ff */
[----:B------:R-:W-:Y:S01]  /*12c0*/  IMAD.X R4, RZ, RZ, R4, P0 ;  /* 0x000000ffff047224 */ /* 0x000fe200000e0604 */
[----:B------:R-:W-:-:S04]  /*12d0*/  ISETP.GE.U32.AND P0, PT, R3, R8, PT ;  /* 0x000000080300720c */ /* 0x000fc80003f06070 */
[----:B------:R-:W-:-:S13]  /*12e0*/  ISETP.GE.AND.EX P0, PT, R4, R5, PT, P0 ;  /* 0x000000050400720c */ /* 0x000fda0003f06300 */
[----:B0-----:R-:W-:Y:S05]  /*12f0*/  @!P0 BRA `(.L_x_687) ;  /* 0xfffffff000108947 */ /* 0x001fea000383ffff */
[----:B------:R-:W-:Y:S02]  /*1300*/  IMAD.MOV.U32 R16, RZ, RZ, R8 ;  /* 0x000000ffff107224 */ /* 0x000fe400078e0008 */
[----:B------:R-:W-:-:S07]  /*1310*/  IMAD.MOV.U32 R17, RZ, RZ, R5 ;  /* 0x000000ffff117224 */ /* 0x000fce00078e0005 */
.L_x_671:
[----:B------:R-:W-:Y:S05]  /*1320*/  BSYNC.RECONVERGENT B0 ;  /* 0x0000000000007941 */ /* 0x000fea0003800200 */
.L_x_670:
[----:B------:R-:W-:Y:S05]  /*1330*/  WARPSYNC.ALL ;  /* 0x0000000000007948 */ /* 0x000fea0003800000 */
[----:B------:R-:W-:Y:S01]  /*1340*/  ISETP.NE.U32.AND P0, PT, R3, R16, PT ;  /* 0x000000100300720c */ /* 0x000fe20003f05070 */
[----:B------:R-:W-:Y:S03]  /*1350*/  BSSY.RECONVERGENT B1, `(.L_x_688) ;  /* 0x0000112000017945 */ /* 0x000fe60003800200 */
[----:B------:R-:W-:-:S13]  /*1360*/  ISETP.NE.AND.EX P0, PT, R4, R17, PT, P0 ;  /* 0x000000110400720c */ /* 0x000fda0003f05300 */
[----:B------:R-:W-:Y:S05]  /*1370*/  @P0 BRA `(.L_x_689) ;  /* 0x00000010003c0947 */ /* 0x000fea0003800000 */
[----:B------:R-:W-:Y:S01]  /*1380*/  BSSY.RECONVERGENT B0, `(.L_x_690) ;  /* 0x00000d4000007945 */ /* 0x000fe20003800200 */
[----:B------:R-:W-:Y:S02]  /*1390*/  IMAD.MOV.U32 R7, RZ, RZ, 0x37 ;  /* 0x00000037ff077424 */ /* 0x000fe400078e00ff */
[----:B------:R-:W-:-:S07]  /*13a0*/  IMAD.MOV.U32 R8, RZ, RZ, RZ ;  /* 0x000000ffff087224 */ /* 0x000fce00078e00ff */
.L_x_708:
[----:B0----5:R-:W-:-:S04]  /*13b0*/  LEA R4, P0, R7, R12, 0x3 ;  /* 0x0000000c07047211 */ /* 0x021fc800078018ff */
[----:B------:R-:W-:-:S05]  /*13c0*/  LEA.HI.X R5, R7, R13, R8, 0x3, P0 ;  /* 0x0000000d07057211 */ /* 0x000fca00000f1c08 */
[----:B------:R-:W3:Y:S01]  /*13d0*/  LD.E.64 R10, desc[UR8][R4.64] ;  /* 0x00000008040a7980 */ /* 0x000ee2000c101b00 */
[----:B------:R-:W-:Y:S01]  /*13e0*/  BSSY.RELIABLE B2, `(.L_x_691) ;  /* 0x0000017000027945 */ /* 0x000fe20003800100 */
[----:B---3--:R-:W-:-:S04]  /*13f0*/  ISETP.NE.U32.AND P0, PT, R10, RZ, PT ;  /* 0x000000ff0a00720c */ /* 0x008fc80003f05070 */
[----:B------:R-:W-:-:S13]  /*1400*/  ISETP.NE.AND.EX P0, PT, R11, RZ, PT, P0 ;  /* 0x000000ff0b00720c */ /* 0x000fda0003f05300 */
[----:B------:R-:W-:Y:S05]  /*1410*/  @!P0 BRA `(.L_x_692) ;  /* 0x00000000004c8947 */ /* 0x000fea0003800000 */
[----:B------:R-:W-:Y:S01]  /*1420*/  ISETP.NE.U32.AND P0, PT, R10, 0x3b9aca00, PT ;  /* 0x3b9aca000a00780c */ /* 0x000fe20003f05070 */
[----:B------:R-:W-:Y:S02]  /*1430*/  IMAD.MOV.U32 R3, RZ, RZ, R7 ;  /* 0x000000ffff037224 */ /* 0x000fe400078e0007 */
[----:B------:R-:W-:Y:S01]  /*1440*/  IMAD.MOV.U32 R6, RZ, RZ, R8 ;  /* 0x000000ffff067224 */ /* 0x000fe200078e0008 */
[----:B------:R-:W-:-:S13]  /*1450*/  ISETP.NE.AND.EX P0, PT, R11, RZ, PT, P0 ;  /* 0x000000ff0b00720c */ /* 0x000fda0003f05300 */
[----:B------:R-:W-:Y:S05]  /*1460*/  @P0 BREAK.RELIABLE B2 ;  /* 0x0000000000020942 */ /* 0x000fea0003800100 */
[----:B------:R-:W-:Y:S05]  /*1470*/  @P0 BRA `(.L_x_693) ;  /* 0x0000000c00100947 */ /* 0x000fea0003800000 */
[----:B--2---:R-:W-:-:S04]  /*1480*/  IADD3 R18, P0, PT, R0, -0x80000000, RZ ;  /* 0x8000000000127810 */ /* 0x004fc80007f1e0ff */
[----:B------:R-:W-:Y:S01]  /*1490*/  IADD3 R18, P1, PT, R18, -0x37000000, RZ ;  /* 0xc900000012127810 */ /* 0x000fe20007f3e0ff */
[----:B------:R-:W-:-:S05]  /*14a0*/  IMAD.X R3, RZ, RZ, R2, P0 ;  /* 0x000000ffff037224 */ /* 0x000fca00000e0602 */
[----:B------:R-:W-:-:S05]  /*14b0*/  IADD3.X R19, PT, PT, R3, -0x1, RZ, P1, !PT ;  /* 0xffffffff03137810 */ /* 0x000fca0000ffe4ff */
[----:B------:R-:W2:Y:S02]  /*14c0*/  LDG.E.64 R10, desc[UR8][R18.64+-0xb3df8] ;  /* 0xf4c20808120a7981 */ /* 0x000ea4000c1e1b00 */
[----:B--2---:R-:W-:-:S04]  /*14d0*/  IADD3 R16, P0, PT, R10, -0x1, RZ ;  /* 0xffffffff0a107810 */ /* 0x004fc80007f1e0ff */
[----:B------:R-:W-:-:S05]  /*14e0*/  IADD3.X R17, PT, PT, R11, -0x1, RZ, P0, !PT ;  /* 0xffffffff0b117810 */ /* 0x000fca00007fe4ff */
[----:B------:R0:W-:Y:S04]  /*14f0*/  STG.E.64 desc[UR8][R18.64+-0xb3df8], R16 ;  /* 0xf4c2081012007986 */ /* 0x0001e8000c101b08 */
[----:B------:R-:W2:Y:S02]  /*1500*/  LD.E.64 R10, desc[UR8][R12.64+0x1c0] ;  /* 0x0001c0080c0a7980 */ /* 0x000ea4000c101b00 */
[----:B--2---:R-:W-:-:S04]  /*1510*/  IADD3 R10, P0, PT, R10, -0x1, RZ ;  /* 0xffffffff0a0a7810 */ /* 0x004fc80007f1e0ff */
[----:B------:R-:W-:-:S05]  /*1520*/  IADD3.X R11, PT, PT, R11, -0x1, RZ, P0, !PT ;  /* 0xffffffff0b0b7810 */ /* 0x000fca00007fe4ff */
[----:B------:R0:W-:Y:S04]  /*1530*/  ST.E.64 desc[UR8][R12.64+0x1c0], R10 ;  /* 0x0001c00a0c007985 */ /* 0x0001e8000c101b08 */
[----:B------:R0:W-:Y:S02]  /*1540*/  ST.E.64 desc[UR8][R4.64], RZ ;  /* 0x000000ff04007985 */ /* 0x0001e4000c101b08 */
.L_x_692:
[----:B------:R-:W-:Y:S05]  /*1550*/  BSYNC.RELIABLE B2 ;  /* 0x0000000000027941 */ /* 0x000fea0003800100 */
.L_x_691:
[----:B0-----:R-:W3:Y:S01]  /*1560*/  LD.E.64 R10, desc[UR8][R4.64+-0x8] ;  /* 0xfffff808040a7980 */ /* 0x001ee2000c101b00 */
[----:B------:R-:W-:Y:S01]  /*1570*/  BSSY.RELIABLE B2, `(.L_x_694) ;  /* 0x0000017000027945 */ /* 0x000fe20003800100 */
[----:B---3--:R-:W-:-:S04]  /*1580*/  ISETP.NE.U32.AND P0, PT, R10, RZ, PT ;  /* 0x000000ff0a00720c */ /* 0x008fc80003f05070 */
[----:B------:R-:W-:-:S13]  /*1590*/  ISETP.NE.AND.EX P0, PT, R11, RZ, PT, P0 ;  /* 0x000000ff0b00720c */ /* 0x000fda0003f05300 */
[----:B------:R-:W-:Y:S05]  /*15a0*/  @!P0 BRA `(.L_x_695) ;  /* 0x00000000004c8947 */ /* 0x000fea0003800000 */
[----:B------:R-:W-:Y:S02]  /*15b0*/  ISETP.NE.U32.AND P0, PT, R10, 0x3b9aca00, PT ;  /* 0x3b9aca000a00780c */ /* 0x000fe40003f05070 */
[----:B------:R-:W-:Y:S02]  /*15c0*/  IADD3 R3, P1, PT, R7, -0x1, RZ ;  /* 0xffffffff07037810 */ /* 0x000fe40007f3e0ff */
[----:B------:R-:W-:Y:S02]  /*15d0*/  ISETP.NE.AND.EX P0, PT, R11, RZ, PT, P0 ;  /* 0x000000ff0b00720c */ /* 0x000fe40003f05300 */
[----:B------:R-:W-:-:S11]  /*15e0*/  IADD3.X R6, PT, PT, R8, -0x1, RZ, P1, !PT ;  /* 0xffffffff08067810 */ /* 0x000fd60000ffe4ff */
        /* <DEDUP_REMOVED lines=15> */
.L_x_695:
[----:B------:R-:W-:Y:S05]  /*16e0*/  BSYNC.RELIABLE B2 ;  /* 0x0000000000027941 */ /* 0x000fea0003800100 */
.L_x_694:
        /* <DEDUP_REMOVED lines=24> */
.L_x_697:
[----:B------:R-:W-:Y:S05]  /*1870*/  BSYNC.RELIABLE B2 ;  /* 0x0000000000027941 */ /* 0x000fea0003800100 */
.L_x_696:
        /* <DEDUP_REMOVED lines=24> */
.L_x_699:
[----:B------:R-:W-:Y:S05]  /*1a00*/  BSYNC.RELIABLE B2 ;  /* 0x0000000000027941 */ /* 0x000fea0003800100 */
.L_x_698:
        /* <DEDUP_REMOVED lines=24> */
.L_x_701:
[----:B------:R-:W-:Y:S05]  /*1b90*/  BSYNC.RELIABLE B2 ;  /* 0x0000000000027941 */ /* 0x000fea0003800100 */
.L_x_700:
        /* <DEDUP_REMOVED lines=24> */
.L_x_703:
[----:B------:R-:W-:Y:S05]  /*1d20*/  BSYNC.RELIABLE B2 ;  /* 0x0000000000027941 */ /* 0x000fea0003800100 */
.L_x_702:
        /* <DEDUP_REMOVED lines=24> */
.L_x_705:
[----:B------:R-:W-:Y:S05]  /*1eb0*/  BSYNC.RELIABLE B2 ;  /* 0x0000000000027941 */ /* 0x000fea0003800100 */
.L_x_704:
[----:B0-----:R-:W3:Y:S01]  /*1ec0*/  LD.E.64 R10, desc[UR8][R4.64+-0x38] ;  /* 0xffffc808040a7980 */ /* 0x001ee2000c101b00 */
[----:B------:R-:W-:Y:S01]  /*1ed0*/  IADD3 R3, P1, PT, R7, -0x7, RZ ;  /* 0xfffffff907037810 */ /* 0x000fe20007f3e0ff */
[----:B------:R-:W-:Y:S03]  /*1ee0*/  BSSY.RELIABLE B2, `(.L_x_706) ;  /* 0x0000016000027945 */ /* 0x000fe60003800100 */
[----:B------:R-:W-:Y:S02]  /*1ef0*/  IADD3.X R6, PT, PT, R8, -0x1, RZ, P1, !PT ;  /* 0xffffffff08067810 */ /* 0x000fe40000ffe4ff */
[----:B---3--:R-:W-:-:S04]  /*1f00*/  ISETP.NE.U32.AND P0, PT, R10, RZ, PT ;  /* 0x000000ff0a00720c */ /* 0x008fc80003f05070 */
[----:B------:R-:W-:-:S13]  /*1f10*/  ISETP.NE.AND.EX P0, PT, R11, RZ, PT, P0 ;  /* 0x000000ff0b00720c */ /* 0x000fda0003f05300 */
[----:B------:R-:W-:Y:S05]  /*1f20*/  @!P0 BRA `(.L_x_707) ;  /* 0x0000000000448947 */ /* 0x000fea0003800000 */
[----:B------:R-:W-:-:S04]  /*1f30*/  ISETP.NE.U32.AND P0, PT, R10, 0x3b9aca00, PT ;  /* 0x3b9aca000a00780c */ /* 0x000fc80003f05070 */
        /* <DEDUP_REMOVED lines=16> */
.L_x_707:
[----:B------:R-:W-:Y:S05]  /*2040*/  BSYNC.RELIABLE B2 ;  /* 0x0000000000027941 */ /* 0x000fea0003800100 */
.L_x_706:
[----:B------:R-:W-:Y:S02]  /*2050*/  ISETP.NE.U32.AND P0, PT, R3, RZ, PT ;  /* 0x000000ff0300720c */ /* 0x000fe40003f05070 */
[----:B------:R-:W-:Y:S02]  /*2060*/  IADD3 R7, P1, PT, R7, -0x8, RZ ;  /* 0xfffffff807077810 */ /* 0x000fe40007f3e0ff */
[----:B------:R-:W-:Y:S02]  /*2070*/  ISETP.NE.AND.EX P0, PT, R6, RZ, PT, P0 ;  /* 0x000000ff0600720c */ /* 0x000fe40003f05300 */
[----:B------:R-:W-:-:S11]  /*2080*/  IADD3.X R8, PT, PT, R8, -0x1, RZ, P1, !PT ;  /* 0xffffffff08087810 */ /* 0x000fd60000ffe4ff */
[----:B------:R-:W-:Y:S05]  /*2090*/  @P0 BRA `(.L_x_708) ;  /* 0xfffffff000c40947 */ /* 0x000fea000383ffff */
[----:B------:R-:W-:Y:S02]  /*20a0*/  IMAD.MOV.U32 R3, RZ, RZ, -0x1 ;  /* 0xffffffffff037424 */ /* 0x000fe400078e00ff */
[----:B------:R-:W-:-:S07]  /*20b0*/  IMAD.MOV.U32 R6, RZ, RZ, -0x1 ;  /* 0xffffffffff067424 */ /* 0x000fce00078e00ff */
.L_x_693:
[----:B------:R-:W-:Y:S05]  /*20c0*/  BSYNC.RECONVERGENT B0 ;  /* 0x0000000000007941 */ /* 0x000fea0003800200 */
.L_x_690:
[----:B0-----:R-:W-:-:S04]  /*20d0*/  IADD3 R4, P1, PT, R3, -0x1, RZ ;  /* 0xffffffff03047810 */ /* 0x001fc80007f3e0ff */
[----:B------:R-:W-:Y:S02]  /*20e0*/  ISETP.GT.U32.AND P0, PT, R4, 0x36, PT ;  /* 0x000000360400780c */ /* 0x000fe40003f04070 */
[----:B------:R-:W-:-:S04]  /*20f0*/  IADD3.X R4, PT, PT, R6, -0x1, RZ, P1, !PT ;  /* 0xffffffff06047810 */ /* 0x000fc80000ffe4ff */
[----:B------:R-:W-:-:S13]  /*2100*/  ISETP.GT.U32.AND.EX P0, PT, R4, RZ, PT, P0 ;  /* 0x000000ff0400720c */ /* 0x000fda0003f04100 */
[----:B------:R-:W-:Y:S05]  /*2110*/  @P0 BRA `(.L_x_689) ;  /* 0x0000000000d40947 */ /* 0x000fea0003800000 */
[----:B------:R-:W-:Y:S02]  /*2120*/  IMAD.MOV.U32 R7, RZ, RZ, RZ ;  /* 0x000000ffff077224 */ /* 0x000fe400078e00ff */
[----:B--2---:R-:W-:-:S07]  /*2130*/  IMAD.MOV.U32 R18, RZ, RZ, RZ ;  /* 0x000000ffff127224 */ /* 0x004fce00078e00ff */
.L_x_711:
[----:B------:R-:W-:-:S04]  /*2140*/  LEA R16, P0, R7, R12, 0x3 ;  /* 0x0000000c07107211 */ /* 0x000fc800078018ff */
[----:B------:R-:W-:-:S05]  /*2150*/  LEA.HI.X R17, R7, R13, R18, 0x3, P0 ;  /* 0x0000000d07117211 */ /* 0x000fca00000f1c12 */
[----:B------:R-:W2:Y:S01]  /*2160*/  LD.E.64 R4, desc[UR8][R16.64] ;  /* 0x0000000810047980 */ /* 0x000ea2000c101b00 */
[----:B------:R-:W-:Y:S01]  /*2170*/  BSSY.RECONVERGENT B0, `(.L_x_709) ;  /* 0x0000024000007945 */ /* 0x000fe20003800200 */
[----:B--2---:R-:W-:-:S04]  /*2180*/  ISETP.NE.U32.AND P0, PT, R4, 0x3b9aca00, PT ;  /* 0x3b9aca000400780c */ /* 0x004fc80003f05070 */
[----:B------:R-:W-:-:S13]  /*2190*/  ISETP.NE.AND.EX P0, PT, R5, RZ, PT, P0 ;  /* 0x000000ff0500720c */ /* 0x000fda0003f05300 */
[----:B------:R-:W-:Y:S05]  /*21a0*/  @P0 BRA `(.L_x_710) ;  /* 0x0000000000800947 */ /* 0x000fea0003800000 */
[----:B------:R-:W-:-:S04]  /*21b0*/  LEA R8, P1, R3, R12, 0x3 ;  /* 0x0000000c03087211 */ /* 0x000fc800078218ff */
[----:B------:R-:W-:-:S05]  /*21c0*/  LEA.HI.X R9, R3, R13, R6, 0x3, P1 ;  /* 0x0000000d03097211 */ /* 0x000fca00008f1c06 */
[----:B------:R-:W2:Y:S01]  /*21d0*/  LD.E.64 R10, desc[UR8][R8.64] ;  /* 0x00000008080a7980 */ /* 0x000ea2000c101b00 */
[----:B------:R-:W-:-:S04]  /*21e0*/  IADD3 R4, P2, PT, R0, -0x80000000, RZ ;  /* 0x8000000000047810 */ /* 0x000fc80007f5e0ff */
[----:B------:R-:W-:Y:S01]  /*21f0*/  IADD3 R4, P3, PT, R4, -0x37000000, RZ ;  /* 0xc900000004047810 */ /* 0x000fe20007f7e0ff */
[----:B------:R-:W-:-:S05]  /*2200*/  IMAD.X R5, RZ, RZ, R2, P2 ;  /* 0x000000ffff057224 */ /* 0x000fca00010e0602 */
[----:B------:R-:W-:Y:S02]  /*2210*/  IADD3.X R5, PT, PT, R5, -0x1, RZ, P3, !PT ;  /* 0xffffffff05057810 */ /* 0x000fe40001ffe4ff */
[----:B--2---:R-:W-:-:S04]  /*2220*/  ISETP.NE.U32.AND P1, PT, R10, 0x3b9aca00, PT ;  /* 0x3b9aca000a00780c */ /* 0x004fc80003f25070 */
[----:B------:R-:W-:-:S13]  /*2230*/  ISETP.NE.AND.EX P1, PT, R11, RZ, PT, P1 ;  /* 0x000000ff0b00720c */ /* 0x000fda0003f25310 */
[----:B------:R0:W-:Y:S04]  /*2240*/  @!P1 ST.E.64 desc[UR8][R8.64], RZ ;  /* 0x000000ff08009985 */ /* 0x0001e8000c101b08 */
[----:B------:R-:W2:Y:S02]  /*2250*/  @!P1 LDG.E.64 R20, desc[UR8][R4.64+-0xb3df8] ;  /* 0xf4c2080804149981 */ /* 0x000ea4000c1e1b00 */
[----:B--2---:R-:W-:-:S04]  /*2260*/  @!P1 IADD3 R22, P2, PT, R20, -0x1, RZ ;  /* 0xffffffff14169810 */ /* 0x004fc80007f5e0ff */
[----:B------:R-:W-:-:S05]  /*2270*/  @!P1 IADD3.X R23, PT, PT, R21, -0x1, RZ, P2, !PT ;  /* 0xffffffff15179810 */ /* 0x000fca00017fe4ff */
[----:B------:R0:W-:Y:S04]  /*2280*/  @!P1 STG.E.64 desc[UR8][R4.64+-0xb3df8], R22 ;  /* 0xf4c2081604009986 */ /* 0x0001e8000c101b08 */
[----:B------:R-:W2:Y:S02]  /*2290*/  @!P1 LD.E.64 R20, desc[UR8][R12.64+0x1c0] ;  /* 0x0001c0080c149980 */ /* 0x000ea4000c101b00 */
[----:B--2---:R-:W-:-:S04]  /*22a0*/  @!P1 IADD3 R24, P2, PT, R20, -0x1, RZ ;  /* 0xffffffff14189810 */ /* 0x004fc80007f5e0ff */
[----:B------:R-:W-:-:S05]  /*22b0*/  @!P1 IADD3.X R25, PT, PT, R21, -0x1, RZ, P2, !PT ;  /* 0xffffffff15199810 */ /* 0x000fca00017fe4ff */
[----:B------:R0:W-:Y:S04]  /*22c0*/  @!P1 ST.E.64 desc[UR8][R12.64+0x1c0], R24 ;  /* 0x0001c0180c009985 */ /* 0x0001e8000c101b08 */
[----:B------:R0:W-:Y:S04]  /*22d0*/  @P1 ST.E.64 desc[UR8][R16.64], R10 ;  /* 0x0000000a10001985 */ /* 0x0001e8000c101b08 */
[----:B------:R0:W-:Y:S04]  /*22e0*/  @P1 ST.E.64 desc[UR8][R8.64], RZ ;  /* 0x000000ff08001985 */ /* 0x0001e8000c101b08 */
[----:B------:R-:W2:Y:S02]  /*22f0*/  @P1 LD.E.64 R20, desc[UR8][R12.64+0x1c0] ;  /* 0x0001c0080c141980 */ /* 0x000ea4000c101b00 */
[----:B--2---:R-:W-:-:S04]  /*2300*/  @P1 IADD3 R26, P2, PT, R20, -0x1, RZ ;  /* 0xffffffff141a1810 */ /* 0x004fc80007f5e0ff */
[----:B------:R-:W-:-:S05]  /*2310*/  @P1 IADD3.X R27, PT, PT, R21, -0x1, RZ, P2, !PT ;  /* 0xffffffff151b1810 */ /* 0x000fca00017fe4ff */
[----:B------:R0:W-:Y:S04]  /*2320*/  @P1 ST.E.64 desc[UR8][R12.64+0x1c0], R26 ;  /* 0x0001c01a0c001985 */ /* 0x0001e8000c101b08 */
[----:B------:R-:W2:Y:S02]  /*2330*/  @P1 LDG.E.64 R20, desc[UR8][R4.64+-0xb3df8] ;  /* 0xf4c2080804141981 */ /* 0x000ea4000c1e1b00 */
[----:B--2---:R-:W-:-:S04]  /*2340*/  @P1 IADD3 R20, P2, PT, R20, -0x1, RZ ;  /* 0xffffffff14141810 */ /* 0x004fc80007f5e0ff */
[----:B------:R-:W-:Y:S02]  /*2350*/  @P1 IADD3.X R21, PT, PT, R21, -0x1, RZ, P2, !PT ;  /* 0xffffffff15151810 */ /* 0x000fe400017fe4ff */
[----:B------:R-:W-:-:S03]  /*2360*/  @!P1 IADD3 R3, P2, PT, R3, -0x1, RZ ;  /* 0xffffffff03039810 */ /* 0x000fc60007f5e0ff */
[----:B------:R0:W-:Y:S01]  /*2370*/  @P1 STG.E.64 desc[UR8][R4.64+-0xb3df8], R20 ;  /* 0xf4c2081404001986 */ /* 0x0001e2000c101b08 */
[----:B------:R-:W-:Y:S02]  /*2380*/  @P1 IADD3 R3, P3, PT, R3, -0x1, RZ ;  /* 0xffffffff03031810 */ /* 0x000fe40007f7e0ff */
[----:B------:R-:W-:-:S04]  /*2390*/  @!P1 IADD3.X R6, PT, PT, R6, -0x1, RZ, P2, !PT ;  /* 0xffffffff06069810 */ /* 0x000fc800017fe4ff */
[----:B------:R-:W-:-:S07]  /*23a0*/  @P1 IADD3.X R6, PT, PT, R6, -0x1, RZ, P3, !PT ;  /* 0xffffffff06061810 */ /* 0x000fce0001ffe4ff */
.L_x_710:
[----:B------:R-:W-:Y:S05]  /*23b0*/  BSYNC.RECONVERGENT B0 ;  /* 0x0000000000007941 */ /* 0x000fea0003800200 */
.L_x_709:
[----:B------:R-:W-:Y:S02]  /*23c0*/  ISETP.LT.U32.AND P1, PT, R3, 0x38, PT ;  /* 0x000000380300780c */ /* 0x000fe40003f21070 */
[----:B------:R-:W-:Y:S02]  /*23d0*/  @P0 IADD3 R7, P2, PT, R7, 0x1, RZ ;  /* 0x0000000107070810 */ /* 0x000fe40007f5e0ff */
[----:B------:R-:W-:-:S03]  /*23e0*/  ISETP.LT.AND.EX P1, PT, R6, RZ, PT, P1 ;  /* 0x000000ff0600720c */ /* 0x000fc60003f21310 */
[----:B------:R-:W-:Y:S01]  /*23f0*/  @P0 IMAD.X R18, RZ, RZ, R18, P2 ;  /* 0x000000ffff120224 */ /* 0x000fe200010e0612 */
[C---:B0-----:R-:W-:Y:S02]  /*2400*/  SEL R4, R3.reuse, 0x38, P1 ;  /* 0x0000003803047807 */ /* 0x041fe40000800000 */
[----:B------:R-:W-:Y:S02]  /*2410*/  ISETP.GE.U32.AND P0, PT, R3, 0x38, PT ;  /* 0x000000380300780c */ /* 0x000fe40003f06070 */
[----:B------:R-:W-:Y:S02]  /*2420*/  ISETP.GT.U32.AND P2, PT, R4, R7, PT ;  /* 0x000000070400720c */ /* 0x000fe40003f44070 */
[C---:B------:R-:W-:Y:S02]  /*2430*/  SEL R5, R6.reuse, RZ, P1 ;  /* 0x000000ff06057207 */ /* 0x040fe40000800000 */
[----:B------:R-:W-:Y:S02]  /*2440*/  ISETP.GE.U32.AND.EX P0, PT, R6, RZ, PT, P0 ;  /* 0x000000ff0600720c */ /* 0x000fe40003f06100 */
[----:B------:R-:W-:-:S13]  /*2450*/  ISETP.GT.AND.EX P2, PT, R5, R18, PT, P2 ;  /* 0x000000120500720c */ /* 0x000fda0003f44320 */
[----:B------:R-:W-:Y:S05]  /*2460*/  @!P0 BRA P2, `(.L_x_711) ;  /* 0xfffffffc00348947 */ /* 0x000fea000103ffff */
.L_x_689:
[----:B------:R-:W-:Y:S05]  /*2470*/  BSYNC.RECONVERGENT B1 ;  /* 0x0000000000017941 */ /* 0x000fea0003800200 */
.L_x_688:
[----:B------:R-:W-:Y:S05]  /*2480*/  WARPSYNC.ALL ;  /* 0x0000000000007948 */ /* 0x000fea0003800000 */
[----:B-----5:R-:W3:Y:S02]  /*2490*/  LD.E.64 R4, desc[UR8][R12.64+0x1c0] ;  /* 0x0001c0080c047980 */ /* 0x020ee4000c101b00 */
[----:B---3--:R-:W-:-:S04]  /*24a0*/  ISETP.NE.U32.AND P0, PT, R4, RZ, PT ;  /* 0x000000ff0400720c */ /* 0x008fc80003f05070 */
[----:B------:R-:W-:-:S13]  /*24b0*/  ISETP.NE.AND.EX P0, PT, R5, RZ, PT, P0 ;  /* 0x000000ff0500720c */ /* 0x000fda0003f05300 */
[----:B------:R-:W-:Y:S05]  /*24c0*/  @P0 EXIT ;  /* 0x000000000000094d */ /* 0x000fea0003800000 */
[----:B------:R-:W0:Y:S01]  /*24d0*/  S2R R3, SR_LANEID ;  /* 0x0000000000037919 */ /* 0x000e220000000000 */
[----:B------:R-:W1:Y:S01]  /*24e0*/  LDCU.64 UR4, c[0x4][0x18] ;  /* 0x01000300ff0477ac */ /* 0x000e620008000a00 */
[----:B------:R-:W3:Y:S01]  /*24f0*/  LDC.64 R6, c[0x4][0x18] ;  /* 0x01000600ff067b82 */ /* 0x000ee20000000a00 */
[----:B------:R-:W-:Y:S02]  /*2500*/  VOTEU.ANY UR6, UPT, PT ;  /* 0x0000000000067886 */ /* 0x000fe400038e0100 */
[----:B------:R-:W0:Y:S08]  /*2510*/  FLO.U32 R10, UR6 ;  /* 0x00000006000a7d00 */ /* 0x000e3000080e0000 */
[----:B------:R-:W4:Y:S01]  /*2520*/  POPC R9, UR6 ;  /* 0x0000000600097d09 */ /* 0x000f220008000000 */
[----:B-1----:R-:W-:-:S04]  /*2530*/  UIADD3 UR4, UP0, UPT, UR4, 0x4, URZ ;  /* 0x0000000404047890 */ /* 0x002fc8000ff1e0ff */
[----:B------:R-:W-:Y:S02]  /*2540*/  UIADD3.X UR5, UPT, UPT, URZ, UR5, URZ, UP0, !UPT ;  /* 0x00000005ff057290 */ /* 0x000fe400087fe4ff */
[----:B------:R-:W-:-:S04]  /*2550*/  IMAD.U32 R4, RZ, RZ, UR4 ;  /* 0x00000004ff047e24 */ /* 0x000fc8000f8e00ff */
[----:B------:R-:W-:Y:S01]  /*2560*/  IMAD.U32 R5, RZ, RZ, UR5 ;  /* 0x00000005ff057e24 */ /* 0x000fe2000f8e00ff */
[----:B0-----:R-:W-:-:S13]  /*2570*/  ISETP.EQ.U32.AND P0, PT, R10, R3, PT ;  /* 0x000000030a00720c */ /* 0x001fda0003f02070 */
[----:B----4-:R-:W4:Y:S01]  /*2580*/  @P0 ATOMG.E.ADD.STRONG.GPU PT, R9, desc[UR8][R4.64], R9 ;  /* 0x80000009040909a8 */ /* 0x010f2200081ef108 */
[----:B------:R-:W0:Y:S02]  /*2590*/  S2R R11, SR_LTMASK ;  /* 0x00000000000b7919 */ /* 0x000e240000003900 */
[----:B0-----:R-:W-:-:S04]  /*25a0*/  LOP3.LUT R11, R11, UR6, RZ, 0xc0, !PT ;  /* 0x000000060b0b7c12 */ /* 0x001fc8000f8ec0ff */
[----:B------:R-:W0:Y:S01]  /*25b0*/  POPC R8, R11 ;  /* 0x0000000b00087309 */ /* 0x000e220000000000 */
[----:B----4-:R-:W0:Y:S02]  /*25c0*/  SHFL.IDX PT, R3, R9, R10, 0x1f ;  /* 0x00001f0a09037589 */ /* 0x010e2400000e0000 */
[----:B0-----:R-:W-:-:S05]  /*25d0*/  IMAD.IADD R3, R3, 0x1, R8 ;  /* 0x0000000103037824 */ /* 0x001fca00078e0208 */
[----:B------:R-:W-:-:S05]  /*25e0*/  SHF.R.U32.HI R8, RZ, 0x7, R3 ;  /* 0x00000007ff087819 */ /* 0x000fca0000011603 */
[----:B------:R-:W-:-:S05]  /*25f0*/  IMAD.HI.U32 R8, R8, 0x112e0bf, RZ ;  /* 0x0112e0bf08087827 */ /* 0x000fca00078e00ff */
[----:B------:R-:W-:-:S05]  /*2600*/  SHF.R.U32.HI R8, RZ, 0xd, R8 ;  /* 0x0000000dff087819 */ /* 0x000fca0000011608 */
[----:B------:R-:W-:-:S04]  /*2610*/  IMAD R3, R8, -0xee6b280, R3 ;  /* 0xf1194d8008037824 */ /* 0x000fc800078e0203 */
[----:B---3--:R-:W-:-:S05]  /*2620*/  IMAD.WIDE.U32 R4, R3, 0x8, R6 ;  /* 0x0000000803047825 */ /* 0x008fca00078e0006 */
[----:B------:R0:W-:Y:S04]  /*2630*/  STG.E.64 desc[UR8][R4.64+0x10], R12 ;  /* 0x0000100c04007986 */ /* 0x0001e8000c101b08 */
[----:B------:R-:W3:Y:S01]  /*2640*/  LD.E.64 R6, desc[UR8][R12.64+0x1d8] ;  /* 0x0001d8080c067980 */ /* 0x000ee2000c101b00 */
[----:B------:R-:W-:Y:S01]  /*2650*/  IADD3 R0, P0, PT, R0, -0x80000000, RZ ;  /* 0x8000000000007810 */ /* 0x000fe20007f1e0ff */
[----:B------:R-:W-:Y:S02]  /*2660*/  IMAD.MOV.U32 R8, RZ, RZ, 0x37 ;  /* 0x00000037ff087424 */ /* 0x000fe400078e00ff */
[----:B------:R-:W-:Y:S01]  /*2670*/  IMAD.MOV.U32 R9, RZ, RZ, 0x0 ;  /* 0x00000000ff097424 */ /* 0x000fe200078e00ff */
[C---:B------:R-:W-:Y:S01]  /*2680*/  IADD3 R16, P1, PT, R0.reuse, -0x1f000000, RZ ;  /* 0xe100000000107810 */ /* 0x040fe20007f3e0ff */
[----:B------:R-:W-:Y:S01]  /*2690*/  IMAD.X R20, RZ, RZ, R2, P0 ;  /* 0x000000ffff147224 */ /* 0x000fe200000e0602 */
[----:B------:R-:W-:-:S02]  /*26a0*/  IADD3 R10, P0, PT, R0, -0x6000000, RZ ;  /* 0xfa000000000a7810 */ /* 0x000fc40007f1e0ff */
[----:B--2---:R-:W-:Y:S02]  /*26b0*/  IADD3 R18, P2, PT, R0, -0x4f000000, RZ ;  /* 0xb100000000127810 */ /* 0x004fe40007f5e0ff */
[C---:B------:R-:W-:Y:S02]  /*26c0*/  IADD3.X R11, PT, PT, R20.reuse, -0x1, RZ, P0, !PT ;  /* 0xffffffff140b7810 */ /* 0x040fe400007fe4ff */
[C---:B------:R-:W-:Y:S02]  /*26d0*/  IADD3.X R17, PT, PT, R20.reuse, -0x1, RZ, P1, !PT ;  /* 0xffffffff14117810 */ /* 0x040fe40000ffe4ff */
[----:B------:R-:W-:Y:S01]  /*26e0*/  IADD3.X R19, PT, PT, R20, -0x1, RZ, P2, !PT ;  /* 0xffffffff14137810 */ /* 0x000fe200017fe4ff */
[----:B---3--:R0:W-:Y:S04]  /*26f0*/  STG.E.64 desc[UR8][R10.64+-0x6811f8], R6 ;  /* 0x97ee08060a007986 */ /* 0x0081e8000c101b08 */
[----:B------:R0:W-:Y:S04]  /*2700*/  STG.E.64 desc[UR8][R16.64+0x465808], R8 ;  /* 0x4658080810007986 */ /* 0x0001e8000c101b08 */
[----:B------:R-:W2:Y:S01]  /*2710*/  LDG.E.64 R2, desc[UR8][R18.64+-0x5cd400] ;  /* 0xa32c000812027981 */ /* 0x000ea2000c1e1b00 */
[----:B------:R-:W-:-:S04]  /*2720*/  ISETP.NE.U32.AND P0, PT, R12, R14, PT ;  /* 0x0000000e0c00720c */ /* 0x000fc80003f05070 */
[----:B------:R-:W-:Y:S02]  /*2730*/  ISETP.NE.AND.EX P0, PT, R13, R15, PT, P0 ;  /* 0x0000000f0d00720c */ /* 0x000fe40003f05300 */
[----:B--2---:R-:W-:-:S04]  /*2740*/  IADD3 R2, P1, PT, R2, -0x1, RZ ;  /* 0xffffffff02027810 */ /* 0x004fc80007f3e0ff */
[----:B------:R-:W-:-:S05]  /*2750*/  IADD3.X R3, PT, PT, R3, -0x1, RZ, P1, !PT ;  /* 0xffffffff03037810 */ /* 0x000fca0000ffe4ff */
[----:B------:R0:W-:Y:S02]  /*2760*/  STG.E.64 desc[UR8][R18.64+-0x5cd400], R2 ;  /* 0xa32c000212007986 */ /* 0x0001e4000c101b08 */
[----:B------:R-:W-:Y:S05]  /*2770*/  @P0 EXIT ;  /* 0x000000000000094d */ /* 0x000fea0003800000 */
[C---:B0-----:R-:W-:Y:S01]  /*2780*/  IADD3 R4, P0, PT, R0.reuse, 0x12000000, RZ ;  /* 0x1200000000047810 */ /* 0x041fe20007f1e0ff */
[----:B------:R-:W-:Y:S01]  /*2790*/  ST.E.64 desc[UR8][R12.64+0x1d8], RZ ;  /* 0x0001d8ff0c007985 */ /* 0x000fe2000c101b08 */
[----:B------:R-:W-:-:S03]  /*27a0*/  IADD3 R2, P1, PT, R0, -0x37000000, RZ ;  /* 0xc900000000027810 */ /* 0x000fc60007f3e0ff */
[----:B------:R-:W-:Y:S01]  /*27b0*/  IMAD.X R5, RZ, RZ, R20, P0 ;  /* 0x000000ffff057224 */ /* 0x000fe200000e0614 */
[----:B------:R-:W-:-:S04]  /*27c0*/  IADD3.X R3, PT, PT, R20, -0x1, RZ, P1, !PT ;  /* 0xffffffff14037810 */ /* 0x000fc80000ffe4ff */
[----:B------:R-:W-:Y:S04]  /*27d0*/  STG.E.64 desc[UR8][R4.64+-0x167bf8], RZ ;  /* 0xe98408ff04007986 */ /* 0x000fe8000c101b08 */
[----:B------:R-:W-:Y:S04]  /*27e0*/  STG.E.64 desc[UR8][R2.64+-0xb3df8], RZ ;  /* 0xf4c208ff02007986 */ /* 0x000fe8000c101b08 */
[----:B------:R-:W-:Y:S04]  /*27f0*/  STG.E.64 desc[UR8][R16.64+0x465808], RZ ;  /* 0x465808ff10007986 */ /* 0x000fe8000c101b08 */
[----:B------:R-:W-:Y:S04]  /*2800*/  STG.E.64 desc[UR8][R18.64+-0x5cd400], RZ ;  /* 0xa32c00ff12007986 */ /* 0x000fe8000c101b08 */
[----:B------:R-:W-:Y:S01]  /*2810*/  STG.E.64 desc[UR8][R10.64+-0x6811f8], RZ ;  /* 0x97ee08ff0a007986 */ /* 0x000fe2000c101b08 */
[----:B------:R-:W-:Y:S05]  /*2820*/  EXIT ;  /* 0x000000000000794d */ /* 0x000fea0003800000 */
.L_x_712:
        /* <DEDUP_REMOVED lines=13> */
.L_x_2112:


//--------------------- .text._Z19findTotalEdgeBlocksjPjS_S_ --------------------------
	.section	.text._Z19findTotalEdgeBlocksjPjS_S_,"ax",@progbits
	.align	128
        .global         _Z19findTotalEdgeBlocksjPjS_S_
        .type           _Z19findTotalEdgeBlocksjPjS_S_,@function
        .size           _Z19findTotalEdgeBlocksjPjS_S_,(.L_x_2113 - _Z19findTotalEdgeBlocksjPjS_S_)
        .other          _Z19findTotalEdgeBlocksjPjS_S_,@"STO_CUDA_ENTRY STV_DEFAULT"
_Z19findTotalEdgeBlocksjPjS_S_:
.text._Z19findTotalEdgeBlocksjPjS_S_:
[----:B------:R-:W0:Y:S08]  /*0000*/  LDC R1, c[0x0][0x37c] ;  /* 0x0000df00ff017b82 */ /* 0x000e300000000800 */
[----:B------:R-:W1:Y:S01]  /*0010*/  LDC R7, c[0x0][0x380] ;  /* 0x0000e000ff077b82 */ /* 0x000e620000000800 */
[----:B------:R-:W2:Y:S01]  /*0020*/  LDCU.64 UR4, c[0x0][0x358] ;  /* 0x00006b00ff0477ac */ /* 0x000ea20008000a00 */
[----:B0-----:R-:W-:-:S06]  /*0030*/  VIADD R1, R1, 0xfffffff8 ;  /* 0xfffffff801017836 */ /* 0x001fcc0000000000 */
[----:B------:R-:W0:Y:S08]  /*0040*/  LDC.64 R2, c[0x0][0x398] ;  /* 0x0000e600ff027b82 */ /* 0x000e300000000a00 */
[----:B------:R-:W3:Y:S08]  /*0050*/  LDC.64 R4, c[0x0][0x390] ;  /* 0x0000e400ff047b82 */ /* 0x000ef00000000a00 */
[----:B------:R-:W4:Y:S01]  /*0060*/  LDC.64 R8, c[0x0][0x388] ;  /* 0x0000e200ff087b82 */ /* 0x000f220000000a00 */
[----:B-1----:R-:W-:Y:S01]  /*0070*/  VIADD R7, R7, 0xffffffff ;  /* 0xffffffff07077836 */ /* 0x002fe20000000000 */
[----:B------:R-:W1:Y:S01]  /*0080*/  LDCU UR6, c[0x0][0x2f8] ;  /* 0x00005f00ff0677ac */ /* 0x000e620008000800 */
[----:B------:R-:W5:Y:S02]  /*0090*/  LDCU.64 UR8, c[0x4][0x340] ;  /* 0x01006800ff0877ac */ /* 0x000f640008000a00 */
[----:B0-----:R-:W-:-:S06]  /*00a0*/  IMAD.WIDE.U32 R2, R7, 0x4, R2 ;  /* 0x0000000407027825 */ /* 0x001fcc00078e0002 */
[----:B--2---:R-:W2:Y:S01]  /*00b0*/  LDG.E R3, desc[UR4][R2.64] ;  /* 0x0000000402037981 */ /* 0x004ea2000c1e1900 */
[----:B---3--:R-:W-:-:S05]  /*00c0*/  IMAD.WIDE.U32 R4, R7, 0x4, R4 ;  /* 0x0000000407047825 */ /* 0x008fca00078e0004 */
[----:B------:R5:W2:Y:S01]  /*00d0*/  LDG.E R0, desc[UR4][R4.64] ;  /* 0x0000000404007981 */ /* 0x000aa2000c1e1900 */
[----:B------:R-:W-:-:S06]  /*00e0*/  MOV R10, 0x348 ;  /* 0x00000348000a7802 */ /* 0x000fcc0000000f00 */
[----:B------:R-:W0:Y:S01]  /*00f0*/  LDC.64 R10, c[0x4][R10] ;  /* 0x010000000a0a7b82 */ /* 0x000e220000000a00 */
[----:B-1----:R-:W-:Y:S01]  /*0100*/  IADD3 R6, P0, PT, R1, UR6, RZ ;  /* 0x0000000601067c10 */ /* 0x002fe2000ff1e0ff */
[----:B-----5:R-:W-:Y:S01]  /*0110*/  IMAD.U32 R4, RZ, RZ, UR8 ;  /* 0x00000008ff047e24 */ /* 0x020fe2000f8e00ff */
[----:B------:R-:W-:Y:S02]  /*0120*/  MOV R5, UR9 ;  /* 0x0000000900057c02 */ /* 0x000fe40008000f00 */
[----:B--2---:R-:W-:-:S05]  /*0130*/  IADD3 R0, PT, PT, R0, R3, RZ ;  /* 0x0000000300007210 */ /* 0x004fca0007ffe0ff */
[----:B------:R1:W-:Y:S04]  /*0140*/  STL [R1], R0 ;  /* 0x0000000001007387 */ /* 0x0003e80000100800 */
[----:B----4-:R1:W-:Y:S01]  /*0150*/  STG.E desc[UR4][R8.64], R0 ;  /* 0x0000000008007986 */ /* 0x0103e2000c101904 */
[----:B------:R-:W2:Y:S02]  /*0160*/  LDCU UR4, c[0x0][0x2fc] ;  /* 0x00005f80ff0477ac */ /* 0x000ea40008000800 */
[----:B012---:R-:W-:-:S07]  /*0170*/  IADD3.X R7, PT, PT, RZ, UR4, RZ, P0, !PT ;  /* 0x00000004ff077c10 */ /* 0x007fce00087fe4ff */
[----:B------:R-:W-:-:S07]  /*0180*/  LEPC R20, `(.L_x_713) ;  /* 0x000000001014794e */ /* 0x000fce0000000000 */
[----:B------:R-:W-:Y:S05]  /*0190*/  CALL.ABS.NOINC R10 ;  /* 0x000000000a007343 */ /* 0x000fea0003c00000 */
.L_x_713:
[----:B------:R-:W-:Y:S05]  /*01a0*/  EXIT ;  /* 0x000000000000794d */ /* 0x000fea0003800000 */
.L_x_714:
        /* <DEDUP_REMOVED lines=13> */
.L_x_2113:


//--------------------- .text._Z19findBlocksPerVertexmP27vertex_dictionary_structurePj --------------------------
	.section	.text._Z19findBlocksPerVertexmP27vertex_dictionary_structurePj,"ax",@progbits
	.align	128
        .global         _Z19findBlocksPerVertexmP27vertex_dictionary_structurePj
        .type           _Z19findBlocksPerVertexmP27vertex_dictionary_structurePj,@function
        .size           _Z19findBlocksPerVertexmP27vertex_dictionary_structurePj,(.L_x_2114 - _Z19findBlocksPerVertexmP27vertex_dictionary_structurePj)
        .other          _Z19findBlocksPerVertexmP27vertex_dictionary_structurePj,@"STO_CUDA_ENTRY STV_DEFAULT"
_Z19findBlocksPerVertexmP27vertex_dictionary_structurePj:
.text._Z19findBlocksPerVertexmP27vertex_dictionary_structurePj:
[----:B------:R-:W-:Y:S01]  /*0000*/  LDC R1, c[0x0][0x37c] ;  /* 0x0000df00ff017b82 */ /* 0x000fe20000000800 */
[----:B------:R-:W0:Y:S07]  /*0010*/  S2R R3, SR_TID.X ;  /* 0x0000000000037919 */ /* 0x000e2e0000002100 */
[----:B------:R-:W0:Y:S01]  /*0020*/  S2UR UR4, SR_CTAID.X ;  /* 0x00000000000479c3 */ /* 0x000e220000002500 */
[----:B------:R-:W1:Y:S07]  /*0030*/  LDCU.64 UR6, c[0x0][0x380] ;  /* 0x00007000ff0677ac */ /* 0x000e6e0008000a00 */
[----:B------:R-:W0:Y:S02]  /*0040*/  LDC R0, c[0x0][0x360] ;  /* 0x0000d800ff007b82 */ /* 0x000e240000000800 */
        /* <DEDUP_REMOVED lines=9> */
[----:B------:R-:W-:-:S05]  /*00e0*/  IADD3 R4, P0, PT, R4, 0x31000000, RZ ;  /* 0x3100000004047810 */ /* 0x000fca0007f1e0ff */
[----:B------:R-:W-:-:S06]  /*00f0*/  IMAD.X R5, RZ, RZ, R2, P0 ;  /* 0x000000ffff057224 */ /* 0x000fcc00000e0602 */
[----:B-1----:R-:W2:Y:S01]  /*0100*/  LDG.E R5, desc[UR4][R4.64+-0x5cd400] ;  /* 0xa32c000404057981 */ /* 0x002ea2000c1e1900 */
[----:B0-----:R-:W-:-:S04]  /*0110*/  LEA R2, P0, R0, UR6, 0x2 ;  /* 0x0000000600027c11 */ /* 0x001fc8000f8010ff */
[----:B------:R-:W-:-:S05]  /*0120*/  LEA.HI.X R3, R0, UR7, RZ, 0x2, P0 ;  /* 0x0000000700037c11 */ /* 0x000fca00080f14ff */
[----:B--2---:R-:W-:Y:S01]  /*0130*/  STG.E desc[UR4][R2.64], R5 ;  /* 0x0000000502007986 */ /* 0x004fe2000c101904 */
[----:B------:R-:W-:Y:S05]  /*0140*/  EXIT ;  /* 0x000000000000794d */ /* 0x000fea0003800000 */
.L_x_715:
        /* <DEDUP_REMOVED lines=11> */
.L_x_2114:


//--------------------- .text._Z18findHolesPerVertexmP27vertex_dictionary_structurePj --------------------------
	.section	.text._Z18findHolesPerVertexmP27vertex_dictionary_structurePj,"ax",@progbits
	.align	128
        .global         _Z18findHolesPerVertexmP27vertex_dictionary_structurePj
        .type           _Z18findHolesPerVertexmP27vertex_dictionary_structurePj,@function
        .size           _Z18findHolesPerVertexmP27vertex_dictionary_structurePj,(.L_x_2072 - _Z18findHolesPerVertexmP27vertex_dictionary_structurePj)
        .other          _Z18findHolesPerVertexmP27vertex_dictionary_structurePj,@"STO_CUDA_ENTRY STV_DEFAULT"
_Z18findHolesPerVertexmP27vertex_dictionary_structurePj:
.text._Z18findHolesPerVertexmP27vertex_dictionary_structurePj:
[----:B------:R-:W0:Y:S01]  /*0000*/  LDC R1, c[0x0][0x37c] ;  /* 0x0000df00ff017b82 */ /* 0x000e220000000800 */
[----:B------:R-:W1:Y:S07]  /*0010*/  S2R R3, SR_TID.X ;  /* 0x0000000000037919 */ /* 0x000e6e0000002100 */
[----:B------:R-:W1:Y:S01]  /*0020*/  S2UR UR4, SR_CTAID.X ;  /* 0x00000000000479c3 */ /* 0x000e620000002500 */
[----:B------:R-:W2:Y:S07]  /*0030*/  LDCU.64 UR6, c[0x0][0x380] ;  /* 0x00007000ff0677ac */ /* 0x000eae0008000a00 */
[----:B------:R-:W1:Y:S02]  /*0040*/  LDC R2, c[0x0][0x360] ;  /* 0x0000d800ff027b82 */ /* 0x000e640000000800 */
[----:B-1----:R-:W-:-:S05]  /*0050*/  IMAD R2, R2, UR4, R3 ;  /* 0x0000000402027c24 */ /* 0x002fca000f8e0203 */
[----:B--2---:R-:W-:-:S04]  /*0060*/  ISETP.GE.U32.AND P0, PT, R2, UR6, PT ;  /* 0x0000000602007c0c */ /* 0x004fc8000bf06070 */
[----:B------:R-:W-:-:S13]  /*0070*/  ISETP.GE.U32.AND.EX P0, PT, RZ, UR7, PT, P0 ;  /* 0x00000007ff007c0c */ /* 0x000fda000bf06100 */
[----:B0-----:R-:W-:Y:S05]  /*0080*/  @P0 EXIT ;  /* 0x000000000000094d */ /* 0x001fea0003800000 */
[----:B------:R-:W0:Y:S01]  /*0090*/  LDCU.64 UR4, c[0x0][0x388] ;  /* 0x00007100ff0477ac */ /* 0x000e220008000a00 */
[----:B------:R-:W1:Y:S01]  /*00a0*/  LDCU.64 UR36, c[0x0][0x358] ;  /* 0x00006b00ff2477ac */ /* 0x000e620008000a00 */
[----:B0-----:R-:W-:-:S04]  /*00b0*/  LEA R4, P0, R2, UR4, 0x3 ;  /* 0x0000000402047c11 */ /* 0x001fc8000f8018ff */
[----:B------:R-:W-:Y:S02]  /*00c0*/  IADD3 R6, P1, PT, R4, -0x80000000, RZ ;  /* 0x8000000004067810 */ /* 0x000fe40007f3e0ff */
[----:B------:R-:W-:Y:S02]  /*00d0*/  LEA.HI.X R0, R2, UR5, RZ, 0x3, P0 ;  /* 0x0000000502007c11 */ /* 0x000fe400080f1cff */
[----:B------:R-:W-:-:S03]  /*00e0*/  IADD3 R6, P0, PT, R6, 0x12000000, RZ ;  /* 0x1200000006067810 */ /* 0x000fc60007f1e0ff */
[----:B------:R-:W-:-:S04]  /*00f0*/  IMAD.X R3, RZ, RZ, R0, P1 ;  /* 0x000000ffff037224 */ /* 0x000fc800008e0600 */
[----:B------:R-:W-:-:S06]  /*0100*/  IMAD.X R7, RZ, RZ, R3, P0 ;  /* 0x000000ffff077224 */ /* 0x000fcc00000e0603 */
[----:B-1----:R-:W2:Y:S01]  /*0110*/  LDG.E.64 R6, desc[UR36][R6.64+-0x167bf8] ;  /* 0xe984082406067981 */ /* 0x002ea2000c1e1b00 */
[----:B------:R-:W-:Y:S01]  /*0120*/  BSSY.RECONVERGENT B6, `(.L_x_716) ;  /* 0x0000014000067945 */ /* 0x000fe20003800200 */
[----:B--2---:R-:W-:-:S04]  /*0130*/  ISETP.NE.U32.AND P0, PT, R6, RZ, PT ;  /* 0x000000ff0600720c */ /* 0x004fc80003f05070 */
[----:B------:R-:W-:-:S13]  /*0140*/  ISETP.NE.AND.EX P0, PT, R7, RZ, PT, P0 ;  /* 0x000000ff0700720c */ /* 0x000fda0003f05300 */
[----:B------:R-:W-:Y:S05]  /*0150*/  @!P0 BRA `(.L_x_717) ;  /* 0x0000000000408947 */ /* 0x000fea0003800000 */
[----:B------:R-:W-:-:S04]  /*0160*/  IADD3 R4, P0, PT, R4, -0x6e167bf8, RZ ;  /* 0x91e9840804047810 */ /* 0x000fc80007f1e0ff */
[----:B------:R-:W-:-:S04]  /*0170*/  IADD3 R4, P1, PT, RZ, R4, RZ ;  /* 0x00000004ff047210 */ /* 0x000fc80007f3e0ff */
[----:B------:R-:W-:Y:S02]  /*0180*/  IADD3.X R0, PT, PT, RZ, -0x1, R0, P1, P0 ;  /* 0xffffffffff007810 */ /* 0x000fe40000fe0400 */
[----:B------:R-:W-:-:S05]  /*0190*/  IADD3 R4, P0, PT, R4, 0x6e000000, RZ ;  /* 0x6e00000004047810 */ /* 0x000fca0007f1e0ff */
[----:B------:R-:W-:-:S06]  /*01a0*/  IMAD.X R5, RZ, RZ, R0, P0 ;  /* 0x000000ffff057224 */ /* 0x000fcc00000e0600 */
[----:B------:R-:W2:Y:S02]  /*01b0*/  LDG.E.64 R4, desc[UR36][R4.64+0x167bf8] ;  /* 0x167bf82404047981 */ /* 0x000ea4000c1e1b00 */
[----:B--2---:R-:W-:-:S04]  /*01c0*/  ISETP.NE.U32.AND P0, PT, R4, RZ, PT ;  /* 0x000000ff0400720c */ /* 0x004fc80003f05070 */
[----:B------:R-:W-:-:S13]  /*01d0*/  ISETP.NE.AND.EX P0, PT, R5, RZ, PT, P0 ;  /* 0x000000ff0500720c */ /* 0x000fda0003f05300 */
[----:B------:R-:W-:Y:S05]  /*01e0*/  @!P0 BRA `(.L_x_717) ;  /* 0x00000000001c8947 */ /* 0x000fea0003800000 */
[----:B------:R-:W0:Y:S01]  /*01f0*/  LDCU.64 UR4, c[0x0][0x390] ;  /* 0x00007200ff0477ac */ /* 0x000e220008000a00 */
[----:B------:R-:W-:Y:S01]  /*0200*/  IMAD.MOV.U32 R4, RZ, RZ, R2 ;  /* 0x000000ffff047224 */ /* 0x000fe200078e0002 */
[----:B------:R-:W-:Y:S01]  /*0210*/  MOV R20, 0x260 ;  /* 0x0000026000147802 */ /* 0x000fe20000000f00 */
[----:B------:R-:W-:Y:S02]  /*0220*/  IMAD.MOV.U32 R21, RZ, RZ, 0x0 ;  /* 0x00000000ff157424 */ /* 0x000fe400078e00ff */
[----:B0-----:R-:W-:Y:S02]  /*0230*/  IMAD.U32 R8, RZ, RZ, UR4 ;  /* 0x00000004ff087e24 */ /* 0x001fe4000f8e00ff */
[----:B------:R-:W-:-:S07]  /*0240*/  IMAD.U32 R9, RZ, RZ, UR5 ;  /* 0x00000005ff097e24 */ /* 0x000fce000f8e00ff */
[----:B------:R-:W-:Y:S05]  /*0250*/  CALL.REL.NOINC `($_Z18findHolesPerVertexmP27vertex_dictionary_structurePj$_Z32preorderTraversalForFindingHolesjP10edge_blockPj) ;  /* 0x0000000000247944 */ /* 0x000fea0003c00000 */
.L_x_717:
[----:B------:R-:W-:Y:S05]  /*0260*/  BSYNC.RECONVERGENT B6 ;  /* 0x0000000000067941 */ /* 0x000fea0003800200 */
.L_x_716:
[----:B------:R-:W0:Y:S02]  /*0270*/  LDCU.64 UR4, c[0x0][0x390] ;  /* 0x00007200ff0477ac */ /* 0x000e240008000a00 */
[----:B0-----:R-:W-:-:S04]  /*0280*/  LEA R4, P0, R2, UR4, 0x2 ;  /* 0x0000000402047c11 */ /* 0x001fc8000f8010ff */
[----:B------:R-:W-:-:S05]  /*0290*/  LEA.HI.X R5, R2, UR5, RZ, 0x2, P0 ;  /* 0x0000000502057c11 */ /* 0x000fca00080f14ff */
[----:B------:R-:W2:Y:S02]  /*02a0*/  LDG.E R0, desc[UR36][R4.64] ;  /* 0x0000002404007981 */ /* 0x000ea4000c1e1900 */
[----:B--2---:R-:W-:-:S05]  /*02b0*/  SHF.R.U32.HI R0, RZ, 0x3, R0 ;  /* 0x00000003ff007819 */ /* 0x004fca0000011600 */
[----:B------:R-:W-:-:S05]  /*02c0*/  IMAD.HI.U32 R3, R0, 0x24924925, RZ ;  /* 0x2492492500037827 */ /* 0x000fca00078e00ff */
[----:B------:R-:W-:Y:S01]  /*02d0*/  STG.E desc[UR36][R4.64], R3 ;  /* 0x0000000304007986 */ /* 0x000fe2000c101924 */
[----:B------:R-:W-:Y:S05]  /*02e0*/  EXIT ;  /* 0x000000000000794d */ /* 0x000fea0003800000 */
        .type           $_Z18findHolesPerVertexmP27vertex_dictionary_structurePj$_Z32preorderTraversalForFindingHolesjP10edge_blockPj,@function
        .size           $_Z18findHolesPerVertexmP27vertex_dictionary_structurePj$_Z32preorderTraversalForFindingHolesjP10edge_blockPj,(.L_x_2072 - $_Z18findHolesPerVertexmP27vertex_dictionary_structurePj$_Z32preorderTraversalForFindingHolesjP10edge_blockPj)
$_Z18findHolesPerVertexmP27vertex_dictionary_structurePj$_Z32preorderTraversalForFindingHolesjP10edge_blockPj:
[----:B------:R-:W-:-:S05]  /*02f0*/  VIADD R1, R1, 0xffffffc8 ;  /* 0xffffffc801017836 */ /* 0x000fca0000000000 */
[----:B------:R-:W-:Y:S04]  /*0300*/  STL [R1+0x30], R27 ;  /* 0x0000301b01007387 */ /* 0x000fe80000100800 */
[----:B------:R-:W-:Y:S04]  /*0310*/  STL [R1+0x2c], R26 ;  /* 0x00002c1a01007387 */ /* 0x000fe80000100800 */
[----:B------:R0:W-:Y:S04]  /*0320*/  STL [R1+0x28], R25 ;  /* 0x0000281901007387 */ /* 0x0001e80000100800 */
[----:B------:R1:W-:Y:S04]  /*0330*/  STL [R1+0x24], R24 ;  /* 0x0000241801007387 */ /* 0x0003e80000100800 */
[----:B------:R-:W-:Y:S01]  /*0340*/  STL [R1+0x20], R23 ;  /* 0x0000201701007387 */ /* 0x000fe20000100800 */
[----:B0-----:R-:W-:-:S03]  /*0350*/  IMAD.MOV.U32 R25, RZ, RZ, R9 ;  /* 0x000000ffff197224 */ /* 0x001fc600078e0009 */
[----:B------:R-:W-:Y:S01]  /*0360*/  STL [R1+0x1c], R22 ;  /* 0x00001c1601007387 */ /* 0x000fe20000100800 */
[----:B-1----:R-:W-:-:S03]  /*0370*/  IMAD.MOV.U32 R24, RZ, RZ, R8 ;  /* 0x000000ffff187224 */ /* 0x002fc600078e0008 */
[----:B------:R-:W-:Y:S04]  /*0380*/  STL [R1+0x18], R21 ;  /* 0x0000181501007387 */ /* 0x000fe80000100800 */
[----:B------:R-:W-:Y:S04]  /*0390*/  STL [R1+0x14], R20 ;  /* 0x0000141401007387 */ /* 0x000fe80000100800 */
[----:B------:R-:W-:Y:S04]  /*03a0*/  STL [R1+0x10], R19 ;  /* 0x0000101301007387 */ /* 0x000fe80000100800 */
[----:B------:R-:W-:Y:S04]  /*03b0*/  STL [R1+0xc], R18 ;  /* 0x00000c1201007387 */ /* 0x000fe80000100800 */
[----:B------:R0:W-:Y:S04]  /*03c0*/  STL [R1+0x8], R17 ;  /* 0x0000081101007387 */ /* 0x0001e80000100800 */
[----:B------:R1:W-:Y:S04]  /*03d0*/  STL [R1+0x4], R16 ;  /* 0x0000041001007387 */ /* 0x0003e80000100800 */
[----:B------:R2:W-:Y:S01]  /*03e0*/  STL [R1], R2 ;  /* 0x0000000201007387 */ /* 0x0005e20000100800 */
[----:B0-----:R-:W0:Y:S05]  /*03f0*/  BMOV.32.CLEAR R17, B7 ;  /* 0x0000000007117355 */ /* 0x001e2a0000100000 */
[----:B-1----:R-:W1:Y:S05]  /*0400*/  BMOV.32.CLEAR R16, B6 ;  /* 0x0000000006107355 */ /* 0x002e6a0000100000 */
[----:B------:R-:W-:Y:S01]  /*0410*/  BSSY.RECONVERGENT B7, `(.L_x_718) ;  /* 0x000003c000077945 */ /* 0x000fe20003800200 */
[----:B--2---:R-:W-:Y:S01]  /*0420*/  IMAD.MOV.U32 R2, RZ, RZ, R4 ;  /* 0x000000ffff027224 */ /* 0x004fe200078e0004 */
[----:B------:R-:W-:-:S04]  /*0430*/  ISETP.NE.U32.AND P0, PT, R6, RZ, PT ;  /* 0x000000ff0600720c */ /* 0x000fc80003f05070 */
[----:B------:R-:W-:-:S13]  /*0440*/  ISETP.NE.AND.EX P0, PT, R7, RZ, PT, P0 ;  /* 0x000000ff0700720c */ /* 0x000fda0003f05300 */
[----:B01----:R-:W-:Y:S05]  /*0450*/  @!P0 BRA `(.L_x_719) ;  /* 0x0000000000dc8947 */ /* 0x003fea0003800000 */
[----:B------:R-:W0:Y:S01]  /*0460*/  LDC.64 R26, c[0x0][0x358] ;  /* 0x0000d600ff1a7b82 */ /* 0x000e220000000a00 */
[----:B------:R-:W-:Y:S01]  /*0470*/  BSSY.RECONVERGENT B6, `(.L_x_719) ;  /* 0x0000035000067945 */ /* 0x000fe20003800200 */
[----:B------:R-:W-:Y:S02]  /*0480*/  IMAD.MOV.U32 R22, RZ, RZ, R6 ;  /* 0x000000ffff167224 */ /* 0x000fe400078e0006 */
[----:B------:R-:W-:Y:S02]  /*0490*/  IMAD.MOV.U32 R23, RZ, RZ, R7 ;  /* 0x000000ffff177224 */ /* 0x000fe400078e0007 */
[----:B------:R-:W-:-:S07]  /*04a0*/  IMAD.WIDE.U32 R18, R2, 0x4, R24 ;  /* 0x0000000402127825 */ /* 0x000fce00078e0018 */
.L_x_725:
[----:B0-----:R-:W-:Y:S02]  /*04b0*/  R2UR UR4, R26 ;  /* 0x000000001a0472ca */ /* 0x001fe400000e0000 */
[----:B------:R-:W-:-:S13]  /*04c0*/  R2UR UR5, R27 ;  /* 0x000000001b0572ca */ /* 0x000fda00000e0000 */
[----:B------:R-:W2:Y:S01]  /*04d0*/  LD.E.64 R8, desc[UR4][R22.64+0x1c0] ;  /* 0x0001c00416087980 */ /* 0x000ea2000c101b00 */
[----:B------:R-:W-:Y:S01]  /*04e0*/  BSSY.RECONVERGENT B0, `(.L_x_720) ;  /* 0x000001e000007945 */ /* 0x000fe20003800200 */
[----:B--2---:R-:W-:-:S04]  /*04f0*/  ISETP.NE.U32.AND P0, PT, R8, RZ, PT ;  /* 0x000000ff0800720c */ /* 0x004fc80003f05070 */
[----:B------:R-:W-:-:S13]  /*0500*/  ISETP.NE.AND.EX P0, PT, R9, RZ, PT, P0 ;  /* 0x000000ff0900720c */ /* 0x000fda0003f05300 */
[----:B------:R-:W-:Y:S05]  /*0510*/  @!P0 BRA `(.L_x_721) ;  /* 0x0000000000688947 */ /* 0x000fea0003800000 */
[----:B------:R-:W-:-:S07]  /*0520*/  CS2R R6, SRZ ;  /* 0x0000000000067805 */ /* 0x000fce000001ff00 */
.L_x_724:
[----:B------:R-:W-:Y:S02]  /*0530*/  R2UR UR4, R26 ;  /* 0x000000001a0472ca */ /* 0x000fe400000e0000 */
[----:B------:R-:W-:Y:S02]  /*0540*/  R2UR UR5, R27 ;  /* 0x000000001b0572ca */ /* 0x000fe400000e0000 */
[----:B------:R-:W-:-:S04]  /*0550*/  LEA R4, P0, R7, R22, 0x3 ;  /* 0x0000001607047211 */ /* 0x000fc800078018ff */
[----:B------:R-:W-:-:S07]  /*0560*/  LEA.HI.X R5, R7, R23, R6, 0x3, P0 ;  /* 0x0000001707057211 */ /* 0x000fce00000f1c06 */
[----:B------:R-:W2:Y:S01]  /*0570*/  LD.E.64 R4, desc[UR4][R4.64] ;  /* 0x0000000404047980 */ /* 0x000ea2000c101b00 */
[----:B------:R-:W-:Y:S01]  /*0580*/  IADD3 R7, P2, PT, R7, 0x1, RZ ;  /* 0x0000000107077810 */ /* 0x000fe20007f5e0ff */
[----:B------:R-:W-:Y:S04]  /*0590*/  BSSY.RECONVERGENT B1, `(.L_x_722) ;  /* 0x000000f000017945 */ /* 0x000fe80003800200 */
[----:B------:R-:W-:Y:S01]  /*05a0*/  IMAD.X R6, RZ, RZ, R6, P2 ;  /* 0x000000ffff067224 */ /* 0x000fe200010e0606 */
[C---:B--2---:R-:W-:Y:S02]  /*05b0*/  ISETP.NE.U32.AND P0, PT, R4.reuse, 0x3b9aca00, PT ;  /* 0x3b9aca000400780c */ /* 0x044fe40003f05070 */
[----:B------:R-:W-:Y:S02]  /*05c0*/  ISETP.NE.U32.AND P1, PT, R4, RZ, PT ;  /* 0x000000ff0400720c */ /* 0x000fe40003f25070 */
[----:B------:R-:W-:-:S02]  /*05d0*/  ISETP.NE.AND.EX P0, PT, R5, RZ, PT, P0 ;  /* 0x000000ff0500720c */ /* 0x000fc40003f05300 */
[----:B------:R-:W-:-:S13]  /*05e0*/  ISETP.NE.AND.EX P1, PT, R5, RZ, PT, P1 ;  /* 0x000000ff0500720c */ /* 0x000fda0003f25310 */
[----:B0-----:R-:W-:Y:S05]  /*05f0*/  @P1 BRA P0, `(.L_x_723) ;  /* 0x0000000000201947 */ /* 0x001fea0000000000 */
[----:B------:R-:W-:Y:S02]  /*0600*/  R2UR UR4, R26 ;  /* 0x000000001a0472ca */ /* 0x000fe400000e0000 */
[----:B------:R-:W-:-:S13]  /*0610*/  R2UR UR5, R27 ;  /* 0x000000001b0572ca */ /* 0x000fda00000e0000 */
[----:B------:R-:W2:Y:S01]  /*0620*/  LDG.E R0, desc[UR4][R18.64] ;  /* 0x0000000412007981 */ /* 0x000ea2000c1e1900 */
[----:B------:R-:W-:Y:S02]  /*0630*/  R2UR UR6, R26 ;  /* 0x000000001a0672ca */ /* 0x000fe400000e0000 */
[----:B------:R-:W-:Y:S01]  /*0640*/  R2UR UR7, R27 ;  /* 0x000000001b0772ca */ /* 0x000fe200000e0000 */
[----:B--2---:R-:W-:-:S05]  /*0650*/  VIADD R3, R0, 0x1 ;  /* 0x0000000100037836 */ /* 0x004fca0000000000 */
[----:B------:R0:W-:Y:S07]  /*0660*/  STG.E desc[UR4][R18.64], R3 ;  /* 0x0000000312007986 */ /* 0x0001ee000c101904 */
[----:B------:R0:W5:Y:S02]  /*0670*/  LD.E.64 R8, desc[UR6][R22.64+0x1c0] ;  /* 0x0001c00616087980 */ /* 0x000164000c101b00 */
.L_x_723:
[----:B------:R-:W-:Y:S05]  /*0680*/  BSYNC.RECONVERGENT B1 ;  /* 0x0000000000017941 */ /* 0x000fea0003800200 */
.L_x_722:
[----:B-----5:R-:W-:-:S04]  /*0690*/  ISETP.GE.U32.AND P0, PT, R7, R8, PT ;  /* 0x000000080700720c */ /* 0x020fc80003f06070 */
[----:B------:R-:W-:-:S13]  /*06a0*/  ISETP.GE.U32.AND.EX P0, PT, R6, R9, PT, P0 ;  /* 0x000000090600720c */ /* 0x000fda0003f06100 */
[----:B------:R-:W-:Y:S05]  /*06b0*/  @!P0 BRA `(.L_x_724) ;  /* 0xfffffffc009c8947 */ /* 0x000fea000383ffff */
.L_x_721:
[----:B------:R-:W-:Y:S05]  /*06c0*/  BSYNC.RECONVERGENT B0 ;  /* 0x0000000000007941 */ /* 0x000fea0003800200 */
.L_x_720:
[----:B------:R-:W-:Y:S02]  /*06d0*/  R2UR UR4, R26 ;  /* 0x000000001a0472ca */ /* 0x000fe400000e0000 */
[----:B------:R-:W-:-:S13]  /*06e0*/  R2UR UR5, R27 ;  /* 0x000000001b0572ca */ /* 0x000fda00000e0000 */
[----:B------:R1:W5:Y:S01]  /*06f0*/  LD.E.64 R6, desc[UR4][R22.64+0x1c8] ;  /* 0x0001c80416067980 */ /* 0x000362000c101b00 */
[----:B------:R-:W-:Y:S01]  /*0700*/  IMAD.MOV.U32 R4, RZ, RZ, R2 ;  /* 0x000000ffff047224 */ /* 0x000fe200078e0002 */
[----:B------:R-:W-:Y:S01]  /*0710*/  MOV R20, 0x760 ;  /* 0x0000076000147802 */ /* 0x000fe20000000f00 */
[----:B------:R-:W-:Y:S02]  /*0720*/  IMAD.MOV.U32 R8, RZ, RZ, R24 ;  /* 0x000000ffff087224 */ /* 0x000fe400078e0018 */
[----:B------:R-:W-:Y:S02]  /*0730*/  IMAD.MOV.U32 R9, RZ, RZ, R25 ;  /* 0x000000ffff097224 */ /* 0x000fe400078e0019 */
[----:B------:R-:W-:-:S07]  /*0740*/  IMAD.MOV.U32 R21, RZ, RZ, 0x0 ;  /* 0x00000000ff157424 */ /* 0x000fce00078e00ff */
[----:B01---5:R-:W-:Y:S05]  /*0750*/  CALL.REL.NOINC `($_Z18findHolesPerVertexmP27vertex_dictionary_structurePj$_Z32preorderTraversalForFindingHolesjP10edge_blockPj) ;  /* 0xfffffff800e47944 */ /* 0x023fea0003c3ffff */
[----:B------:R-:W-:Y:S02]  /*0760*/  R2UR UR4, R26 ;  /* 0x000000001a0472ca */ /* 0x000fe400000e0000 */
[----:B------:R-:W-:-:S13]  /*0770*/  R2UR UR5, R27 ;  /* 0x000000001b0572ca */ /* 0x000fda00000e0000 */
[----:B------:R-:W2:Y:S02]  /*0780*/  LD.E.64 R22, desc[UR4][R22.64+0x1d0] ;  /* 0x0001d00416167980 */ /* 0x000ea4000c101b00 */
[----:B--2---:R-:W-:-:S04]  /*0790*/  ISETP.NE.U32.AND P0, PT, R22, RZ, PT ;  /* 0x000000ff1600720c */ /* 0x004fc80003f05070 */
[----:B------:R-:W-:-:S13]  /*07a0*/  ISETP.NE.AND.EX P0, PT, R23, RZ, PT, P0 ;  /* 0x000000ff1700720c */ /* 0x000fda0003f05300 */
[----:B------:R-:W-:Y:S05]  /*07b0*/  @P0 BRA `(.L_x_725) ;  /* 0xfffffffc003c0947 */ /* 0x000fea000383ffff */
[----:B------:R-:W-:Y:S05]  /*07c0*/  BSYNC.RECONVERGENT B6 ;  /* 0x0000000000067941 */ /* 0x000fea0003800200 */
.L_x_719:
[----:B------:R-:W-:Y:S05]  /*07d0*/  BSYNC.RECONVERGENT B7 ;  /* 0x0000000000077941 */ /* 0x000fea0003800200 */
.L_x_718:
[----:B------:R-:W2:Y:S01]  /*07e0*/  LDL R20, [R1+0x14] ;  /* 0x0000140001147983 */ /* 0x000ea20000100800 */
[----:B------:R0:W-:Y:S05]  /*07f0*/  BMOV.32 B6, R16 ;  /* 0x0000001006007356 */ /* 0x0001ea0000000000 */
[----:B------:R-:W2:Y:S01]  /*0800*/  LDL R21, [R1+0x18] ;  /* 0x0000180001157983 */ /* 0x000ea20000100800 */
[----:B------:R1:W-:Y:S05]  /*0810*/  BMOV.32 B7, R17 ;  /* 0x0000001107007356 */ /* 0x0003ea0000000000 */
[----:B------:R-:W2:Y:S04]  /*0820*/  LDL R2, [R1] ;  /* 0x0000000001027983 */ /* 0x000ea80000100800 */
[----:B0-----:R-:W2:Y:S04]  /*0830*/  LDL R16, [R1+0x4] ;  /* 0x0000040001107983 */ /* 0x001ea80000100800 */
[----:B-1----:R-:W2:Y:S04]  /*0840*/  LDL R17, [R1+0x8] ;  /* 0x0000080001117983 */ /* 0x002ea80000100800 */
[----:B------:R-:W2:Y:S04]  /*0850*/  LDL R18, [R1+0xc] ;  /* 0x00000c0001127983 */ /* 0x000ea80000100800 */
[----:B------:R-:W2:Y:S04]  /*0860*/  LDL R19, [R1+0x10] ;  /* 0x0000100001137983 */ /* 0x000ea80000100800 */
[----:B------:R-:W2:Y:S04]  /*0870*/  LDL R22, [R1+0x1c] ;  /* 0x00001c0001167983 */ /* 0x000ea80000100800 */
[----:B------:R-:W2:Y:S04]  /*0880*/  LDL R23, [R1+0x20] ;  /* 0x0000200001177983 */ /* 0x000ea80000100800 */
[----:B------:R-:W2:Y:S04]  /*0890*/  LDL R24, [R1+0x24] ;  /* 0x0000240001187983 */ /* 0x000ea80000100800 */
[----:B------:R-:W2:Y:S04]  /*08a0*/  LDL R25, [R1+0x28] ;  /* 0x0000280001197983 */ /* 0x000ea80000100800 */
[----:B------:R-:W2:Y:S04]  /*08b0*/  LDL R26, [R1+0x2c] ;  /* 0x00002c00011a7983 */ /* 0x000ea80000100800 */
[----:B------:R0:W2:Y:S02]  /*08c0*/  LDL R27, [R1+0x30] ;  /* 0x00003000011b7983 */ /* 0x0000a40000100800 */
[----:B0-----:R-:W-:Y:S01]  /*08d0*/  VIADD R1, R1, 0x38 ;  /* 0x0000003801017836 */ /* 0x001fe20000000000 */
[----:B--2---:R-:W-:Y:S06]  /*08e0*/  RET.REL.NODEC R20 `(_Z18findHolesPerVertexmP27vertex_dictionary_structurePj) ;  /* 0xfffffff414c47950 */ /* 0x004fec0003c3ffff */
.L_x_726:
        /* <DEDUP_REMOVED lines=9> */
.L_x_2072:


//--------------------- .text._Z31compactionVertexCentricParallelmP27vertex_dictionary_structurePj --------------------------
	.section	.text._Z31compactionVertexCentricParallelmP27vertex_dictionary_structurePj,"ax",@progbits
	.align	128
        .global         _Z31compactionVertexCentricParallelmP27vertex_dictionary_structurePj
        .type           _Z31compactionVertexCentricParallelmP27vertex_dictionary_structurePj,@function
        .size           _Z31compactionVertexCentricParallelmP27vertex_dictionary_structurePj,(.L_x_2116 - _Z31compactionVertexCentricParallelmP27vertex_dictionary_structurePj)
        .other          _Z31compactionVertexCentricParallelmP27vertex_dictionary_structurePj,@"STO_CUDA_ENTRY STV_DEFAULT"
_Z31compactionVertexCentricParallelmP27vertex_dictionary_structurePj:
.text._Z31compactionVertexCentricParallelmP27vertex_dictionary_structurePj:
        /* <DEDUP_REMOVED lines=24> */
[----:B------:R-:W0:Y:S01]  /*0180*/  LDC.64 R4, c[0x4][0x18] ;  /* 0x01000600ff047b82 */ /* 0x000e220000000a00 */
[----:B------:R-:W-:Y:S01]  /*0190*/  IADD3 R2, P0, PT, R0, -0x4f000000, RZ ;  /* 0xb100000000027810 */ /* 0x000fe20007f1e0ff */
[----:B------:R-:W2:Y:S03]  /*01a0*/  LDG.E R6, desc[UR4][R6.64] ;  /* 0x0000000406067981 */ /* 0x000ea6000c1e1900 */
[----:B------:R-:W-:-:S06]  /*01b0*/  IADD3.X R3, PT, PT, R13, -0x1, RZ, P0, !PT ;  /* 0xffffffff0d037810 */ /* 0x000fcc00007fe4ff */
[----:B------:R-:W3:Y:S04]  /*01c0*/  LDG.E.64 R2, desc[UR4][R2.64+-0x5cd400] ;  /* 0xa32c000402027981 */ /* 0x000ee8000c1e1b00 */
[----:B0-----:R-:W2:Y:S01]  /*01d0*/  LDG.E R5, desc[UR4][R4.64+0x4] ;  /* 0x0000040404057981 */ /* 0x001ea2000c1e1900 */
[----:B------:R-:W-:Y:S01]  /*01e0*/  BSSY.RECONVERGENT B5, `(.L_x_727) ;  /* 0x00001ae000057945 */ /* 0x000fe20003800200 */
[----:B------:R-:W-:Y:S02]  /*01f0*/  IMAD.MOV.U32 R16, RZ, RZ, RZ ;  /* 0x000000ffff107224 */ /* 0x000fe400078e00ff */
[----:B------:R-:W-:Y:S01]  /*0200*/  IMAD.MOV.U32 R11, RZ, RZ, R9 ;  /* 0x000000ffff0b7224 */ /* 0x000fe200078e0009 */
[----:B---3--:R-:W-:-:S04]  /*0210*/  IADD3 R25, P0, PT, R2, -0x1, RZ ;  /* 0xffffffff02197810 */ /* 0x008fc80007f1e0ff */
[----:B------:R-:W-:Y:S02]  /*0220*/  IADD3.X R24, PT, PT, R3, -0x1, RZ, P0, !PT ;  /* 0xffffffff03187810 */ /* 0x000fe400007fe4ff */
[----:B------:R-:W-:Y:S01]  /*0230*/  ISETP.GE.U32.AND P0, PT, R25, 0x1, PT ;  /* 0x000000011900780c */ /* 0x000fe20003f06070 */
[----:B--2---:R-:W-:-:S03]  /*0240*/  IMAD.IADD R23, R6, 0x1, R5 ;  /* 0x0000000106177824 */ /* 0x004fc600078e0205 */
[----:B------:R-:W-:Y:S02]  /*0250*/  ISETP.GE.AND.EX P0, PT, R24, RZ, PT, P0 ;  /* 0x000000ff1800720c */ /* 0x000fe40003f06300 */
[----:B------:R-:W-:-:S05]  /*0260*/  SHF.R.U32.HI R10, RZ, 0x7, R23 ;  /* 0x00000007ff0a7819 */ /* 0x000fca0000011617 */
[----:B------:R-:W-:-:S05]  /*0270*/  IMAD.HI.U32 R10, R10, 0x112e0bf, RZ ;  /* 0x0112e0bf0a0a7827 */ /* 0x000fca00078e00ff */
[----:B------:R-:W-:Y:S01]  /*0280*/  SHF.R.U32.HI R10, RZ, 0xd, R10 ;  /* 0x0000000dff0a7819 */ /* 0x000fe2000001160a */
[----:B------:R-:W-:-:S04]  /*0290*/  IMAD.MOV.U32 R6, RZ, RZ, RZ ;  /* 0x000000ffff067224 */ /* 0x000fc800078e00ff */
[----:B------:R-:W-:Y:S02]  /*02a0*/  IMAD R23, R10, -0xee6b280, R23 ;  /* 0xf1194d800a177824 */ /* 0x000fe400078e0217 */
[----:B------:R-:W-:Y:S01]  /*02b0*/  IMAD.MOV.U32 R10, RZ, RZ, R8 ;  /* 0x000000ffff0a7224 */ /* 0x000fe200078e0008 */
[----:B------:R-:W-:Y:S06]  /*02c0*/  @!P0 BRA `(.L_x_728) ;  /* 0x00000018007c8947 */ /* 0x000fec0003800000 */
[----:B------:R-:W-:-:S04]  /*02d0*/  IADD3 R2, P0, PT, R0, -0x1f000000, RZ ;  /* 0xe100000000027810 */ /* 0x000fc80007f1e0ff */
[----:B------:R-:W-:Y:S02]  /*02e0*/  IADD3.X R3, PT, PT, R13, -0x1, RZ, P0, !PT ;  /* 0xffffffff0d037810 */ /* 0x000fe400007fe4ff */
[----:B------:R-:W-:-:S04]  /*02f0*/  IADD3 R12, P0, PT, R0, -0x6000000, RZ ;  /* 0xfa000000000c7810 */ /* 0x000fc80007f1e0ff */
[----:B------:R-:W2:Y:S01]  /*0300*/  LDG.E.64 R2, desc[UR4][R2.64+0x465808] ;  /* 0x4658080402027981 */ /* 0x000ea2000c1e1b00 */
[----:B------:R-:W-:-:S06]  /*0310*/  IADD3.X R13, PT, PT, R13, -0x1, RZ, P0, !PT ;  /* 0xffffffff0d0d7810 */ /* 0x000fcc00007fe4ff */
[----:B------:R-:W5:Y:S01]  /*0320*/  LDG.E.64 R12, desc[UR4][R12.64+-0x6811f8] ;  /* 0x97ee08040c0c7981 */ /* 0x000f62000c1e1b00 */
[----:B------:R-:W-:Y:S02]  /*0330*/  IMAD.MOV.U32 R22, RZ, RZ, R25 ;  /* 0x000000ffff167224 */ /* 0x000fe400078e0019 */
[----:B------:R-:W-:Y:S02]  /*0340*/  IMAD.MOV.U32 R7, RZ, RZ, R24 ;  /* 0x000000ffff077224 */ /* 0x000fe400078e0018 */
[----:B------:R-:W-:Y:S02]  /*0350*/  IMAD.MOV.U32 R6, RZ, RZ, RZ ;  /* 0x000000ffff067224 */ /* 0x000fe400078e00ff */
[----:B------:R-:W-:Y:S02]  /*0360*/  IMAD.MOV.U32 R16, RZ, RZ, RZ ;  /* 0x000000ffff107224 */ /* 0x000fe400078e00ff */
[----:B------:R-:W-:Y:S02]  /*0370*/  IMAD.MOV.U32 R10, RZ, RZ, R8 ;  /* 0x000000ffff0a7224 */ /* 0x000fe400078e0008 */
[----:B------:R-:W-:Y:S01]  /*0380*/  IMAD.MOV.U32 R11, RZ, RZ, R9 ;  /* 0x000000ffff0b7224 */ /* 0x000fe200078e0009 */
[----:B--2---:R-:W-:-:S04]  /*0390*/  IADD3 R0, P0, PT, R2, -0x1, RZ ;  /* 0xffffffff02007810 */ /* 0x004fc80007f1e0ff */
[----:B------:R-:W-:-:S09]  /*03a0*/  IADD3.X R29, PT, PT, R3, -0x1, RZ, P0, !PT ;  /* 0xffffffff031d7810 */ /* 0x000fd200007fe4ff */
.L_x_757:
[----:B------:R-:W-:Y:S01]  /*03b0*/  BSSY.RECONVERGENT B4, `(.L_x_729) ;  /* 0x0000162000047945 */ /* 0x000fe20003800200 */
[----:B------:R-:W-:Y:S02]  /*03c0*/  IMAD.MOV.U32 R25, RZ, RZ, R6 ;  /* 0x000000ffff197224 */ /* 0x000fe400078e0006 */
[----:B------:R-:W-:Y:S02]  /*03d0*/  IMAD.MOV.U32 R24, RZ, RZ, R16 ;  /* 0x000000ffff187224 */ /* 0x000fe400078e0010 */
[----:B------:R-:W-:Y:S02]  /*03e0*/  IMAD.MOV.U32 R6, RZ, RZ, RZ ;  /* 0x000000ffff067224 */ /* 0x000fe400078e00ff */
[----:B------:R-:W-:Y:S02]  /*03f0*/  IMAD.MOV.U32 R5, RZ, RZ, RZ ;  /* 0x000000ffff057224 */ /* 0x000fe400078e00ff */
[----:B------:R-:W-:Y:S02]  /*0400*/  IMAD.MOV.U32 R4, RZ, RZ, R22 ;  /* 0x000000ffff047224 */ /* 0x000fe400078e0016 */
[----:B0----5:R-:W-:-:S07]  /*0410*/  IMAD.MOV.U32 R17, RZ, RZ, R7 ;  /* 0x000000ffff117224 */ /* 0x021fce00078e0007 */
.L_x_753:
[----:B------:R-:W-:-:S04]  /*0420*/  LEA R14, P0, R6, R10, 0x3 ;  /* 0x0000000a060e7211 */ /* 0x000fc800078018ff */
[----:B------:R-:W-:-:S05]  /*0430*/  LEA.HI.X R15, R6, R11, R5, 0x3, P0 ;  /* 0x0000000b060f7211 */ /* 0x000fca00000f1c05 */
[----:B------:R-:W2:Y:S01]  /*0440*/  LD.E.64 R2, desc[UR4][R14.64] ;  /* 0x000000040e027980 */ /* 0x000ea2000c101b00 */
[----:B------:R-:W-:Y:S01]  /*0450*/  BSSY.RELIABLE B3, `(.L_x_730) ;  /* 0x0000150000037945 */ /* 0x000fe20003800100 */
[----:B--2---:R-:W-:-:S04]  /*0460*/  ISETP.NE.U32.AND P0, PT, R2, 0x3b9aca00, PT ;  /* 0x3b9aca000200780c */ /* 0x004fc80003f05070 */
[----:B------:R-:W-:-:S13]  /*0470*/  ISETP.NE.AND.EX P0, PT, R3, RZ, PT, P0 ;  /* 0x000000ff0300720c */ /* 0x000fda0003f05300 */
[----:B0-----:R-:W-:Y:S05]  /*0480*/  @P0 BRA `(.L_x_731) ;  /* 0x0000001400300947 */ /* 0x001fea0003800000 */
[----:B------:R-:W-:Y:S01]  /*0490*/  ISETP.NE.U32.AND P0, PT, R25, R22, PT ;  /* 0x000000161900720c */ /* 0x000fe20003f05070 */
[----:B------:R-:W-:Y:S01]  /*04a0*/  BSSY.RECONVERGENT B2, `(.L_x_732) ;  /* 0x0000144000027945 */ /* 0x000fe20003800200 */
[----:B------:R-:W-:Y:S02]  /*04b0*/  IMAD.MOV.U32 R4, RZ, RZ, R25 ;  /* 0x000000ffff047224 */ /* 0x000fe400078e0019 */
[----:B------:R-:W-:Y:S01]  /*04c0*/  ISETP.NE.AND.EX P0, PT, R24, R7, PT, P0 ;  /* 0x000000071800720c */ /* 0x000fe20003f05300 */
[----:B------:R-:W-:-:S12]  /*04d0*/  IMAD.MOV.U32 R17, RZ, RZ, R24 ;  /* 0x000000ffff117224 */ /* 0x000fd800078e0018 */
[----:B------:R-:W-:Y:S05]  /*04e0*/  @!P0 BRA `(.L_x_733) ;  /* 0x0000001000fc8947 */ /* 0x000fea0003800000 */
.L_x_751:
[----:B------:R-:W-:Y:S01]  /*04f0*/  ISETP.NE.U32.AND P0, PT, R0, -0x1, PT ;  /* 0xffffffff0000780c */ /* 0x000fe20003f05070 */
[----:B------:R-:W-:Y:S03]  /*0500*/  BSSY.RELIABLE B1, `(.L_x_734) ;  /* 0x0000138000017945 */ /* 0x000fe60003800100 */
[----:B------:R-:W-:-:S13]  /*0510*/  ISETP.NE.AND.EX P0, PT, R29, -0x1, PT, P0 ;  /* 0xffffffff1d00780c */ /* 0x000fda0003f05300 */
[----:B0-----:R-:W-:Y:S05]  /*0520*/  @!P0 BRA `(.L_x_735) ;  /* 0x0000000c00688947 */ /* 0x001fea0003800000 */
[----:B------:R-:W-:Y:S01]  /*0530*/  ISETP.GE.AND P0, PT, R29, RZ, PT ;  /* 0x000000ff1d00720c */ /* 0x000fe20003f06270 */
[----:B------:R-:W-:-:S12]  /*0540*/  BSSY.RECONVERGENT B0, `(.L_x_736) ;  /* 0x00000d7000007945 */ /* 0x000fd80003800200 */
[----:B------:R-:W-:Y:S05]  /*0550*/  @!P0 BRA `(.L_x_737) ;  /* 0x00000000006c8947 */ /* 0x000fea0003800000 */
[C---:B------:R-:W-:Y:S02]  /*0560*/  IADD3 R4, P0, PT, R0.reuse, 0x1, RZ ;  /* 0x0000000100047810 */ /* 0x040fe40007f1e0ff */
[C---:B-----5:R-:W-:Y:S02]  /*0570*/  LEA R16, P1, R0.reuse, R12, 0x3 ;  /* 0x0000000c00107211 */ /* 0x060fe400078218ff */
[----:B------:R-:W-:Y:S01]  /*0580*/  IADD3 R3, P2, PT, R27, -0x80000000, RZ ;  /* 0x800000001b037810 */ /* 0x000fe20007f5e0ff */
[--C-:B------:R-:W-:Y:S01]  /*0590*/  IMAD.X R2, RZ, RZ, R29.reuse, P0 ;  /* 0x000000ffff027224 */ /* 0x100fe200000e061d */
[----:B------:R-:W-:-:S03]  /*05a0*/  LEA.HI.X R17, R0, R13, R29, 0x3, P1 ;  /* 0x0000000d00117211 */ /* 0x000fc600008f1c1d */
[----:B------:R-:W-:-:S08]  /*05b0*/  IMAD.X R0, RZ, RZ, R26, P2 ;  /* 0x000000ffff007224 */ /* 0x000fd000010e061a */
.L_x_739:
[----:B------:R-:W2:Y:S02]  /*05c0*/  LD.E.64 R18, desc[UR4][R16.64] ;  /* 0x0000000410127980 */ /* 0x000ea4000c101b00 */
[----:B--2---:R-:W-:-:S04]  /*05d0*/  ISETP.NE.U32.AND P0, PT, R18, 0x3b9aca00, PT ;  /* 0x3b9aca001200780c */ /* 0x004fc80003f05070 */
[----:B------:R-:W-:-:S13]  /*05e0*/  ISETP.NE.AND.EX P0, PT, R19, RZ, PT, P0 ;  /* 0x000000ff1300720c */ /* 0x000fda0003f05300 */
[----:B------:R-:W-:Y:S05]  /*05f0*/  @P0 BRA `(.L_x_738) ;  /* 0x00000004009c0947 */ /* 0x000fea0003800000 */
[----:B------:R-:W2:Y:S02]  /*0600*/  LD.E.64 R18, desc[UR4][R12.64+0x1c0] ;  /* 0x0001c0040c127980 */ /* 0x000ea4000c101b00 */
[----:B--2---:R-:W-:-:S04]  /*0610*/  IADD3 R28, P0, PT, R18, -0x1, RZ ;  /* 0xffffffff121c7810 */ /* 0x004fc80007f1e0ff */
[----:B------:R-:W-:Y:S02]  /*0620*/  IADD3.X R29, PT, PT, R19, -0x1, RZ, P0, !PT ;  /* 0xffffffff131d7810 */ /* 0x000fe400007fe4ff */
[----:B------:R-:W-:-:S03]  /*0630*/  IADD3 R18, P0, PT, R3, -0x37000000, RZ ;  /* 0xc900000003127810 */ /* 0x000fc60007f1e0ff */
[----:B------:R0:W-:Y:S01]  /*0640*/  ST.E.64 desc[UR4][R12.64+0x1c0], R28 ;  /* 0x0001c01c0c007985 */ /* 0x0001e2000c101b04 */
[----:B------:R-:W-:-:S05]  /*0650*/  IADD3.X R19, PT, PT, R0, -0x1, RZ, P0, !PT ;  /* 0xffffffff00137810 */ /* 0x000fca00007fe4ff */
[----:B------:R-:W2:Y:S01]  /*0660*/  LDG.E.64 R20, desc[UR4][R18.64+-0xb3df8] ;  /* 0xf4c2080412147981 */ /* 0x000ea2000c1e1b00 */
        /* <DEDUP_REMOVED lines=10> */
.L_x_737:
[----:B------:R-:W0:Y:S01]  /*0710*/  LDC.64 R16, c[0x4][0x18] ;  /* 0x01000600ff107b82 */ /* 0x000e220000000a00 */
[----:B------:R-:W-:Y:S01]  /*0720*/  IADD3 R2, P0, PT, R27, -0x80000000, RZ ;  /* 0x800000001b027810 */ /* 0x000fe20007f1e0ff */
[----:B------:R-:W1:Y:S03]  /*0730*/  LDCU.64 UR6, c[0x4][0x20] ;  /* 0x01000400ff0677ac */ /* 0x000e660008000a00 */
[----:B------:R-:W-:Y:S01]  /*0740*/  IADD3 R2, P1, PT, R2, -0x37000000, RZ ;  /* 0xc900000002027810 */ /* 0x000fe20007f3e0ff */
[----:B------:R-:W-:-:S05]  /*0750*/  IMAD.X R0, RZ, RZ, R26, P0 ;  /* 0x000000ffff007224 */ /* 0x000fca00000e061a */
[----:B------:R-:W-:Y:S01]  /*0760*/  IADD3.X R3, PT, PT, R0, -0x1, RZ, P1, !PT ;  /* 0xffffffff00037810 */ /* 0x000fe20000ffe4ff */
[----:B0-----:R-:W-:-:S05]  /*0770*/  IMAD.WIDE.U32 R20, R23, 0x8, R16 ;  /* 0x0000000817147825 */ /* 0x001fca00078e0010 */
[----:B-----5:R-:W-:Y:S04]  /*0780*/  STG.E.64 desc[UR4][R20.64+0x10], R12 ;  /* 0x0000100c14007986 */ /* 0x020fe8000c101b04 */
[----:B------:R-:W-:Y:S04]  /*0790*/  ST.E.64 desc[UR4][R12.64+0x1c8], RZ ;  /* 0x0001c8ff0c007985 */ /* 0x000fe8000c101b04 */
[----:B------:R-:W-:Y:S04]  /*07a0*/  ST.E.64 desc[UR4][R12.64+0x1d0], RZ ;  /* 0x0001d0ff0c007985 */ /* 0x000fe8000c101b04 */
[----:B------:R-:W2:Y:S04]  /*07b0*/  LD.E.64 R18, desc[UR4][R12.64+0x1c0] ;  /* 0x0001c0040c127980 */ /* 0x000ea8000c101b00 */
[----:B------:R-:W2:Y:S02]  /*07c0*/  LDG.E.64 R16, desc[UR4][R2.64+-0xb3df8] ;  /* 0xf4c2080402107981 */ /* 0x000ea4000c1e1b00 */
[----:B--2---:R-:W-:-:S05]  /*07d0*/  IADD3 R16, P0, PT, -R18, R16, RZ ;  /* 0x0000001012107210 */ /* 0x004fca0007f1e1ff */
[----:B------:R-:W-:-:S05]  /*07e0*/  IMAD.X R17, R17, 0x1, ~R19, P0 ;  /* 0x0000000111117824 */ /* 0x000fca00000e0e13 */
[----:B------:R-:W-:Y:S04]  /*07f0*/  STG.E.64 desc[UR4][R2.64+-0xb3df8], R16 ;  /* 0xf4c2081002007986 */ /* 0x000fe8000c101b04 */
[----:B------:R0:W-:Y:S04]  /*0800*/  ST.E.64 desc[UR4][R12.64+0x1c0], RZ ;  /* 0x0001c0ff0c007985 */ /* 0x0001e8000c101b04 */
[----:B0-----:R-:W2:Y:S01]  /*0810*/  LD.E.64 R12, desc[UR4][R12.64+0x1d8] ;  /* 0x0001d8040c0c7980 */ /* 0x001ea2000c101b00 */
[----:B------:R-:W-:-:S04]  /*0820*/  LOP3.LUT R18, R22, 0x1, RZ, 0xc0, !PT ;  /* 0x0000000116127812 */ /* 0x000fc800078ec0ff */
[----:B------:R-:W-:-:S04]  /*0830*/  ISETP.NE.U32.AND P0, PT, R18, RZ, PT ;  /* 0x000000ff1200720c */ /* 0x000fc80003f05070 */
[----:B------:R-:W-:-:S13]  /*0840*/  ISETP.NE.AND.EX P0, PT, RZ, RZ, PT, P0 ;  /* 0x000000ffff00720c */ /* 0x000fda0003f05300 */
[----:B------:R-:W-:Y:S02]  /*0850*/  @P0 LEA.HI R4, P1, R7, R22, RZ, 0x1 ;  /* 0x0000001607040211 */ /* 0x000fe400078308ff */
[----:B------:R-:W-:-:S03]  /*0860*/  @!P0 SHF.R.S64 R0, R22, 0x1, R7 ;  /* 0x0000000116008819 */ /* 0x000fc60000001007 */
[----:B------:R-:W-:-:S05]  /*0870*/  @P0 IMAD.X R19, RZ, RZ, R7, P1 ;  /* 0x000000ffff130224 */ /* 0x000fca00008e0607 */
[----:B------:R-:W-:Y:S02]  /*0880*/  @P0 SHF.R.S64 R4, R4, 0x1, R19 ;  /* 0x0000000104040819 */ /* 0x000fe40000001013 */
[----:B------:R-:W-:Y:S02]  /*0890*/  @!P0 IADD3 R4, P1, PT, R0, -0x1, RZ ;  /* 0xffffffff00048810 */ /* 0x000fe40007f3e0ff */
[----:B------:R-:W-:Y:S02]  /*08a0*/  @!P0 SHF.R.S32.HI R0, RZ, 0x1, R7 ;  /* 0x00000001ff008819 */ /* 0x000fe40000011407 */
[----:B------:R-:W-:Y:S02]  /*08b0*/  @P0 SHF.R.S32.HI R3, RZ, 0x1, R19 ;  /* 0x00000001ff030819 */ /* 0x000fe40000011413 */
[----:B------:R-:W-:Y:S02]  /*08c0*/  @!P0 IADD3.X R3, PT, PT, R0, -0x1, RZ, P1, !PT ;  /* 0xffffffff00038810 */ /* 0x000fe40000ffe4ff */
[----:B-1----:R-:W-:-:S04]  /*08d0*/  LEA R2, P0, R4, UR6, 0x3 ;  /* 0x0000000604027c11 */ /* 0x002fc8000f8018ff */
[----:B------:R-:W-:Y:S01]  /*08e0*/  LEA.HI.X R3, R4, UR7, R3, 0x3, P0 ;  /* 0x0000000704037c11 */ /* 0x000fe200080f1c03 */
[----:B--2---:R0:W-:Y:S04]  /*08f0*/  ST.E.64 desc[UR4][R12.64+0x1c8], RZ ;  /* 0x0001c8ff0c007985 */ /* 0x0041e8000c101b04 */
[----:B------:R0:W-:Y:S04]  /*0900*/  ST.E.64 desc[UR4][R12.64+0x1d0], RZ ;  /* 0x0001d0ff0c007985 */ /* 0x0001e8000c101b04 */
[----:B------:R-:W2:Y:S01]  /*0910*/  LDG.E.64 R2, desc[UR4][R2.64] ;  /* 0x0000000402027981 */ /* 0x000ea2000c1e1b00 */
[----:B------:R-:W-:Y:S01]  /*0920*/  IADD3 R16, P3, PT, R27, -0x80000000, RZ ;  /* 0x800000001b107810 */ /* 0x000fe20007f7e0ff */
[----:B------:R-:W-:Y:S01]  /*0930*/  BSSY.RECONVERGENT B6, `(.L_x_740) ;  /* 0x0000020000067945 */ /* 0x000fe20003800200 */
[----:B------:R-:W-:Y:S01]  /*0940*/  ISETP.NE.U32.AND P0, PT, R18, RZ, PT ;  /* 0x000000ff1200720c */ /* 0x000fe20003f05070 */
[----:B------:R-:W-:Y:S01]  /*0950*/  IMAD.MOV.U32 R18, RZ, RZ, R8 ;  /* 0x000000ffff127224 */ /* 0x000fe200078e0008 */
[----:B------:R-:W-:Y:S01]  /*0960*/  IADD3 R16, P2, PT, R16, -0x4f000000, RZ ;  /* 0xb100000010107810 */ /* 0x000fe20007f5e0ff */
[----:B------:R-:W-:Y:S01]  /*0970*/  IMAD.MOV.U32 R19, RZ, RZ, R9 ;  /* 0x000000ffff137224 */ /* 0x000fe200078e0009 */
[----:B------:R-:W-:-:S02]  /*0980*/  ISETP.NE.AND.EX P0, PT, RZ, RZ, PT, P0 ;  /* 0x000000ffff00720c */ /* 0x000fc40003f05300 */
[----:B--2---:R-:W-:-:S04]  /*0990*/  ISETP.NE.U32.AND P1, PT, R2, RZ, PT ;  /* 0x000000ff0200720c */ /* 0x004fc80003f25070 */
[----:B------:R-:W-:-:S13]  /*09a0*/  ISETP.NE.AND.EX P1, PT, R3, RZ, PT, P1 ;  /* 0x000000ff0300720c */ /* 0x000fda0003f25310 */
[----:B0-----:R-:W-:Y:S05]  /*09b0*/  @!P1 BRA `(.L_x_741) ;  /* 0x00000000005c9947 */ /* 0x001fea0003800000 */
[----:B------:R-:W-:Y:S02]  /*09c0*/  IMAD.MOV.U32 R0, RZ, RZ, R2 ;  /* 0x000000ffff007224 */ /* 0x000fe400078e0002 */
[----:B------:R-:W-:Y:S02]  /*09d0*/  IMAD.MOV.U32 R29, RZ, RZ, R3 ;  /* 0x000000ffff1d7224 */ /* 0x000fe400078e0003 */
[----:B------:R-:W-:Y:S02]  /*09e0*/  IMAD.MOV.U32 R18, RZ, RZ, R8 ;  /* 0x000000ffff127224 */ /* 0x000fe400078e0008 */
[----:B------:R-:W-:-:S07]  /*09f0*/  IMAD.MOV.U32 R19, RZ, RZ, R9 ;  /* 0x000000ffff137224 */ /* 0x000fce00078e0009 */
.L_x_742:
[----:B------:R-:W-:Y:S01]  /*0a00*/  LOP3.LUT R2, R0, 0x1, RZ, 0xc0, !PT ;  /* 0x0000000100027812 */ /* 0x000fe200078ec0ff */
[----:B-----5:R-:W-:Y:S02]  /*0a10*/  IMAD.MOV.U32 R20, RZ, RZ, R18 ;  /* 0x000000ffff147224 */ /* 0x020fe400078e0012 */
[----:B------:R-:W-:Y:S01]  /*0a20*/  IMAD.MOV.U32 R21, RZ, RZ, R19 ;  /* 0x000000ffff157224 */ /* 0x000fe200078e0013 */
[----:B------:R-:W-:-:S04]  /*0a30*/  ISETP.NE.U32.AND P1, PT, R2, 0x1, PT ;  /* 0x000000010200780c */ /* 0x000fc80003f25070 */
[----:B------:R-:W-:-:S13]  /*0a40*/  ISETP.NE.U32.AND.EX P1, PT, RZ, RZ, PT, P1 ;  /* 0x000000ffff00720c */ /* 0x000fda0003f25110 */
[----:B------:R-:W5:Y:S01]  /*0a50*/  @!P1 LD.E.64 R18, desc[UR4][R18.64+0x1c8] ;  /* 0x0001c80412129980 */ /* 0x000f62000c101b00 */
[----:B------:R-:W-:-:S03]  /*0a60*/  IMAD.WIDE.U32 R2, R29, -0x33333333, RZ ;  /* 0xcccccccd1d027825 */ /* 0x000fc600078e00ff */
[----:B------:R0:W5:Y:S02]  /*0a70*/  @P1 LD.E.64 R18, desc[UR4][R20.64+0x1d0] ;  /* 0x0001d00414121980 */ /* 0x000164000c101b00 */
[----:B0-----:R-:W-:-:S04]  /*0a80*/  IMAD.WIDE.U32 R20, P1, R0, -0x33333334, R2 ;  /* 0xcccccccc00147825 */ /* 0x001fc80007820002 */
[----:B------:R-:W-:-:S04]  /*0a90*/  IMAD.WIDE.U32 R2, R0, -0x33333333, RZ ;  /* 0xcccccccd00027825 */ /* 0x000fc800078e00ff */
[----:B------:R-:W-:Y:S01]  /*0aa0*/  IMAD.MOV.U32 R2, RZ, RZ, R21 ;  /* 0x000000ffff027224 */ /* 0x000fe200078e0015 */
[----:B------:R-:W-:Y:S01]  /*0ab0*/  IADD3 RZ, P4, PT, R3, R20, RZ ;  /* 0x0000001403ff7210 */ /* 0x000fe20007f9e0ff */
[----:B------:R-:W-:Y:S01]  /*0ac0*/  IMAD.X R3, RZ, RZ, RZ, P1 ;  /* 0x000000ffff037224 */ /* 0x000fe200008e06ff */
[----:B------:R-:W-:-:S03]  /*0ad0*/  ISETP.GT.U32.AND P1, PT, R0, 0x9, PT ;  /* 0x000000090000780c */ /* 0x000fc60003f24070 */
[C---:B------:R-:W-:Y:S01]  /*0ae0*/  IMAD.WIDE.U32.X R2, R29.reuse, -0x33333334, R2, P4 ;  /* 0xcccccccc1d027825 */ /* 0x040fe200020e0402 */
[----:B------:R-:W-:-:S04]  /*0af0*/  ISETP.GT.U32.AND.EX P1, PT, R29, RZ, PT, P1 ;  /* 0x000000ff1d00720c */ /* 0x000fc80003f24110 */
[--C-:B------:R-:W-:Y:S02]  /*0b00*/  SHF.R.U64 R0, R2, 0x3, R3.reuse ;  /* 0x0000000302007819 */ /* 0x100fe40000001203 */
[----:B------:R-:W-:-:S07]  /*0b10*/  SHF.R.U32.HI R29, RZ, 0x3, R3 ;  /* 0x00000003ff1d7819 */ /* 0x000fce0000011603 */
[----:B------:R-:W-:Y:S05]  /*0b20*/  @P1 BRA `(.L_x_742) ;  /* 0xfffffffc00b41947 */ /* 0x000fea000383ffff */
.L_x_741:
[----:B------:R-:W-:Y:S05]  /*0b30*/  BSYNC.RECONVERGENT B6 ;  /* 0x0000000000067941 */ /* 0x000fea0003800200 */
.L_x_740:
[----:B------:R-:W-:Y:S01]  /*0b40*/  IMAD.X R0, RZ, RZ, R26, P3 ;  /* 0x000000ffff007224 */ /* 0x000fe200018e061a */
[----:B-----5:R2:W-:Y:S04]  /*0b50*/  @P0 ST.E.64 desc[UR4][R18.64+0x1c8], RZ ;  /* 0x0001c8ff12000985 */ /* 0x0205e8000c101b04 */
[----:B------:R-:W-:Y:S01]  /*0b60*/  IADD3.X R17, PT, PT, R0, -0x1, RZ, P2, !PT ;  /* 0xffffffff00117810 */ /* 0x000fe200017fe4ff */
[----:B------:R2:W-:Y:S04]  /*0b70*/  @!P0 ST.E.64 desc[UR4][R18.64+0x1d0], RZ ;  /* 0x0001d0ff12008985 */ /* 0x0005e8000c101b04 */
[----:B------:R-:W3:Y:S01]  /*0b80*/  LDG.E.64 R2, desc[UR4][R16.64+-0x5cd400] ;  /* 0xa32c000410027981 */ /* 0x000ee2000c1e1b00 */
[----:B------:R-:W-:Y:S01]  /*0b90*/  VIADD R23, R23, 0x1 ;  /* 0x0000000117177836 */ /* 0x000fe20000000000 */
[----:B------:R-:W-:Y:S01]  /*0ba0*/  IADD3 R22, P1, PT, R22, -0x1, RZ ;  /* 0xffffffff16167810 */ /* 0x000fe20007f3e0ff */
[----:B------:R-:W-:-:S03]  /*0bb0*/  IMAD.MOV.U32 R29, RZ, RZ, RZ ;  /* 0x000000ffff1d7224 */ /* 0x000fc600078e00ff */
[----:B------:R-:W-:Y:S02]  /*0bc0*/  SHF.R.U32.HI R0, RZ, 0x7, R23 ;  /* 0x00000007ff007819 */ /* 0x000fe40000011617 */
[----:B------:R-:W-:-:S03]  /*0bd0*/  IADD3.X R7, PT, PT, R7, -0x1, RZ, P1, !PT ;  /* 0xffffffff07077810 */ /* 0x000fc60000ffe4ff */
[----:B------:R-:W-:-:S05]  /*0be0*/  IMAD.HI.U32 R0, R0, 0x112e0bf, RZ ;  /* 0x0112e0bf00007827 */ /* 0x000fca00078e00ff */
[----:B------:R-:W-:-:S05]  /*0bf0*/  SHF.R.U32.HI R0, RZ, 0xd, R0 ;  /* 0x0000000dff007819 */ /* 0x000fca0000011600 */
[----:B------:R-:W-:Y:S02]  /*0c00*/  IMAD R23, R0, -0xee6b280, R23 ;  /* 0xf1194d8000177824 */ /* 0x000fe400078e0217 */
[----:B------:R-:W-:Y:S01]  /*0c10*/  IMAD.MOV.U32 R0, RZ, RZ, 0x37 ;  /* 0x00000037ff007424 */ /* 0x000fe200078e00ff */
[----:B---3--:R-:W-:-:S04]  /*0c20*/  IADD3 R2, P0, PT, R2, -0x1, RZ ;  /* 0xffffffff02027810 */ /* 0x008fc80007f1e0ff */
[----:B------:R-:W-:Y:S02]  /*0c30*/  IADD3.X R3, PT, PT, R3, -0x1, RZ, P0, !PT ;  /* 0xffffffff03037810 */ /* 0x000fe400007fe4ff */
[----:B------:R-:W-:-:S03]  /*0c40*/  PLOP3.LUT P0, PT, PT, PT, PT, 0x8, 0x80 ;  /* 0x000000000080781c */ /* 0x000fc60003f0e170 */
[----:B------:R2:W-:Y:S01]  /*0c50*/  STG.E.64 desc[UR4][R16.64+-0x5cd400], R2 ;  /* 0xa32c000210007986 */ /* 0x0005e2000c101b04 */
[----:B------:R-:W-:Y:S09]  /*0c60*/  BRA `(.L_x_743) ;  /* 0x0000000400907947 */ /* 0x000ff20003800000 */
.L_x_738:
[----:B------:R-:W-:Y:S04]  /*0c70*/  ST.E.64 desc[UR4][R14.64], R18 ;  /* 0x000000120e007985 */ /* 0x000fe8000c101b04 */
[----:B------:R0:W-:Y:S04]  /*0c80*/  ST.E.64 desc[UR4][R16.64], RZ ;  /* 0x000000ff10007985 */ /* 0x0001e8000c101b04 */
[----:B------:R-:W2:Y:S01]  /*0c90*/  LD.E.64 R28, desc[UR4][R12.64+0x1c0] ;  /* 0x0001c0040c1c7980 */ /* 0x000ea2000c101b00 */
[----:B------:R-:W-:-:S04]  /*0ca0*/  IADD3 R20, P0, PT, R27, -0x80000000, RZ ;  /* 0x800000001b147810 */ /* 0x000fc80007f1e0ff */
[----:B------:R-:W-:Y:S01]  /*0cb0*/  IADD3 R20, P1, PT, R20, -0x37000000, RZ ;  /* 0xc900000014147810 */ /* 0x000fe20007f3e0ff */
[----:B------:R-:W-:-:S05]  /*0cc0*/  IMAD.X R0, RZ, RZ, R26, P0 ;  /* 0x000000ffff007224 */ /* 0x000fca00000e061a */
[----:B------:R-:W-:Y:S02]  /*0cd0*/  IADD3.X R21, PT, PT, R0, -0x1, RZ, P1, !PT ;  /* 0xffffffff00157810 */ /* 0x000fe40000ffe4ff */
[----:B--2---:R-:W-:-:S04]  /*0ce0*/  IADD3 R28, P0, PT, R28, -0x1, RZ ;  /* 0xffffffff1c1c7810 */ /* 0x004fc80007f1e0ff */
[----:B------:R-:W-:-:S05]  /*0cf0*/  IADD3.X R29, PT, PT, R29, -0x1, RZ, P0, !PT ;  /* 0xffffffff1d1d7810 */ /* 0x000fca00007fe4ff */
[----:B------:R1:W-:Y:S04]  /*0d00*/  ST.E.64 desc[UR4][R12.64+0x1c0], R28 ;  /* 0x0001c01c0c007985 */ /* 0x0003e8000c101b04 */
[----:B0-----:R-:W2:Y:S01]  /*0d10*/  LDG.E.64 R16, desc[UR4][R20.64+-0xb3df8] ;  /* 0xf4c2080414107981 */ /* 0x001ea2000c1e1b00 */
[C---:B------:R-:W-:Y:S02]  /*0d20*/  ISETP.NE.U32.AND P1, PT, R4.reuse, 0x1, PT ;  /* 0x000000010400780c */ /* 0x040fe40003f25070 */
[----:B------:R-:W-:Y:S02]  /*0d30*/  IADD3 R0, P2, PT, R4, -0x2, RZ ;  /* 0xfffffffe04007810 */ /* 0x000fe40007f5e0ff */
[C---:B------:R-:W-:Y:S02]  /*0d40*/  ISETP.NE.AND.EX P1, PT, R2.reuse, RZ, PT, P1 ;  /* 0x000000ff0200720c */ /* 0x040fe40003f25310 */
[----:B-1----:R-:W-:-:S02]  /*0d50*/  IADD3.X R29, PT, PT, R2, -0x1, RZ, P2, !PT ;  /* 0xffffffff021d7810 */ /* 0x002fc400017fe4ff */
[----:B--2---:R-:W-:-:S04]  /*0d60*/  IADD3 R18, P0, PT, R16, -0x1, RZ ;  /* 0xffffffff10127810 */ /* 0x004fc80007f1e0ff */
[----:B------:R-:W-:Y:S02]  /*0d70*/  IADD3.X R19, PT, PT, R17, -0x1, RZ, P0, !PT ;  /* 0xffffffff11137810 */ /* 0x000fe400007fe4ff */
[----:B------:R-:W-:-:S03]  /*0d80*/  PLOP3.LUT P0, PT, PT, PT, PT, 0x80, 0x8 ;  /* 0x000000000008781c */ /* 0x000fc60003f0f070 */
[----:B------:R0:W-:Y:S01]  /*0d90*/  STG.E.64 desc[UR4][R20.64+-0xb3df8], R18 ;  /* 0xf4c2081214007986 */ /* 0x0001e2000c101b04 */
[----:B------:R-:W-:Y:S09]  /*0da0*/  @P1 BRA `(.L_x_743) ;  /* 0x0000000400401947 */ /* 0x000ff20003800000 */
[----:B0-----:R-:W0:Y:S01]  /*0db0*/  LDC.64 R18, c[0x4][0x18] ;  /* 0x01000600ff127b82 */ /* 0x001e220000000a00 */
[----:B------:R-:W-:Y:S01]  /*0dc0*/  LOP3.LUT R4, R22, 0x1, RZ, 0xc0, !PT ;  /* 0x0000000116047812 */ /* 0x000fe200078ec0ff */
[----:B------:R-:W1:Y:S01]  /*0dd0*/  LDCU.64 UR6, c[0x4][0x20] ;  /* 0x01000400ff0677ac */ /* 0x000e620008000a00 */
[----:B0-----:R-:W-:-:S05]  /*0de0*/  IMAD.WIDE.U32 R18, R23, 0x8, R18 ;  /* 0x0000000817127825 */ /* 0x001fca00078e0012 */
[----:B------:R-:W-:Y:S04]  /*0df0*/  STG.E.64 desc[UR4][R18.64+0x10], R12 ;  /* 0x0000100c12007986 */ /* 0x000fe8000c101b04 */
        /* <DEDUP_REMOVED lines=9> */
[----:B------:R-:W-:-:S04]  /*0e90*/  ISETP.NE.U32.AND P1, PT, R4, RZ, PT ;  /* 0x000000ff0400720c */ /* 0x000fc80003f25070 */
[----:B------:R-:W-:-:S13]  /*0ea0*/  ISETP.NE.AND.EX P1, PT, RZ, RZ, PT, P1 ;  /* 0x000000ffff00720c */ /* 0x000fda0003f25310 */
[----:B------:R-:W-:Y:S02]  /*0eb0*/  @P1 LEA.HI R0, P2, R7, R22, RZ, 0x1 ;  /* 0x0000001607001211 */ /* 0x000fe400078508ff */
[--C-:B------:R-:W-:Y:S02]  /*0ec0*/  @!P1 SHF.R.S64 R16, R22, 0x1, R7.reuse ;  /* 0x0000000116109819 */ /* 0x100fe40000001007 */
[--C-:B------:R-:W-:Y:S01]  /*0ed0*/  @!P1 SHF.R.S32.HI R2, RZ, 0x1, R7.reuse ;  /* 0x00000001ff029819 */ /* 0x100fe20000011407 */
[----:B------:R-:W-:-:S05]  /*0ee0*/  @P1 IMAD.X R17, RZ, RZ, R7, P2 ;  /* 0x000000ffff111224 */ /* 0x000fca00010e0607 */
[--C-:B------:R-:W-:Y:S02]  /*0ef0*/  @P1 SHF.R.S64 R0, R0, 0x1, R17.reuse ;  /* 0x0000000100001819 */ /* 0x100fe40000001011 */
[----:B------:R-:W-:Y:S02]  /*0f00*/  @!P1 IADD3 R0, P2, PT, R16, -0x1, RZ ;  /* 0xffffffff10009810 */ /* 0x000fe40007f5e0ff */
        /* <DEDUP_REMOVED lines=21> */
.L_x_746:
        /* <DEDUP_REMOVED lines=19> */
.L_x_745:
[----:B------:R-:W-:Y:S05]  /*1190*/  BSYNC.RECONVERGENT B6 ;  /* 0x0000000000067941 */ /* 0x000fea0003800200 */
.L_x_744:
[----:B------:R-:W-:Y:S01]  /*11a0*/  IMAD.X R0, RZ, RZ, R26, P3 ;  /* 0x000000ffff007224 */ /* 0x000fe200018e061a */
[----:B-----5:R1:W-:Y:S04]  /*11b0*/  @P1 ST.E.64 desc[UR4][R18.64+0x1c8], RZ ;  /* 0x0001c8ff12001985 */ /* 0x0203e8000c101b04 */
[----:B------:R-:W-:Y:S01]  /*11c0*/  IADD3.X R17, PT, PT, R0, -0x1, RZ, P4, !PT ;  /* 0xffffffff00117810 */ /* 0x000fe200027fe4ff */
[----:B------:R1:W-:Y:S04]  /*11d0*/  @!P1 ST.E.64 desc[UR4][R18.64+0x1d0], RZ ;  /* 0x0001d0ff12009985 */ /* 0x0003e8000c101b04 */
[----:B------:R-:W2:Y:S01]  /*11e0*/  LDG.E.64 R2, desc[UR4][R16.64+-0x5cd400] ;  /* 0xa32c000410027981 */ /* 0x000ea2000c1e1b00 */
[----:B------:R-:W-:-:S02]  /*11f0*/  VIADD R23, R23, 0x1 ;  /* 0x0000000117177836 */ /* 0x000fc40000000000 */
[----:B------:R-:W-:-:S03]  /*1200*/  IMAD.MOV.U32 R29, RZ, RZ, RZ ;  /* 0x000000ffff1d7224 */ /* 0x000fc600078e00ff */
[----:B------:R-:W-:-:S05]  /*1210*/  SHF.R.U32.HI R0, RZ, 0x7, R23 ;  /* 0x00000007ff007819 */ /* 0x000fca0000011617 */
[----:B------:R-:W-:-:S05]  /*1220*/  IMAD.HI.U32 R0, R0, 0x112e0bf, RZ ;  /* 0x0112e0bf00007827 */ /* 0x000fca00078e00ff */
[----:B------:R-:W-:-:S05]  /*1230*/  SHF.R.U32.HI R0, RZ, 0xd, R0 ;  /* 0x0000000dff007819 */ /* 0x000fca0000011600 */
[----:B------:R-:W-:Y:S02]  /*1240*/  IMAD R23, R0, -0xee6b280, R23 ;  /* 0xf1194d8000177824 */ /* 0x000fe400078e0217 */
[----:B------:R-:W-:Y:S01]  /*1250*/  IMAD.MOV.U32 R0, RZ, RZ, 0x37 ;  /* 0x00000037ff007424 */ /* 0x000fe200078e00ff */
[----:B--2---:R-:W-:-:S04]  /*1260*/  IADD3 R2, P1, PT, R2, -0x1, RZ ;  /* 0xffffffff02027810 */ /* 0x004fc80007f3e0ff */
[----:B------:R-:W-:Y:S02]  /*1270*/  IADD3.X R3, PT, PT, R3, -0x1, RZ, P1, !PT ;  /* 0xffffffff03037810 */ /* 0x000fe40000ffe4ff */
[----:B------:R-:W-:-:S03]  /*1280*/  IADD3 R22, P1, PT, R22, -0x1, RZ ;  /* 0xffffffff16167810 */ /* 0x000fc60007f3e0ff */
[----:B------:R1:W-:Y:S01]  /*1290*/  STG.E.64 desc[UR4][R16.64+-0x5cd400], R2 ;  /* 0xa32c000210007986 */ /* 0x0003e2000c101b04 */
[----:B------:R-:W-:-:S09]  /*12a0*/  IADD3.X R7, PT, PT, R7, -0x1, RZ, P1, !PT ;  /* 0xffffffff07077810 */ /* 0x000fd20000ffe4ff */
.L_x_743:
[----:B------:R-:W-:Y:S05]  /*12b0*/  BSYNC.RECONVERGENT B0 ;  /* 0x0000000000007941 */ /* 0x000fea0003800200 */
.L_x_736:
[----:B------:R-:W-:Y:S05]  /*12c0*/  BRA `(.L_x_747) ;  /* 0x00000004006c7947 */ /* 0x000fea0003800000 */
.L_x_735:
        /* <DEDUP_REMOVED lines=11> */
[----:B------:R-:W2:Y:S01]  /*1380*/  LDG.E.64 R16, desc[UR4][R2.64+-0xb3df8] ;  /* 0xf4c2080402107981 */ /* 0x000ea2000c1e1b00 */
[----:B------:R-:W-:-:S02]  /*1390*/  LOP3.LUT R0, R22, 0x1, RZ, 0xc0, !PT ;  /* 0x0000000116007812 */ /* 0x000fc400078ec0ff */
        /* <DEDUP_REMOVED lines=20> */
[----:B------:R-:W-:Y:S01]  /*14e0*/  VIADD R23, R23, 0x1 ;  /* 0x0000000117177836 */ /* 0x000fe20000000000 */
[----:B------:R-:W-:Y:S01]  /*14f0*/  ISETP.NE.U32.AND P0, PT, R0, RZ, PT ;  /* 0x000000ff0000720c */ /* 0x000fe20003f05070 */
[----:B------:R-:W-:Y:S01]  /*1500*/  BSSY.RECONVERGENT B0, `(.L_x_748) ;  /* 0x0000023000007945 */ /* 0x000fe20003800200 */
[----:B------:R-:W-:Y:S01]  /*1510*/  IADD3 R0, P2, PT, R27, -0x80000000, RZ ;  /* 0x800000001b007810 */ /* 0x000fe20007f5e0ff */
[----:B------:R-:W-:Y:S01]  /*1520*/  IMAD.MOV.U32 R16, RZ, RZ, R8 ;  /* 0x000000ffff107224 */ /* 0x000fe200078e0008 */
[----:B------:R-:W-:Y:S01]  /*1530*/  SHF.R.U32.HI R4, RZ, 0x7, R23 ;  /* 0x00000007ff047819 */ /* 0x000fe20000011617 */
[----:B------:R-:W-:Y:S01]  /*1540*/  IMAD.MOV.U32 R17, RZ, RZ, R9 ;  /* 0x000000ffff117224 */ /* 0x000fe200078e0009 */
[----:B------:R-:W-:-:S03]  /*1550*/  ISETP.NE.AND.EX P0, PT, RZ, RZ, PT, P0 ;  /* 0x000000ffff00720c */ /* 0x000fc60003f05300 */
[----:B------:R-:W-:-:S05]  /*1560*/  IMAD.HI.U32 R4, R4, 0x112e0bf, RZ ;  /* 0x0112e0bf04047827 */ /* 0x000fca00078e00ff */
[----:B------:R-:W-:-:S05]  /*1570*/  SHF.R.U32.HI R4, RZ, 0xd, R4 ;  /* 0x0000000dff047819 */ /* 0x000fca0000011604 */
[----:B------:R-:W-:Y:S01]  /*1580*/  IMAD R23, R4, -0xee6b280, R23 ;  /* 0xf1194d8004177824 */ /* 0x000fe200078e0217 */
[----:B--2---:R-:W-:-:S04]  /*1590*/  ISETP.NE.U32.AND P1, PT, R2, RZ, PT ;  /* 0x000000ff0200720c */ /* 0x004fc80003f25070 */
[----:B------:R-:W-:-:S13]  /*15a0*/  ISETP.NE.AND.EX P1, PT, R3, RZ, PT, P1 ;  /* 0x000000ff0300720c */ /* 0x000fda0003f25310 */
[----:B0-----:R-:W-:Y:S05]  /*15b0*/  @!P1 BRA `(.L_x_749) ;  /* 0x00000000005c9947 */ /* 0x001fea0003800000 */
[----:B------:R-:W-:Y:S02]  /*15c0*/  IMAD.MOV.U32 R4, RZ, RZ, R2 ;  /* 0x000000ffff047224 */ /* 0x000fe400078e0002 */
[----:B------:R-:W-:Y:S02]  /*15d0*/  IMAD.MOV.U32 R21, RZ, RZ, R3 ;  /* 0x000000ffff157224 */ /* 0x000fe400078e0003 */
[----:B------:R-:W-:Y:S02]  /*15e0*/  IMAD.MOV.U32 R16, RZ, RZ, R8 ;  /* 0x000000ffff107224 */ /* 0x000fe400078e0008 */
[----:B------:R-:W-:-:S07]  /*15f0*/  IMAD.MOV.U32 R17, RZ, RZ, R9 ;  /* 0x000000ffff117224 */ /* 0x000fce00078e0009 */
.L_x_750:
[----:B------:R-:W-:Y:S01]  /*1600*/  LOP3.LUT R2, R4, 0x1, RZ, 0xc0, !PT ;  /* 0x0000000104027812 */ /* 0x000fe200078ec0ff */
[----:B-----5:R-:W-:Y:S02]  /*1610*/  IMAD.MOV.U32 R28, RZ, RZ, R16 ;  /* 0x000000ffff1c7224 */ /* 0x020fe400078e0010 */
[----:B------:R-:W-:Y:S01]  /*1620*/  IMAD.MOV.U32 R29, RZ, RZ, R17 ;  /* 0x000000ffff1d7224 */ /* 0x000fe200078e0011 */
[----:B------:R-:W-:-:S04]  /*1630*/  ISETP.NE.U32.AND P1, PT, R2, 0x1, PT ;  /* 0x000000010200780c */ /* 0x000fc80003f25070 */
[----:B------:R-:W-:-:S13]  /*1640*/  ISETP.NE.U32.AND.EX P1, PT, RZ, RZ, PT, P1 ;  /* 0x000000ffff00720c */ /* 0x000fda0003f25110 */
[----:B------:R-:W5:Y:S01]  /*1650*/  @!P1 LD.E.64 R16, desc[UR4][R16.64+0x1c8] ;  /* 0x0001c80410109980 */ /* 0x000f62000c101b00 */
[----:B------:R-:W-:-:S04]  /*1660*/  IMAD.WIDE.U32 R18, R21, -0x33333333, RZ ;  /* 0xcccccccd15127825 */ /* 0x000fc800078e00ff */
[C---:B------:R-:W-:Y:S01]  /*1670*/  IMAD.WIDE.U32 R2, R4.reuse, -0x33333333, RZ ;  /* 0xcccccccd04027825 */ /* 0x040fe200078e00ff */
[----:B------:R0:W5:Y:S03]  /*1680*/  @P1 LD.E.64 R16, desc[UR4][R28.64+0x1d0] ;  /* 0x0001d0041c101980 */ /* 0x000166000c101b00 */
[----:B------:R-:W-:-:S04]  /*1690*/  IMAD.WIDE.U32 R18, P1, R4, -0x33333334, R18 ;  /* 0xcccccccc04127825 */ /* 0x000fc80007820012 */
        /* <DEDUP_REMOVED lines=8> */
[----:B0-----:R-:W-:Y:S05]  /*1720*/  @P1 BRA `(.L_x_750) ;  /* 0xfffffffc00b41947 */ /* 0x001fea000383ffff */
.L_x_749:
[----:B------:R-:W-:Y:S05]  /*1730*/  BSYNC.RECONVERGENT B0 ;  /* 0x0000000000007941 */ /* 0x000fea0003800200 */
.L_x_748:
[----:B------:R-:W-:Y:S01]  /*1740*/  IADD3 R2, P1, PT, R0, -0x4f000000, RZ ;  /* 0xb100000000027810 */ /* 0x000fe20007f3e0ff */
[----:B------:R-:W-:Y:S01]  /*1750*/  IMAD.X R0, RZ, RZ, R26, P2 ;  /* 0x000000ffff007224 */ /* 0x000fe200010e061a */
[----:B-----5:R-:W-:Y:S04]  /*1760*/  @P0 ST.E.64 desc[UR4][R16.64+0x1c8], RZ ;  /* 0x0001c8ff10000985 */ /* 0x020fe8000c101b04 */
[----:B------:R-:W-:Y:S01]  /*1770*/  IADD3.X R3, PT, PT, R0, -0x1, RZ, P1, !PT ;  /* 0xffffffff00037810 */ /* 0x000fe20000ffe4ff */
[----:B------:R0:W-:Y:S04]  /*1780*/  @!P0 ST.E.64 desc[UR4][R16.64+0x1d0], RZ ;  /* 0x0001d0ff10008985 */ /* 0x0001e8000c101b04 */
[----:B------:R-:W2:Y:S01]  /*1790*/  LDG.E.64 R18, desc[UR4][R2.64+-0x5cd400] ;  /* 0xa32c000402127981 */ /* 0x000ea2000c1e1b00 */
[----:B------:R-:W-:-:S02]  /*17a0*/  IMAD.MOV.U32 R0, RZ, RZ, 0x37 ;  /* 0x00000037ff007424 */ /* 0x000fc400078e00ff */
[----:B------:R-:W-:Y:S02]  /*17b0*/  IMAD.MOV.U32 R29, RZ, RZ, RZ ;  /* 0x000000ffff1d7224 */ /* 0x000fe400078e00ff */
[----:B------:R-:W-:Y:S02]  /*17c0*/  IMAD.MOV.U32 R4, RZ, RZ, R25 ;  /* 0x000000ffff047224 */ /* 0x000fe400078e0019 */
[----:B0-----:R-:W-:Y:S01]  /*17d0*/  IMAD.MOV.U32 R17, RZ, RZ, R24 ;  /* 0x000000ffff117224 */ /* 0x001fe200078e0018 */
        /* <DEDUP_REMOVED lines=9> */
[----:B------:R-:W-:-:S13]  /*1870*/  PLOP3.LUT P0, PT, PT, PT, PT, 0x8, 0x80 ;  /* 0x000000000080781c */ /* 0x000fda0003f0e170 */
.L_x_747:
[----:B------:R-:W-:Y:S05]  /*1880*/  BSYNC.RELIABLE B1 ;  /* 0x0000000000017941 */ /* 0x000fea0003800100 */
.L_x_734:
[----:B------:R-:W-:Y:S01]  /*1890*/  ISETP.NE.U32.AND P1, PT, R25, R22, PT ;  /* 0x000000161900720c */ /* 0x000fe20003f25070 */
[----:B------:R-:W-:Y:S02]  /*18a0*/  IMAD.MOV.U32 R4, RZ, RZ, R22 ;  /* 0x000000ffff047224 */ /* 0x000fe400078e0016 */
[----:B-12---:R-:W-:Y:S01]  /*18b0*/  IMAD.MOV.U32 R17, RZ, RZ, R7 ;  /* 0x000000ffff117224 */ /* 0x006fe200078e0007 */
[----:B------:R-:W-:-:S13]  /*18c0*/  ISETP.NE.AND.EX P1, PT, R24, R7, PT, P1 ;  /* 0x000000071800720c */ /* 0x000fda0003f25310 */
[----:B------:R-:W-:Y:S05]  /*18d0*/  @!P0 BRA P1, `(.L_x_751) ;  /* 0xffffffec00048947 */ /* 0x000fea000083ffff */
.L_x_733:
[----:B------:R-:W-:Y:S05]  /*18e0*/  BSYNC.RECONVERGENT B2 ;  /* 0x0000000000027941 */ /* 0x000fea0003800200 */
.L_x_732:
[----:B------:R-:W-:Y:S01]  /*18f0*/  ISETP.NE.U32.AND P0, PT, R25, R4, PT ;  /* 0x000000041900720c */ /* 0x000fe20003f05070 */
[----:B------:R-:W-:Y:S02]  /*1900*/  IMAD.MOV.U32 R22, RZ, RZ, R25 ;  /* 0x000000ffff167224 */ /* 0x000fe400078e0019 */
[----:B------:R-:W-:Y:S01]  /*1910*/  IMAD.MOV.U32 R7, RZ, RZ, R24 ;  /* 0x000000ffff077224 */ /* 0x000fe200078e0018 */
[----:B------:R-:W-:-:S13]  /*1920*/  ISETP.NE.AND.EX P0, PT, R24, R17, PT, P0 ;  /* 0x000000111800720c */ /* 0x000fda0003f05300 */
[----:B------:R-:W-:Y:S05]  /*1930*/  @!P0 BREAK.RELIABLE B3 ;  /* 0x0000000000038942 */ /* 0x000fea0003800100 */
[----:B------:R-:W-:Y:S05]  /*1940*/  @!P0 BRA `(.L_x_752) ;  /* 0x0000000000208947 */ /* 0x000fea0003800000 */
.L_x_731:
[----:B------:R-:W-:Y:S05]  /*1950*/  BSYNC.RELIABLE B3 ;  /* 0x0000000000037941 */ /* 0x000fea0003800100 */
.L_x_730:
[----:B------:R-:W-:Y:S01]  /*1960*/  IADD3 R6, P0, PT, R6, 0x1, RZ ;  /* 0x0000000106067810 */ /* 0x000fe20007f1e0ff */
[----:B------:R-:W-:Y:S02]  /*1970*/  IMAD.MOV.U32 R22, RZ, RZ, R4 ;  /* 0x000000ffff167224 */ /* 0x000fe400078e0004 */
[----:B------:R-:W-:Y:S02]  /*1980*/  IMAD.MOV.U32 R7, RZ, RZ, R17 ;  /* 0x000000ffff077224 */ /* 0x000fe400078e0011 */
[----:B------:R-:W-:Y:S01]  /*1990*/  IMAD.X R5, RZ, RZ, R5, P0 ;  /* 0x000000ffff057224 */ /* 0x000fe200000e0605 */
[----:B------:R-:W-:-:S04]  /*19a0*/  ISETP.NE.U32.AND P0, PT, R6, 0x38, PT ;  /* 0x000000380600780c */ /* 0x000fc80003f05070 */
[----:B------:R-:W-:-:S13]  /*19b0*/  ISETP.NE.AND.EX P0, PT, R5, RZ, PT, P0 ;  /* 0x000000ff0500720c */ /* 0x000fda0003f05300 */
[----:B------:R-:W-:Y:S05]  /*19c0*/  @P0 BRA `(.L_x_753) ;  /* 0xffffffe800940947 */ /* 0x000fea000383ffff */
.L_x_752:
[----:B------:R-:W-:Y:S05]  /*19d0*/  BSYNC.RECONVERGENT B4 ;  /* 0x0000000000047941 */ /* 0x000fea0003800200 */
.L_x_729:
[----:B------:R-:W-:Y:S01]  /*19e0*/  ISETP.NE.U32.AND P0, PT, R25, R22, PT ;  /* 0x000000161900720c */ /* 0x000fe20003f05070 */
[----:B------:R-:W-:Y:S02]  /*19f0*/  IMAD.MOV.U32 R6, RZ, RZ, R25 ;  /* 0x000000ffff067224 */ /* 0x000fe400078e0019 */
[----:B------:R-:W-:Y:S01]  /*1a00*/  IMAD.MOV.U32 R16, RZ, RZ, R24 ;  /* 0x000000ffff107224 */ /* 0x000fe200078e0018 */
[----:B------:R-:W-:-:S13]  /*1a10*/  ISETP.NE.AND.EX P0, PT, R24, R7, PT, P0 ;  /* 0x000000071800720c */ /* 0x000fda0003f05300 */
[----:B------:R-:W-:Y:S05]  /*1a20*/  @!P0 BRA `(.L_x_728) ;  /* 0x0000000000a48947 */ /* 0x000fea0003800000 */
[----:B------:R-:W1:Y:S02]  /*1a30*/  LDCU.64 UR6, c[0x4][0x20] ;  /* 0x01000400ff0677ac */ /* 0x000e640008000a00 */
[----:B-1----:R-:W-:-:S04]  /*1a40*/  LEA R2, P0, R25, UR6, 0x3 ;  /* 0x0000000619027c11 */ /* 0x002fc8000f8018ff */
[----:B------:R-:W-:-:S06]  /*1a50*/  LEA.HI.X R3, R25, UR7, R24, 0x3, P0 ;  /* 0x0000000719037c11 */ /* 0x000fcc00080f1c18 */
[----:B------:R-:W2:Y:S01]  /*1a60*/  LDG.E.64 R2, desc[UR4][R2.64+0x8] ;  /* 0x0000080402027981 */ /* 0x000ea2000c1e1b00 */
[----:B------:R-:W-:Y:S01]  /*1a70*/  IADD3 R6, P1, PT, R25, 0x1, RZ ;  /* 0x0000000119067810 */ /* 0x000fe20007f3e0ff */
[----:B------:R-:W-:Y:S01]  /*1a80*/  BSSY.RECONVERGENT B0, `(.L_x_754) ;  /* 0x000001e000007945 */ /* 0x000fe20003800200 */
[----:B------:R-:W-:Y:S02]  /*1a90*/  IMAD.MOV.U32 R10, RZ, RZ, R8 ;  /* 0x000000ffff0a7224 */ /* 0x000fe400078e0008 */
[----:B------:R-:W-:Y:S02]  /*1aa0*/  IMAD.MOV.U32 R11, RZ, RZ, R9 ;  /* 0x000000ffff0b7224 */ /* 0x000fe400078e0009 */
[----:B------:R-:W-:Y:S01]  /*1ab0*/  IMAD.X R16, RZ, RZ, R24, P1 ;  /* 0x000000ffff107224 */ /* 0x000fe200008e0618 */
[----:B--2---:R-:W-:-:S04]  /*1ac0*/  ISETP.NE.U32.AND P0, PT, R2, RZ, PT ;  /* 0x000000ff0200720c */ /* 0x004fc80003f05070 */
[----:B------:R-:W-:-:S13]  /*1ad0*/  ISETP.NE.AND.EX P0, PT, R3, RZ, PT, P0 ;  /* 0x000000ff0300720c */ /* 0x000fda0003f05300 */
[----:B------:R-:W-:Y:S05]  /*1ae0*/  @!P0 BRA `(.L_x_755) ;  /* 0x00000000005c8947 */ /* 0x000fea0003800000 */
[----:B0-----:R-:W-:Y:S02]  /*1af0*/  IMAD.MOV.U32 R21, RZ, RZ, R2 ;  /* 0x000000ffff157224 */ /* 0x001fe400078e0002 */
[----:B------:R-:W-:Y:S02]  /*1b00*/  IMAD.MOV.U32 R17, RZ, RZ, R3 ;  /* 0x000000ffff117224 */ /* 0x000fe400078e0003 */
[----:B------:R-:W-:Y:S02]  /*1b10*/  IMAD.MOV.U32 R10, RZ, RZ, R8 ;  /* 0x000000ffff0a7224 */ /* 0x000fe400078e0008 */
[----:B------:R-:W-:-:S07]  /*1b20*/  IMAD.MOV.U32 R11, RZ, RZ, R9 ;  /* 0x000000ffff0b7224 */ /* 0x000fce00078e0009 */
.L_x_756:
[----:B------:R-:W-:Y:S01]  /*1b30*/  LOP3.LUT R2, R21, 0x1, RZ, 0xc0, !PT ;  /* 0x0000000115027812 */ /* 0x000fe200078ec0ff */
[----:B-----5:R-:W-:Y:S02]  /*1b40*/  IMAD.MOV.U32 R18, RZ, RZ, R10 ;  /* 0x000000ffff127224 */ /* 0x020fe400078e000a */
[----:B------:R-:W-:Y:S01]  /*1b50*/  IMAD.MOV.U32 R19, RZ, RZ, R11 ;  /* 0x000000ffff137224 */ /* 0x000fe200078e000b */
[----:B------:R-:W-:-:S04]  /*1b60*/  ISETP.NE.U32.AND P0, PT, R2, 0x1, PT ;  /* 0x000000010200780c */ /* 0x000fc80003f05070 */
[----:B------:R-:W-:-:S13]  /*1b70*/  ISETP.NE.U32.AND.EX P0, PT, RZ, RZ, PT, P0 ;  /* 0x000000ffff00720c */ /* 0x000fda0003f05100 */
[----:B-----5:R-:W5:Y:S01]  /*1b80*/  @!P0 LD.E.64 R10, desc[UR4][R10.64+0x1c8] ;  /* 0x0001c8040a0a8980 */ /* 0x020f62000c101b00 */
[----:B------:R-:W-:-:S04]  /*1b90*/  IMAD.WIDE.U32 R2, R17, -0x33333333, RZ ;  /* 0xcccccccd11027825 */ /* 0x000fc800078e00ff */
[C---:B------:R-:W-:Y:S01]  /*1ba0*/  IMAD.WIDE.U32 R4, R21.reuse, -0x33333333, RZ ;  /* 0xcccccccd15047825 */ /* 0x040fe200078e00ff */
[----:B------:R1:W5:Y:S03]  /*1bb0*/  @P0 LD.E.64 R10, desc[UR4][R18.64+0x1d0] ;  /* 0x0001d004120a0980 */ /* 0x000366000c101b00 */
[----:B------:R-:W-:-:S04]  /*1bc0*/  IMAD.WIDE.U32 R2, P0, R21, -0x33333334, R2 ;  /* 0xcccccccc15027825 */ /* 0x000fc80007800002 */
[----:B------:R-:W-:Y:S01]  /*1bd0*/  IMAD.X R15, RZ, RZ, RZ, P0 ;  /* 0x000000ffff0f7224 */ /* 0x000fe200000e06ff */
[----:B------:R-:W-:Y:S01]  /*1be0*/  ISETP.GE.U32.AND P0, PT, R21, 0xa, PT ;  /* 0x0000000a1500780c */ /* 0x000fe20003f06070 */
[----:B------:R-:W-:Y:S01]  /*1bf0*/  IMAD.MOV.U32 R14, RZ, RZ, R3 ;  /* 0x000000ffff0e7224 */ /* 0x000fe200078e0003 */
[----:B------:R-:W-:Y:S02]  /*1c00*/  IADD3 RZ, P1, PT, R5, R2, RZ ;  /* 0x0000000205ff7210 */ /* 0x000fe40007f3e0ff */
[----:B------:R-:W-:-:S03]  /*1c10*/  ISETP.GE.U32.AND.EX P0, PT, R17, RZ, PT, P0 ;  /* 0x000000ff1100720c */ /* 0x000fc60003f06100 */
[----:B------:R-:W-:-:S05]  /*1c20*/  IMAD.WIDE.U32.X R14, R17, -0x33333334, R14, P1 ;  /* 0xcccccccc110e7825 */ /* 0x000fca00008e040e */
[--C-:B------:R-:W-:Y:S02]  /*1c30*/  SHF.R.U64 R21, R14, 0x3, R15.reuse ;  /* 0x000000030e157819 */ /* 0x100fe4000000120f */
[----:B------:R-:W-:-:S03]  /*1c40*/  SHF.R.U32.HI R17, RZ, 0x3, R15 ;  /* 0x00000003ff117819 */ /* 0x000fc6000001160f */
[----:B-1----:R-:W-:Y:S05]  /*1c50*/  @P0 BRA `(.L_x_756) ;  /* 0xfffffffc00b40947 */ /* 0x002fea000383ffff */
.L_x_755:
[----:B------:R-:W-:Y:S05]  /*1c60*/  BSYNC.RECONVERGENT B0 ;  /* 0x0000000000007941 */ /* 0x000fea0003800200 */
.L_x_754:
[----:B------:R-:W-:-:S04]  /*1c70*/  ISETP.GE.U32.AND P0, PT, R6, R22, PT ;  /* 0x000000160600720c */ /* 0x000fc80003f06070 */
[----:B------:R-:W-:-:S13]  /*1c80*/  ISETP.GE.AND.EX P0, PT, R16, R7, PT, P0 ;  /* 0x000000071000720c */ /* 0x000fda0003f06300 */
[----:B------:R-:W-:Y:S05]  /*1c90*/  @!P0 BRA `(.L_x_757) ;  /* 0xffffffe400c48947 */ /* 0x000fea000383ffff */
[----:B------:R-:W-:Y:S02]  /*1ca0*/  IMAD.MOV.U32 R25, RZ, RZ, R22 ;  /* 0x000000ffff197224 */ /* 0x000fe400078e0016 */
[----:B------:R-:W-:-:S07]  /*1cb0*/  IMAD.MOV.U32 R24, RZ, RZ, R7 ;  /* 0x000000ffff187224 */ /* 0x000fce00078e0007 */
.L_x_728:
[----:B------:R-:W-:Y:S05]  /*1cc0*/  BSYNC.RECONVERGENT B5 ;  /* 0x0000000000057941 */ /* 0x000fea0003800200 */
.L_x_727:
        /* <DEDUP_REMOVED lines=8> */
.L_x_778:
[----:B-1---5:R-:W-:-:S04]  /*1d50*/  LEA R2, P0, R5, R10, 0x3 ;  /* 0x0000000a05027211 */ /* 0x022fc800078018ff */
[----:B------:R-:W-:-:S05]  /*1d60*/  LEA.HI.X R3, R5, R11, R4, 0x3, P0 ;  /* 0x0000000b05037211 */ /* 0x000fca00000f1c04 */
[----:B------:R-:W2:Y:S01]  /*1d70*/  LD.E.64 R6, desc[UR4][R2.64] ;  /* 0x0000000402067980 */ /* 0x000ea2000c101b00 */
[----:B------:R-:W-:Y:S01]  /*1d80*/  BSSY.RELIABLE B2, `(.L_x_761) ;  /* 0x0000017000027945 */ /* 0x000fe20003800100 */
[----:B--2---:R-:W-:-:S04]  /*1d90*/  ISETP.NE.U32.AND P0, PT, R6, RZ, PT ;  /* 0x000000ff0600720c */ /* 0x004fc80003f05070 */
        /* <DEDUP_REMOVED lines=8> */
[----:B------:R-:W-:-:S04]  /*1e20*/  IADD3 R14, P0, PT, R27, -0x80000000, RZ ;  /* 0x800000001b0e7810 */ /* 0x000fc80007f1e0ff */
        /* <DEDUP_REMOVED lines=12> */
.L_x_762:
[----:B------:R-:W-:Y:S05]  /*1ef0*/  BSYNC.RELIABLE B2 ;  /* 0x0000000000027941 */ /* 0x000fea0003800100 */
.L_x_761:
[----:B-1----:R-:W2:Y:S01]  /*1f00*/  LD.E.64 R6, desc[UR4][R2.64+-0x8] ;  /* 0xfffff80402067980 */ /* 0x002ea2000c101b00 */
[----:B------:R-:W-:Y:S01]  /*1f10*/  BSSY.RELIABLE B2, `(.L_x_764) ;  /* 0x0000017000027945 */ /* 0x000fe20003800100 */
[----:B--2---:R-:W-:-:S04]  /*1f20*/  ISETP.NE.U32.AND P0, PT, R6, RZ, PT ;  /* 0x000000ff0600720c */ /* 0x004fc80003f05070 */
        /* <DEDUP_REMOVED lines=21> */
.L_x_765:
[----:B------:R-:W-:Y:S05]  /*2080*/  BSYNC.RELIABLE B2 ;  /* 0x0000000000027941 */ /* 0x000fea0003800100 */
.L_x_764:
        /* <DEDUP_REMOVED lines=24> */
.L_x_767:
[----:B------:R-:W-:Y:S05]  /*2210*/  BSYNC.RELIABLE B2 ;  /* 0x0000000000027941 */ /* 0x000fea0003800100 */
.L_x_766:
        /* <DEDUP_REMOVED lines=24> */
.L_x_769:
[----:B------:R-:W-:Y:S05]  /*23a0*/  BSYNC.RELIABLE B2 ;  /* 0x0000000000027941 */ /* 0x000fea0003800100 */
.L_x_768:
        /* <DEDUP_REMOVED lines=24> */
.L_x_771:
[----:B------:R-:W-:Y:S05]  /*2530*/  BSYNC.RELIABLE B2 ;  /* 0x0000000000027941 */ /* 0x000fea0003800100 */
.L_x_770:
        /* <DEDUP_REMOVED lines=24> */
.L_x_773:
[----:B------:R-:W-:Y:S05]  /*26c0*/  BSYNC.RELIABLE B2 ;  /* 0x0000000000027941 */ /* 0x000fea0003800100 */
.L_x_772:
        /* <DEDUP_REMOVED lines=24> */
.L_x_775:
[----:B------:R-:W-:Y:S05]  /*2850*/  BSYNC.RELIABLE B2 ;  /* 0x0000000000027941 */ /* 0x000fea0003800100 */
.L_x_774:
[----:B-1----:R-:W2:Y:S01]  /*2860*/  LD.E.64 R6, desc[UR4][R2.64+-0x38] ;  /* 0xffffc80402067980 */ /* 0x002ea2000c101b00 */
[----:B------:R-:W-:Y:S01]  /*2870*/  IADD3 R15, P1, PT, R5, -0x7, RZ ;  /* 0xfffffff9050f7810 */ /* 0x000fe20007f3e0ff */
[----:B------:R-:W-:Y:S03]  /*2880*/  BSSY.RELIABLE B2, `(.L_x_776) ;  /* 0x0000016000027945 */ /* 0x000fe60003800100 */
[----:B------:R-:W-:Y:S02]  /*2890*/  IADD3.X R0, PT, PT, R4, -0x1, RZ, P1, !PT ;  /* 0xffffffff04007810 */ /* 0x000fe40000ffe4ff */
[----:B--2---:R-:W-:-:S04]  /*28a0*/  ISETP.NE.U32.AND P0, PT, R6, RZ, PT ;  /* 0x000000ff0600720c */ /* 0x004fc80003f05070 */
[----:B------:R-:W-:-:S13]  /*28b0*/  ISETP.NE.AND.EX P0, PT, R7, RZ, PT, P0 ;  /* 0x000000ff0700720c */ /* 0x000fda0003f05300 */
[----:B------:R-:W-:Y:S05]  /*28c0*/  @!P0 BRA `(.L_x_777) ;  /* 0x0000000000448947 */ /* 0x000fea0003800000 */
[----:B------:R-:W-:-:S04]  /*28d0*/  ISETP.NE.U32.AND P0, PT, R6, 0x3b9aca00, PT ;  /* 0x3b9aca000600780c */ /* 0x000fc80003f05070 */
        /* <DEDUP_REMOVED lines=16> */
.L_x_777:
[----:B------:R-:W-:Y:S05]  /*29e0*/  BSYNC.RELIABLE B2 ;  /* 0x0000000000027941 */ /* 0x000fea0003800100 */
.L_x_776:
[----:B------:R-:W-:Y:S02]  /*29f0*/  ISETP.NE.U32.AND P0, PT, R15, RZ, PT ;  /* 0x000000ff0f00720c */ /* 0x000fe40003f05070 */
[----:B------:R-:W-:Y:S02]  /*2a00*/  IADD3 R5, P1, PT, R5, -0x8, RZ ;  /* 0xfffffff805057810 */ /* 0x000fe40007f3e0ff */
[----:B------:R-:W-:Y:S02]  /*2a10*/  ISETP.NE.AND.EX P0, PT, R0, RZ, PT, P0 ;  /* 0x000000ff0000720c */ /* 0x000fe40003f05300 */
[----:B------:R-:W-:-:S11]  /*2a20*/  IADD3.X R4, PT, PT, R4, -0x1, RZ, P1, !PT ;  /* 0xffffffff04047810 */ /* 0x000fd60000ffe4ff */
[----:B------:R-:W-:Y:S05]  /*2a30*/  @P0 BRA `(.L_x_778) ;  /* 0xfffffff000c40947 */ /* 0x000fea000383ffff */
[----:B------:R-:W-:Y:S02]  /*2a40*/  IMAD.MOV.U32 R15, RZ, RZ, -0x1 ;  /* 0xffffffffff0f7424 */ /* 0x000fe400078e00ff */
[----:B------:R-:W-:-:S07]  /*2a50*/  IMAD.MOV.U32 R0, RZ, RZ, -0x1 ;  /* 0xffffffffff007424 */ /* 0x000fce00078e00ff */
.L_x_763:
[----:B------:R-:W-:Y:S05]  /*2a60*/  BSYNC.RECONVERGENT B0 ;  /* 0x0000000000007941 */ /* 0x000fea0003800200 */
.L_x_760:
[----:B-1----:R-:W-:-:S04]  /*2a70*/  IADD3 R2, P1, PT, R15, -0x1, RZ ;  /* 0xffffffff0f027810 */ /* 0x002fc80007f3e0ff */
[----:B------:R-:W-:Y:S02]  /*2a80*/  ISETP.GT.U32.AND P0, PT, R2, 0x36, PT ;  /* 0x000000360200780c */ /* 0x000fe40003f04070 */
[----:B------:R-:W-:-:S04]  /*2a90*/  IADD3.X R2, PT, PT, R0, -0x1, RZ, P1, !PT ;  /* 0xffffffff00027810 */ /* 0x000fc80000ffe4ff */
[----:B------:R-:W-:-:S13]  /*2aa0*/  ISETP.GT.U32.AND.EX P0, PT, R2, RZ, PT, P0 ;  /* 0x000000ff0200720c */ /* 0x000fda0003f04100 */
[----:B------:R-:W-:Y:S05]  /*2ab0*/  @P0 BRA `(.L_x_759) ;  /* 0x0000000000d40947 */ /* 0x000fea0003800000 */
[----:B------:R-:W-:Y:S02]  /*2ac0*/  IMAD.MOV.U32 R17, RZ, RZ, RZ ;  /* 0x000000ffff117224 */ /* 0x000fe400078e00ff */
[----:B------:R-:W-:-:S07]  /*2ad0*/  IMAD.MOV.U32 R14, RZ, RZ, RZ ;  /* 0x000000ffff0e7224 */ /* 0x000fce00078e00ff */
.L_x_781:
        /* <DEDUP_REMOVED lines=17> */
[----:B0-----:R-:W2:Y:S02]  /*2bf0*/  @!P1 LDG.E.64 R18, desc[UR4][R2.64+-0xb3df8] ;  /* 0xf4c2080402129981 */ /* 0x001ea4000c1e1b00 */
        /* <DEDUP_REMOVED lines=21> */
.L_x_780:
[----:B------:R-:W-:Y:S05]  /*2d50*/  BSYNC.RECONVERGENT B0 ;  /* 0x0000000000007941 */ /* 0x000fea0003800200 */
.L_x_779:
[----:B------:R-:W-:Y:S02]  /*2d60*/  ISETP.LT.U32.AND P1, PT, R15, 0x38, PT ;  /* 0x000000380f00780c */ /* 0x000fe40003f21070 */
[----:B------:R-:W-:Y:S02]  /*2d70*/  @P0 IADD3 R17, P2, PT, R17, 0x1, RZ ;  /* 0x0000000111110810 */ /* 0x000fe40007f5e0ff */
[----:B------:R-:W-:-:S03]  /*2d80*/  ISETP.LT.AND.EX P1, PT, R0, RZ, PT, P1 ;  /* 0x000000ff0000720c */ /* 0x000fc60003f21310 */
[----:B------:R-:W-:Y:S01]  /*2d90*/  @P0 IMAD.X R14, RZ, RZ, R14, P2 ;  /* 0x000000ffff0e0224 */ /* 0x000fe200010e060e */
[C---:B-1----:R-:W-:Y:S02]  /*2da0*/  SEL R2, R15.reuse, 0x38, P1 ;  /* 0x000000380f027807 */ /* 0x042fe40000800000 */
[----:B------:R-:W-:Y:S02]  /*2db0*/  ISETP.GE.U32.AND P0, PT, R15, 0x38, PT ;  /* 0x000000380f00780c */ /* 0x000fe40003f06070 */
[----:B------:R-:W-:Y:S02]  /*2dc0*/  ISETP.GT.U32.AND P2, PT, R2, R17, PT ;  /* 0x000000110200720c */ /* 0x000fe40003f44070 */
[C---:B------:R-:W-:Y:S02]  /*2dd0*/  SEL R3, R0.reuse, RZ, P1 ;  /* 0x000000ff00037207 */ /* 0x040fe40000800000 */
[----:B------:R-:W-:Y:S02]  /*2de0*/  ISETP.GE.U32.AND.EX P0, PT, R0, RZ, PT, P0 ;  /* 0x000000ff0000720c */ /* 0x000fe40003f06100 */
[----:B------:R-:W-:-:S13]  /*2df0*/  ISETP.GT.AND.EX P2, PT, R3, R14, PT, P2 ;  /* 0x0000000e0300720c */ /* 0x000fda0003f44320 */
[----:B------:R-:W-:Y:S05]  /*2e00*/  @!P0 BRA P2, `(.L_x_781) ;  /* 0xfffffffc00348947 */ /* 0x000fea000103ffff */
.L_x_759:
[----:B------:R-:W-:Y:S05]  /*2e10*/  BSYNC.RECONVERGENT B1 ;  /* 0x0000000000017941 */ /* 0x000fea0003800200 */
.L_x_758:
[----:B------:R-:W-:Y:S05]  /*2e20*/  WARPSYNC.ALL ;  /* 0x0000000000007948 */ /* 0x000fea0003800000 */
[----:B-----5:R-:W2:Y:S04]  /*2e30*/  LD.E.64 R2, desc[UR4][R10.64+0x1c0] ;  /* 0x0001c0040a027980 */ /* 0x020ea8000c101b00 */
[----:B------:R1:W-:Y:S04]  /*2e40*/  ST.E.64 desc[UR4][R10.64+0x1c8], RZ ;  /* 0x0001c8ff0a007985 */ /* 0x0003e8000c101b04 */
[----:B------:R1:W-:Y:S01]  /*2e50*/  ST.E.64 desc[UR4][R10.64+0x1d0], RZ ;  /* 0x0001d0ff0a007985 */ /* 0x0003e2000c101b04 */
[----:B--2---:R-:W-:-:S04]  /*2e60*/  ISETP.NE.U32.AND P0, PT, R2, RZ, PT ;  /* 0x000000ff0200720c */ /* 0x004fc80003f05070 */
[----:B------:R-:W-:-:S13]  /*2e70*/  ISETP.NE.AND.EX P0, PT, R3, RZ, PT, P0 ;  /* 0x000000ff0300720c */ /* 0x000fda0003f05300 */
[----:B-1----:R-:W-:Y:S05]  /*2e80*/  @P0 EXIT ;  /* 0x000000000000094d */ /* 0x002fea0003800000 */
[----:B------:R-:W1:Y:S02]  /*2e90*/  LDC.64 R2, c[0x4][0x18] ;  /* 0x01000600ff027b82 */ /* 0x000e640000000a00 */
[----:B-1----:R-:W-:-:S05]  /*2ea0*/  IMAD.WIDE.U32 R2, R23, 0x8, R2 ;  /* 0x0000000817027825 */ /* 0x002fca00078e0002 */
[----:B------:R1:W-:Y:S04]  /*2eb0*/  STG.E.64 desc[UR4][R2.64+0x10], R10 ;  /* 0x0000100a02007986 */ /* 0x0003e8000c101b04 */
[----:B------:R-:W2:Y:S01]  /*2ec0*/  LD.E.64 R4, desc[UR4][R10.64+0x1d8] ;  /* 0x0001d8040a047980 */ /* 0x000ea2000c101b00 */
[----:B------:R-:W-:Y:S01]  /*2ed0*/  IADD3 R27, P0, PT, R27, -0x80000000, RZ ;  /* 0x800000001b1b7810 */ /* 0x000fe20007f1e0ff */
[----:B------:R-:W-:Y:S02]  /*2ee0*/  IMAD.MOV.U32 R6, RZ, RZ, 0x37 ;  /* 0x00000037ff067424 */ /* 0x000fe400078e00ff */
[----:B------:R-:W-:Y:S01]  /*2ef0*/  IMAD.MOV.U32 R7, RZ, RZ, 0x0 ;  /* 0x00000000ff077424 */ /* 0x000fe200078e00ff */
[C---:B------:R-:W-:Y:S01]  /*2f00*/  IADD3 R14, P1, PT, R27.reuse, -0x1f000000, RZ ;  /* 0xe10000001b0e7810 */ /* 0x040fe20007f3e0ff */
[----:B------:R-:W-:Y:S01]  /*2f10*/  IMAD.X R26, RZ, RZ, R26, P0 ;  /* 0x000000ffff1a7224 */ /* 0x000fe200000e061a */
[----:B------:R-:W-:-:S02]  /*2f20*/  IADD3 R12, P0, PT, R27, -0x6000000, RZ ;  /* 0xfa0000001b0c7810 */ /* 0x000fc40007f1e0ff */
[----:B------:R-:W-:Y:S02]  /*2f30*/  IADD3 R16, P2, PT, R27, -0x4f000000, RZ ;  /* 0xb10000001b107810 */ /* 0x000fe40007f5e0ff */
[C---:B------:R-:W-:Y:S02]  /*2f40*/  IADD3.X R13, PT, PT, R26.reuse, -0x1, RZ, P0, !PT ;  /* 0xffffffff1a0d7810 */ /* 0x040fe400007fe4ff */
[C---:B------:R-:W-:Y:S02]  /*2f50*/  IADD3.X R15, PT, PT, R26.reuse, -0x1, RZ, P1, !PT ;  /* 0xffffffff1a0f7810 */ /* 0x040fe40000ffe4ff */
[----:B------:R-:W-:Y:S01]  /*2f60*/  IADD3.X R17, PT, PT, R26, -0x1, RZ, P2, !PT ;  /* 0xffffffff1a117810 */ /* 0x000fe200017fe4ff */
[----:B--2---:R2:W-:Y:S04]  /*2f70*/  STG.E.64 desc[UR4][R12.64+-0x6811f8], R4 ;  /* 0x97ee08040c007986 */ /* 0x0045e8000c101b04 */
[----:B------:R2:W-:Y:S04]  /*2f80*/  STG.E.64 desc[UR4][R14.64+0x465808], R6 ;  /* 0x465808060e007986 */ /* 0x0005e8000c101b04 */
[----:B-1----:R-:W3:Y:S01]  /*2f90*/  LDG.E.64 R2, desc[UR4][R16.64+-0x5cd400] ;  /* 0xa32c000410027981 */ /* 0x002ee2000c1e1b00 */
[----:B------:R-:W-:-:S04]  /*2fa0*/  ISETP.NE.U32.AND P0, PT, R10, R8, PT ;  /* 0x000000080a00720c */ /* 0x000fc80003f05070 */
[----:B------:R-:W-:Y:S02]  /*2fb0*/  ISETP.NE.AND.EX P0, PT, R11, R9, PT, P0 ;  /* 0x000000090b00720c */ /* 0x000fe40003f05300 */
[----:B---3--:R-:W-:-:S04]  /*2fc0*/  IADD3 R2, P1, PT, R2, -0x1, RZ ;  /* 0xffffffff02027810 */ /* 0x008fc80007f3e0ff */
[----:B------:R-:W-:-:S05]  /*2fd0*/  IADD3.X R3, PT, PT, R3, -0x1, RZ, P1, !PT ;  /* 0xffffffff03037810 */ /* 0x000fca0000ffe4ff */
[----:B------:R2:W-:Y:S02]  /*2fe0*/  STG.E.64 desc[UR4][R16.64+-0x5cd400], R2 ;  /* 0xa32c000210007986 */ /* 0x0005e4000c101b04 */
[----:B------:R-:W-:Y:S05]  /*2ff0*/  @P0 EXIT ;  /* 0x000000000000094d */ /* 0x000fea0003800000 */
[C---:B--2---:R-:W-:Y:S01]  /*3000*/  IADD3 R4, P0, PT, R27.reuse, 0x12000000, RZ ;  /* 0x120000001b047810 */ /* 0x044fe20007f1e0ff */
        /* <DEDUP_REMOVED lines=10> */
.L_x_782:
        /* <DEDUP_REMOVED lines=13> */
.L_x_2116:


//--------------------- .text._Z7helper1jPjS_     --------------------------
	.section	.text._Z7helper1jPjS_,"ax",@progbits
	.align	128
        .global         _Z7helper1jPjS_
        .type           _Z7helper1jPjS_,@function
        .size           _Z7helper1jPjS_,(.L_x_2117 - _Z7helper1jPjS_)
        .other          _Z7helper1jPjS_,@"STO_CUDA_ENTRY STV_DEFAULT"
_Z7helper1jPjS_:
.text._Z7helper1jPjS_:
[----:B------:R-:W-:Y:S08]  /*0000*/  LDC R1, c[0x0][0x37c] ;  /* 0x0000df00ff017b82 */ /* 0x000ff00000000800 */
[----:B------:R-:W0:Y:S01]  /*0010*/  LDC R5, c[0x0][0x380] ;  /* 0x0000e000ff057b82 */ /* 0x000e220000000800 */
[----:B------:R-:W1:Y:S07]  /*0020*/  LDCU.64 UR4, c[0x0][0x358] ;  /* 0x00006b00ff0477ac */ /* 0x000e6e0008000a00 */
[----:B------:R-:W0:Y:S02]  /*0030*/  LDC.64 R2, c[0x0][0x388] ;  /* 0x0000e200ff027b82 */ /* 0x000e240000000a00 */
[----:B0-----:R-:W-:-:S06]  /*0040*/  IMAD.WIDE.U32 R2, R5, 0x4, R2 ;  /* 0x0000000405027825 */ /* 0x001fcc00078e0002 */
[----:B-1----:R-:W2:Y:S01]  /*0050*/  LDG.E R3, desc[UR4][R2.64] ;  /* 0x0000000402037981 */ /* 0x002ea2000c1e1900 */
[----:B------:R-:W2:Y:S03]  /*0060*/  LDC.64 R4, c[0x0][0x390] ;  /* 0x0000e400ff047b82 */ /* 0x000ea60000000a00 */
[----:B--2---:R-:W-:Y:S01]  /*0070*/  STG.E desc[UR4][R4.64], R3 ;  /* 0x0000000304007986 */ /* 0x004fe2000c101904 */
[----:B------:R-:W-:Y:S05]  /*0080*/  EXIT ;  /* 0x000000000000794d */ /* 0x000fea0003800000 */
.L_x_783:
        /* <DEDUP_REMOVED lines=15> */
.L_x_2117:


//--------------------- .text._Z12bulkDeletionP27vertex_dictionary_structurem --------------------------
	.section	.text._Z12bulkDeletionP27vertex_dictionary_structurem,"ax",@progbits
	.align	128
        .global         _Z12bulkDeletionP27vertex_dictionary_structurem
        .type           _Z12bulkDeletionP27vertex_dictionary_structurem,@function
        .size           _Z12bulkDeletionP27vertex_dictionary_structurem,(.L_x_2073 - _Z12bulkDeletionP27vertex_dictionary_structurem)
        .other          _Z12bulkDeletionP27vertex_dictionary_structurem,@"STO_CUDA_ENTRY STV_DEFAULT"
_Z12bulkDeletionP27vertex_dictionary_structurem:
.text._Z12bulkDeletionP27vertex_dictionary_structurem:
        /* <DEDUP_REMOVED lines=17> */
[----:B-1----:R-:W2:Y:S02]  /*0110*/  LDG.E.64 R4, desc[UR4][R4.64+-0x167bf8] ;  /* 0xe984080404047981 */ /* 0x002ea4000c1e1b00 */
[----:B--2---:R-:W-:-:S04]  /*0120*/  ISETP.NE.U32.AND P0, PT, R4, RZ, PT ;  /* 0x000000ff0400720c */ /* 0x004fc80003f05070 */
[----:B------:R-:W-:-:S13]  /*0130*/  ISETP.NE.AND.EX P0, PT, R5, RZ, PT, P0 ;  /* 0x000000ff0500720c */ /* 0x000fda0003f05300 */
[----:B------:R-:W-:Y:S05]  /*0140*/  @!P0 EXIT ;  /* 0x000000000000894d */ /* 0x000fea0003800000 */
        /* <DEDUP_REMOVED lines=8> */
[----:B------:R-:W-:Y:S05]  /*01d0*/  @!P0 EXIT ;  /* 0x000000000000894d */ /* 0x000fea0003800000 */
[----:B------:R-:W-:Y:S01]  /*01e0*/  MOV R20, 0x210 ;  /* 0x0000021000147802 */ /* 0x000fe20000000f00 */
[----:B------:R-:W-:-:S07]  /*01f0*/  IMAD.MOV.U32 R21, RZ, RZ, 0x0 ;  /* 0x00000000ff157424 */ /* 0x000fce00078e00ff */
[----:B------:R-:W-:Y:S05]  /*0200*/  CALL.REL.NOINC `($_Z12bulkDeletionP27vertex_dictionary_structurem$_Z32preorderTraversalForBulkDeletionP10edge_block) ;  /* 0x0000000000047944 */ /* 0x000fea0003c00000 */
[----:B------:R-:W-:Y:S05]  /*0210*/  EXIT ;  /* 0x000000000000794d */ /* 0x000fea0003800000 */
        .type           $_Z12bulkDeletionP27vertex_dictionary_structurem$_Z32preorderTraversalForBulkDeletionP10edge_block,@function
        .size           $_Z12bulkDeletionP27vertex_dictionary_structurem$_Z32preorderTraversalForBulkDeletionP10edge_block,(.L_x_2073 - $_Z12bulkDeletionP27vertex_dictionary_structurem$_Z32preorderTraversalForBulkDeletionP10edge_block)
$_Z12bulkDeletionP27vertex_dictionary_structurem$_Z32preorderTraversalForBulkDeletionP10edge_block:
[----:B------:R-:W-:-:S05]  /*0220*/  VIADD R1, R1, 0xffffffe0 ;  /* 0xffffffe001017836 */ /* 0x000fca0000000000 */
[----:B------:R-:W-:Y:S04]  /*0230*/  STL [R1+0x1c], R23 ;  /* 0x00001c1701007387 */ /* 0x000fe80000100800 */
[----:B------:R-:W-:Y:S04]  /*0240*/  STL [R1+0x18], R22 ;  /* 0x0000181601007387 */ /* 0x000fe80000100800 */
[----:B------:R-:W-:Y:S04]  /*0250*/  STL [R1+0x14], R21 ;  /* 0x0000141501007387 */ /* 0x000fe80000100800 */
[----:B------:R-:W-:Y:S04]  /*0260*/  STL [R1+0x10], R20 ;  /* 0x0000101401007387 */ /* 0x000fe80000100800 */
[----:B------:R-:W-:Y:S04]  /*0270*/  STL [R1+0xc], R19 ;  /* 0x00000c1301007387 */ /* 0x000fe80000100800 */
[----:B------:R-:W-:Y:S04]  /*0280*/  STL [R1+0x8], R18 ;  /* 0x0000081201007387 */ /* 0x000fe80000100800 */
[----:B------:R0:W-:Y:S04]  /*0290*/  STL [R1+0x4], R16 ;  /* 0x0000041001007387 */ /* 0x0001e80000100800 */
[----:B------:R1:W-:Y:S01]  /*02a0*/  STL [R1], R2 ;  /* 0x0000000201007387 */ /* 0x0003e20000100800 */
[----:B0-----:R-:W0:Y:S05]  /*02b0*/  BMOV.32.CLEAR R16, B7 ;  /* 0x0000000007107355 */ /* 0x001e2a0000100000 */
[----:B-1----:R-:W1:Y:S05]  /*02c0*/  BMOV.32.CLEAR R2, B6 ;  /* 0x0000000006027355 */ /* 0x002e6a0000100000 */
[----:B------:R-:W-:Y:S01]  /*02d0*/  BSSY.RECONVERGENT B7, `(.L_x_784) ;  /* 0x000002e000077945 */ /* 0x000fe20003800200 */
[----:B------:R-:W2:Y:S01]  /*02e0*/  LDC.64 R22, c[0x0][0x358] ;  /* 0x0000d600ff167b82 */ /* 0x000ea20000000a00 */
[----:B------:R-:W-:Y:S01]  /*02f0*/  ISETP.NE.U32.AND P0, PT, R4, RZ, PT ;  /* 0x000000ff0400720c */ /* 0x000fe20003f05070 */
[----:B------:R-:W-:-:S02]  /*0300*/  IMAD.MOV.U32 R18, RZ, RZ, R4 ;  /* 0x000000ffff127224 */ /* 0x000fc400078e0004 */
[----:B------:R-:W-:Y:S01]  /*0310*/  IMAD.MOV.U32 R19, RZ, RZ, R5 ;  /* 0x000000ffff137224 */ /* 0x000fe200078e0005 */
[----:B------:R-:W-:-:S13]  /*0320*/  ISETP.NE.AND.EX P0, PT, R5, RZ, PT, P0 ;  /* 0x000000ff0500720c */ /* 0x000fda0003f05300 */
[----:B01----:R-:W-:Y:S05]  /*0330*/  @!P0 BRA `(.L_x_785) ;  /* 0x00000000009c8947 */ /* 0x003fea0003800000 */
[----:B------:R-:W-:Y:S01]  /*0340*/  BSSY.RECONVERGENT B6, `(.L_x_785) ;  /* 0x0000026000067945 */ /* 0x000fe20003800200 */
.L_x_789:
[----:B--2---:R-:W-:Y:S02]  /*0350*/  R2UR UR4, R22 ;  /* 0x00000000160472ca */ /* 0x004fe400000e0000 */
[----:B------:R-:W-:-:S13]  /*0360*/  R2UR UR5, R23 ;  /* 0x00000000170572ca */ /* 0x000fda00000e0000 */
[----:B------:R-:W2:Y:S01]  /*0370*/  LD.E.64 R4, desc[UR4][R18.64+0x1c0] ;  /* 0x0001c00412047980 */ /* 0x000ea2000c101b00 */
[----:B------:R-:W-:Y:S01]  /*0380*/  BSSY.RECONVERGENT B0, `(.L_x_786) ;  /* 0x0000015000007945 */ /* 0x000fe20003800200 */
[----:B--2---:R-:W-:-:S04]  /*0390*/  ISETP.NE.U32.AND P0, PT, R4, RZ, PT ;  /* 0x000000ff0400720c */ /* 0x004fc80003f05070 */
[----:B------:R-:W-:-:S13]  /*03a0*/  ISETP.NE.AND.EX P0, PT, R5, RZ, PT, P0 ;  /* 0x000000ff0500720c */ /* 0x000fda0003f05300 */
[----:B------:R-:W-:Y:S05]  /*03b0*/  @!P0 BRA `(.L_x_787) ;  /* 0x0000000000448947 */ /* 0x000fea0003800000 */
[----:B------:R-:W-:Y:S02]  /*03c0*/  IMAD.MOV.U32 R3, RZ, RZ, RZ ;  /* 0x000000ffff037224 */ /* 0x000fe400078e00ff */
[----:B------:R-:W-:-:S07]  /*03d0*/  IMAD.MOV.U32 R11, RZ, RZ, RZ ;  /* 0x000000ffff0b7224 */ /* 0x000fce00078e00ff */
.L_x_788:
[C---:B------:R-:W-:Y:S01]  /*03e0*/  R2UR UR4, R22.reuse ;  /* 0x00000000160472ca */ /* 0x040fe200000e0000 */
[----:B------:R-:W-:Y:S01]  /*03f0*/  IMAD.MOV.U32 R8, RZ, RZ, 0x3b9aca00 ;  /* 0x3b9aca00ff087424 */ /* 0x000fe200078e00ff */
[C---:B------:R-:W-:Y:S01]  /*0400*/  R2UR UR5, R23.reuse ;  /* 0x00000000170572ca */ /* 0x040fe200000e0000 */
[----:B------:R-:W-:Y:S01]  /*0410*/  IMAD.MOV.U32 R9, RZ, RZ, 0x0 ;  /* 0x00000000ff097424 */ /* 0x000fe200078e00ff */
[----:B------:R-:W-:Y:S02]  /*0420*/  R2UR UR6, R22 ;  /* 0x00000000160672ca */ /* 0x000fe400000e0000 */
[----:B------:R-:W-:Y:S02]  /*0430*/  R2UR UR7, R23 ;  /* 0x00000000170772ca */ /* 0x000fe400000e0000 */
[----:B------:R-:W-:-:S04]  /*0440*/  LEA R6, P0, R3, R18, 0x3 ;  /* 0x0000001203067211 */ /* 0x000fc800078018ff */
[----:B------:R-:W-:-:S05]  /*0450*/  LEA.HI.X R7, R3, R19, R11, 0x3, P0 ;  /* 0x0000001303077211 */ /* 0x000fca00000f1c0b */
[----:B------:R0:W-:Y:S04]  /*0460*/  ST.E.64 desc[UR4][R6.64], R8 ;  /* 0x0000000806007985 */ /* 0x0001e8000c101b04 */
[----:B------:R-:W2:Y:S01]  /*0470*/  LD.E.64 R4, desc[UR6][R18.64+0x1c0] ;  /* 0x0001c00612047980 */ /* 0x000ea2000c101b00 */
[----:B------:R-:W-:-:S05]  /*0480*/  IADD3 R3, P0, PT, R3, 0x1, RZ ;  /* 0x0000000103037810 */ /* 0x000fca0007f1e0ff */
[----:B------:R-:W-:Y:S01]  /*0490*/  IMAD.X R11, RZ, RZ, R11, P0 ;  /* 0x000000ffff0b7224 */ /* 0x000fe200000e060b */
[----:B--2---:R-:W-:-:S04]  /*04a0*/  ISETP.GE.U32.AND P0, PT, R3, R4, PT ;  /* 0x000000040300720c */ /* 0x004fc80003f06070 */
[----:B------:R-:W-:-:S13]  /*04b0*/  ISETP.GE.U32.AND.EX P0, PT, R11, R5, PT, P0 ;  /* 0x000000050b00720c */ /* 0x000fda0003f06100 */
[----:B0-----:R-:W-:Y:S05]  /*04c0*/  @!P0 BRA `(.L_x_788) ;  /* 0xfffffffc00c48947 */ /* 0x001fea000383ffff */
.L_x_787:
[----:B------:R-:W-:Y:S05]  /*04d0*/  BSYNC.RECONVERGENT B0 ;  /* 0x0000000000007941 */ /* 0x000fea0003800200 */
.L_x_786:
[----:B------:R-:W-:Y:S02]  /*04e0*/  R2UR UR4, R22 ;  /* 0x00000000160472ca */ /* 0x000fe400000e0000 */
[----:B------:R-:W-:-:S13]  /*04f0*/  R2UR UR5, R23 ;  /* 0x00000000170572ca */ /* 0x000fda00000e0000 */
[----:B------:R0:W5:Y:S01]  /*0500*/  LD.E.64 R4, desc[UR4][R18.64+0x1c8] ;  /* 0x0001c80412047980 */ /* 0x000162000c101b00 */
[----:B------:R-:W-:Y:S01]  /*0510*/  MOV R20, 0x540 ;  /* 0x0000054000147802 */ /* 0x000fe20000000f00 */
[----:B------:R-:W-:-:S07]  /*0520*/  IMAD.MOV.U32 R21, RZ, RZ, 0x0 ;  /* 0x00000000ff157424 */ /* 0x000fce00078e00ff */
[----:B0----5:R-:W-:Y:S05]  /*0530*/  CALL.REL.NOINC `($_Z12bulkDeletionP27vertex_dictionary_structurem$_Z32preorderTraversalForBulkDeletionP10edge_block) ;  /* 0xfffffffc00387944 */ /* 0x021fea0003c3ffff */
[----:B------:R-:W-:Y:S02]  /*0540*/  R2UR UR4, R22 ;  /* 0x00000000160472ca */ /* 0x000fe400000e0000 */
[----:B------:R-:W-:-:S13]  /*0550*/  R2UR UR5, R23 ;  /* 0x00000000170572ca */ /* 0x000fda00000e0000 */
[----:B------:R-:W2:Y:S02]  /*0560*/  LD.E.64 R18, desc[UR4][R18.64+0x1d0] ;  /* 0x0001d00412127980 */ /* 0x000ea4000c101b00 */
[----:B--2---:R-:W-:-:S04]  /*0570*/  ISETP.NE.U32.AND P0, PT, R18, RZ, PT ;  /* 0x000000ff1200720c */ /* 0x004fc80003f05070 */
[----:B------:R-:W-:-:S13]  /*0580*/  ISETP.NE.AND.EX P0, PT, R19, RZ, PT, P0 ;  /* 0x000000ff1300720c */ /* 0x000fda0003f05300 */
[----:B------:R-:W-:Y:S05]  /*0590*/  @P0 BRA `(.L_x_789) ;  /* 0xfffffffc006c0947 */ /* 0x000fea000383ffff */
[----:B------:R-:W-:Y:S05]  /*05a0*/  BSYNC.RECONVERGENT B6 ;  /* 0x0000000000067941 */ /* 0x000fea0003800200 */
.L_x_785:
[----:B------:R-:W-:Y:S05]  /*05b0*/  BSYNC.RECONVERGENT B7 ;  /* 0x0000000000077941 */ /* 0x000fea0003800200 */
.L_x_784:
[----:B------:R-:W3:Y:S01]  /*05c0*/  LDL R20, [R1+0x10] ;  /* 0x0000100001147983 */ /* 0x000ee20000100800 */
[----:B------:R0:W-:Y:S05]  /*05d0*/  BMOV.32 B6, R2 ;  /* 0x0000000206007356 */ /* 0x0001ea0000000000 */
[----:B------:R-:W3:Y:S01]  /*05e0*/  LDL R21, [R1+0x14] ;  /* 0x0000140001157983 */ /* 0x000ee20000100800 */
[----:B------:R1:W-:Y:S05]  /*05f0*/  BMOV.32 B7, R16 ;  /* 0x0000001007007356 */ /* 0x0003ea0000000000 */
[----:B0-----:R-:W3:Y:S04]  /*0600*/  LDL R2, [R1] ;  /* 0x0000000001027983 */ /* 0x001ee80000100800 */
[----:B-1----:R-:W3:Y:S04]  /*0610*/  LDL R16, [R1+0x4] ;  /* 0x0000040001107983 */ /* 0x002ee80000100800 */
[----:B------:R-:W3:Y:S04]  /*0620*/  LDL R18, [R1+0x8] ;  /* 0x0000080001127983 */ /* 0x000ee80000100800 */
[----:B------:R-:W3:Y:S04]  /*0630*/  LDL R19, [R1+0xc] ;  /* 0x00000c0001137983 */ /* 0x000ee80000100800 */
[----:B--2---:R-:W3:Y:S04]  /*0640*/  LDL R22, [R1+0x18] ;  /* 0x0000180001167983 */ /* 0x004ee80000100800 */
[----:B------:R0:W3:Y:S02]  /*0650*/  LDL R23, [R1+0x1c] ;  /* 0x00001c0001177983 */ /* 0x0000e40000100800 */
[----:B0-----:R-:W-:Y:S01]  /*0660*/  VIADD R1, R1, 0x20 ;  /* 0x0000002001017836 */ /* 0x001fe20000000000 */
[----:B---3--:R-:W-:Y:S06]  /*0670*/  RET.REL.NODEC R20 `(_Z12bulkDeletionP27vertex_dictionary_structurem) ;  /* 0xfffffff814607950 */ /* 0x008fec0003c3ffff */
.L_x_790:
        /* <DEDUP_REMOVED lines=16> */
.L_x_2073:


//--------------------- .text._Z19printedgeblockcountjPj --------------------------
	.section	.text._Z19printedgeblockcountjPj,"ax",@progbits
	.align	128
        .global         _Z19printedgeblockcountjPj
        .type           _Z19printedgeblockcountjPj,@function
        .size           _Z19printedgeblockcountjPj,(.L_x_2119 - _Z19printedgeblockcountjPj)
        .other          _Z19printedgeblockcountjPj,@"STO_CUDA_ENTRY STV_DEFAULT"
_Z19printedgeblockcountjPj:
.text._Z19printedgeblockcountjPj:
[----:B------:R-:W0:Y:S08]  /*0000*/  LDC R1, c[0x0][0x37c] ;  /* 0x0000df00ff017b82 */ /* 0x000e300000000800 */
[----:B------:R-:W1:Y:S01]  /*0010*/  LDC R24, c[0x0][0x380] ;  /* 0x0000e000ff187b82 */ /* 0x000e620000000800 */
[----:B------:R-:W2:Y:S01]  /*0020*/  LDCU UR4, c[0x0][0x2f8] ;  /* 0x00005f00ff0477ac */ /* 0x000ea20008000800 */
[----:B0-----:R-:W-:-:S02]  /*0030*/  VIADD R1, R1, 0xfffffff8 ;  /* 0xfffffff801017836 */ /* 0x001fc40000000000 */
[----:B------:R-:W-:Y:S01]  /*0040*/  IMAD.MOV.U32 R23, RZ, RZ, RZ ;  /* 0x000000ffff177224 */ /* 0x000fe200078e00ff */
[----:B------:R-:W0:Y:S01]  /*0050*/  LDCU UR5, c[0x0][0x2fc] ;  /* 0x00005f80ff0577ac */ /* 0x000e220008000800 */
[----:B------:R-:W3:Y:S01]  /*0060*/  LDCU.64 UR36, c[0x0][0x358] ;  /* 0x00006b00ff2477ac */ /* 0x000ee20008000a00 */
[----:B--2---:R-:W-:-:S04]  /*0070*/  IADD3 R2, P1, PT, R1, UR4, RZ ;  /* 0x0000000401027c10 */ /* 0x004fc8000ff3e0ff */
[----:B0-----:R-:W-:Y:S02]  /*0080*/  IADD3.X R18, PT, PT, RZ, UR5, RZ, P1, !PT ;  /* 0x00000005ff127c10 */ /* 0x001fe40008ffe4ff */
[C---:B-1----:R-:W-:Y:S01]  /*0090*/  ISETP.GE.U32.AND P0, PT, R24.reuse, 0xf, PT ;  /* 0x0000000f1800780c */ /* 0x042fe20003f06070 */
[----:B------:R-:W-:-:S05]  /*00a0*/  VIADD R24, R24, 0x1 ;  /* 0x0000000118187836 */ /* 0x000fca0000000000 */
[----:B------:R-:W-:-:S07]  /*00b0*/  LOP3.LUT R25, R24, 0xf, RZ, 0xc0, !PT ;  /* 0x0000000f18197812 */ /* 0x000fce00078ec0ff */
[----:B---3--:R-:W-:Y:S05]  /*00c0*/  @!P0 BRA `(.L_x_791) ;  /* 0x0000000800c48947 */ /* 0x008fea0003800000 */
[----:B------:R-:W0:Y:S01]  /*00d0*/  LDCU.64 UR4, c[0x0][0x388] ;  /* 0x00007100ff0477ac */ /* 0x000e220008000a00 */
[----:B------:R-:W-:Y:S01]  /*00e0*/  LOP3.LUT R23, R24, 0xfffffff0, RZ, 0xc0, !PT ;  /* 0xfffffff018177812 */ /* 0x000fe200078ec0ff */
[----:B------:R-:W-:Y:S04]  /*00f0*/  BSSY.RECONVERGENT B6, `(.L_x_791) ;  /* 0x00000ae000067945 */ /* 0x000fe80003800200 */
[----:B------:R-:W-:Y:S01]  /*0100*/  IMAD.MOV R22, RZ, RZ, -R23 ;  /* 0x000000ffff167224 */ /* 0x000fe200078e0a17 */
[----:B0-----:R-:W-:-:S04]  /*0110*/  UIADD3 UR4, UP0, UPT, UR4, 0x20, URZ ;  /* 0x0000002004047890 */ /* 0x001fc8000ff1e0ff */
[----:B------:R-:W-:Y:S02]  /*0120*/  UIADD3.X UR5, UPT, UPT, URZ, UR5, URZ, UP0, !UPT ;  /* 0x00000005ff057290 */ /* 0x000fe400087fe4ff */
[----:B------:R-:W-:-:S04]  /*0130*/  IMAD.U32 R16, RZ, RZ, UR4 ;  /* 0x00000004ff107e24 */ /* 0x000fc8000f8e00ff */
[----:B------:R-:W-:-:S07]  /*0140*/  IMAD.U32 R17, RZ, RZ, UR5 ;  /* 0x00000005ff117e24 */ /* 0x000fce000f8e00ff */
.L_x_808:
[----:B------:R-:W2:Y:S01]  /*0150*/  LDG.E R0, desc[UR36][R16.64+-0x20] ;  /* 0xffffe02410007981 */ /* 0x000ea2000c1e1900 */
[----:B------:R-:W-:Y:S01]  /*0160*/  MOV R19, 0x348 ;  /* 0x0000034800137802 */ /* 0x000fe20000000f00 */
[----:B------:R-:W0:Y:S01]  /*0170*/  LDCU.64 UR4, c[0x4][0x2c8] ;  /* 0x01005900ff0477ac */ /* 0x000e220008000a00 */
[----:B------:R-:W-:Y:S01]  /*0180*/  IADD3 R22, PT, PT, R22, 0x10, RZ ;  /* 0x0000001016167810 */ /* 0x000fe20007ffe0ff */
[----:B------:R-:W-:Y:S01]  /*0190*/  IMAD.MOV.U32 R6, RZ, RZ, R2 ;  /* 0x000000ffff067224 */ /* 0x000fe200078e0002 */
[----:B------:R1:W3:Y:S01]  /*01a0*/  LDC.64 R8, c[0x4][R19] ;  /* 0x0100000013087b82 */ /* 0x0002e20000000a00 */
[----:B------:R-:W-:Y:S02]  /*01b0*/  MOV R7, R18 ;  /* 0x0000001200077202 */ /* 0x000fe40000000f00 */
[----:B------:R-:W-:-:S04]  /*01c0*/  ISETP.NE.AND P0, PT, R22, RZ, PT ;  /* 0x000000ff1600720c */ /* 0x000fc80003f05270 */
[----:B------:R-:W-:Y:S01]  /*01d0*/  P2R R26, PR, RZ, 0x1 ;  /* 0x00000001ff1a7803 */ /* 0x000fe20000000000 */
[----:B0-----:R-:W-:Y:S02]  /*01e0*/  IMAD.U32 R4, RZ, RZ, UR4 ;  /* 0x00000004ff047e24 */ /* 0x001fe4000f8e00ff */
[----:B------:R-:W-:Y:S01]  /*01f0*/  IMAD.U32 R5, RZ, RZ, UR5 ;  /* 0x00000005ff057e24 */ /* 0x000fe2000f8e00ff */
[----:B--23--:R1:W-:Y:S06]  /*0200*/  STL [R1], R0 ;  /* 0x0000000001007387 */ /* 0x00c3ec0000100800 */
[----:B------:R-:W-:-:S07]  /*0210*/  LEPC R20, `(.L_x_792) ;  /* 0x000000001014794e */ /* 0x000fce0000000000 */
[----:B-1----:R-:W-:Y:S05]  /*0220*/  CALL.ABS.NOINC R8 ;  /* 0x0000000008007343 */ /* 0x002fea0003c00000 */
.L_x_792:
[----:B------:R-:W2:Y:S01]  /*0230*/  LDG.E R0, desc[UR36][R16.64+-0x1c] ;  /* 0xffffe42410007981 */ /* 0x000ea2000c1e1900 */
[----:B------:R0:W1:Y:S01]  /*0240*/  LDC.64 R8, c[0x4][R19] ;  /* 0x0100000013087b82 */ /* 0x0000620000000a00 */
[----:B------:R-:W3:Y:S01]  /*0250*/  LDCU.64 UR4, c[0x4][0x2c8] ;  /* 0x01005900ff0477ac */ /* 0x000ee20008000a00 */
[----:B------:R-:W-:Y:S01]  /*0260*/  IMAD.MOV.U32 R6, RZ, RZ, R2 ;  /* 0x000000ffff067224 */ /* 0x000fe200078e0002 */
[----:B------:R-:W-:Y:S01]  /*0270*/  MOV R7, R18 ;  /* 0x0000001200077202 */ /* 0x000fe20000000f00 */
[----:B---3--:R-:W-:Y:S02]  /*0280*/  IMAD.U32 R4, RZ, RZ, UR4 ;  /* 0x00000004ff047e24 */ /* 0x008fe4000f8e00ff */
[----:B------:R-:W-:Y:S01]  /*0290*/  IMAD.U32 R5, RZ, RZ, UR5 ;  /* 0x00000005ff057e24 */ /* 0x000fe2000f8e00ff */
[----:B-12---:R0:W-:Y:S06]  /*02a0*/  STL [R1], R0 ;  /* 0x0000000001007387 */ /* 0x0061ec0000100800 */
[----:B------:R-:W-:-:S07]  /*02b0*/  LEPC R20, `(.L_x_793) ;  /* 0x000000001014794e */ /* 0x000fce0000000000 */
[----:B0-----:R-:W-:Y:S05]  /*02c0*/  CALL.ABS.NOINC R8 ;  /* 0x0000000008007343 */ /* 0x001fea0003c00000 */
.L_x_793:
        /* <DEDUP_REMOVED lines=10> */
.L_x_794:
        /* <DEDUP_REMOVED lines=10> */
.L_x_795:
        /* <DEDUP_REMOVED lines=10> */
.L_x_796:
[----:B------:R-:W2:Y:S01]  /*04b0*/  LDG.E R0, desc[UR36][R16.64+-0xc] ;  /* 0xfffff42410007981 */ /* 0x000ea2000c1e1900 */
[----:B------:R0:W1:Y:S01]  /*04c0*/  LDC.64 R8, c[0x4][R19] ;  /* 0x0100000013087b82 */ /* 0x0000620000000a00 */
[----:B------:R-:W3:Y:S01]  /*04d0*/  LDCU.64 UR4, c[0x4][0x2c8] ;  /* 0x01005900ff0477ac */ /* 0x000ee20008000a00 */
[----:B------:R-:W-:Y:S01]  /*04e0*/  MOV R6, R2 ;  /* 0x0000000200067202 */ /* 0x000fe20000000f00 */
[----:B------:R-:W-:Y:S02]  /*04f0*/  IMAD.MOV.U32 R7, RZ, RZ, R18 ;  /* 0x000000ffff077224 */ /* 0x000fe400078e0012 */
[----:B---3--:R-:W-:Y:S02]  /*0500*/  IMAD.U32 R4, RZ, RZ, UR4 ;  /* 0x00000004ff047e24 */ /* 0x008fe4000f8e00ff */
[----:B------:R-:W-:Y:S01]  /*0510*/  IMAD.U32 R5, RZ, RZ, UR5 ;  /* 0x00000005ff057e24 */ /* 0x000fe2000f8e00ff */
[----:B-12---:R0:W-:Y:S06]  /*0520*/  STL [R1], R0 ;  /* 0x0000000001007387 */ /* 0x0061ec0000100800 */
[----:B------:R-:W-:-:S07]  /*0530*/  LEPC R20, `(.L_x_797) ;  /* 0x000000001014794e */ /* 0x000fce0000000000 */
[----:B0-----:R-:W-:Y:S05]  /*0540*/  CALL.ABS.NOINC R8 ;  /* 0x0000000008007343 */ /* 0x001fea0003c00000 */
.L_x_797:
[----:B------:R-:W2:Y:S01]  /*0550*/  LDG.E R0, desc[UR36][R16.64+-0x8] ;  /* 0xfffff82410007981 */ /* 0x000ea2000c1e1900 */
[----:B------:R0:W1:Y:S01]  /*0560*/  LDC.64 R8, c[0x4][R19] ;  /* 0x0100000013087b82 */ /* 0x0000620000000a00 */
[----:B------:R-:W3:Y:S01]  /*0570*/  LDCU.64 UR4, c[0x4][0x2c8] ;  /* 0x01005900ff0477ac */ /* 0x000ee20008000a00 */
[----:B------:R-:W-:Y:S02]  /*0580*/  IMAD.MOV.U32 R6, RZ, RZ, R2 ;  /* 0x000000ffff067224 */ /* 0x000fe400078e0002 */
[----:B------:R-:W-:Y:S02]  /*0590*/  IMAD.MOV.U32 R7, RZ, RZ, R18 ;  /* 0x000000ffff077224 */ /* 0x000fe400078e0012 */
[----:B---3--:R-:W-:Y:S01]  /*05a0*/  IMAD.U32 R4, RZ, RZ, UR4 ;  /* 0x00000004ff047e24 */ /* 0x008fe2000f8e00ff */
[----:B------:R-:W-:Y:S01]  /*05b0*/  MOV R5, UR5 ;  /* 0x0000000500057c02 */ /* 0x000fe20008000f00 */
[----:B-12---:R0:W-:Y:S06]  /*05c0*/  STL [R1], R0 ;  /* 0x0000000001007387 */ /* 0x0061ec0000100800 */
[----:B------:R-:W-:-:S07]  /*05d0*/  LEPC R20, `(.L_x_798) ;  /* 0x000000001014794e */ /* 0x000fce0000000000 */
[----:B0-----:R-:W-:Y:S05]  /*05e0*/  CALL.ABS.NOINC R8 ;  /* 0x0000000008007343 */ /* 0x001fea0003c00000 */
.L_x_798:
[----:B------:R-:W2:Y:S01]  /*05f0*/  LDG.E R0, desc[UR36][R16.64+-0x4] ;  /* 0xfffffc2410007981 */ /* 0x000ea2000c1e1900 */
[----:B------:R0:W1:Y:S01]  /*0600*/  LDC.64 R8, c[0x4][R19] ;  /* 0x0100000013087b82 */ /* 0x0000620000000a00 */
[----:B------:R-:W3:Y:S01]  /*0610*/  LDCU.64 UR4, c[0x4][0x2c8] ;  /* 0x01005900ff0477ac */ /* 0x000ee20008000a00 */
[----:B------:R-:W-:Y:S01]  /*0620*/  IMAD.MOV.U32 R6, RZ, RZ, R2 ;  /* 0x000000ffff067224 */ /* 0x000fe200078e0002 */
[----:B------:R-:W-:Y:S02]  /*0630*/  MOV R7, R18 ;  /* 0x0000001200077202 */ /* 0x000fe40000000f00 */
[----:B---3--:R-:W-:Y:S01]  /*0640*/  MOV R4, UR4 ;  /* 0x0000000400047c02 */ /* 0x008fe20008000f00 */
[----:B------:R-:W-:Y:S01]  /*0650*/  IMAD.U32 R5, RZ, RZ, UR5 ;  /* 0x00000005ff057e24 */ /* 0x000fe2000f8e00ff */
[----:B-12---:R0:W-:Y:S06]  /*0660*/  STL [R1], R0 ;  /* 0x0000000001007387 */ /* 0x0061ec0000100800 */
[----:B------:R-:W-:-:S07]  /*0670*/  LEPC R20, `(.L_x_799) ;  /* 0x000000001014794e */ /* 0x000fce0000000000 */
[----:B0-----:R-:W-:Y:S05]  /*0680*/  CALL.ABS.NOINC R8 ;  /* 0x0000000008007343 */ /* 0x001fea0003c00000 */
.L_x_799:
        /* <DEDUP_REMOVED lines=10> */
.L_x_800:
        /* <DEDUP_REMOVED lines=10> */
.L_x_801:
        /* <DEDUP_REMOVED lines=10> */
.L_x_802:
        /* <DEDUP_REMOVED lines=10> */
.L_x_803:
        /* <DEDUP_REMOVED lines=10> */
.L_x_804:
        /* <DEDUP_REMOVED lines=10> */
.L_x_805:
        /* <DEDUP_REMOVED lines=10> */
.L_x_806:
        /* <DEDUP_REMOVED lines=10> */
.L_x_807:
[----:B------:R-:W-:Y:S02]  /*0b90*/  ISETP.NE.AND P6, PT, R26, RZ, PT ;  /* 0x000000ff1a00720c */ /* 0x000fe40003fc5270 */
[----:B------:R-:W-:-:S04]  /*0ba0*/  IADD3 R16, P0, PT, R16, 0x40, RZ ;  /* 0x0000004010107810 */ /* 0x000fc80007f1e0ff */
[----:B------:R-:W-:-:S07]  /*0bb0*/  IADD3.X R17, PT, PT, RZ, R17, RZ, P0, !PT ;  /* 0x00000011ff117210 */ /* 0x000fce00007fe4ff */
[----:B------:R-:W-:Y:S05]  /*0bc0*/  @P6 BRA `(.L_x_808) ;  /* 0xfffffff400606947 */ /* 0x000fea000383ffff */
[----:B------:R-:W-:Y:S05]  /*0bd0*/  BSYNC.RECONVERGENT B6 ;  /* 0x0000000000067941 */ /* 0x000fea0003800200 */
.L_x_791:
[----:B------:R-:W-:-:S13]  /*0be0*/  ISETP.NE.AND P0, PT, R25, RZ, PT ;  /* 0x000000ff1900720c */ /* 0x000fda0003f05270 */
[----:B------:R-:W-:Y:S05]  /*0bf0*/  @!P0 BRA `(.L_x_809) ;  /* 0x00000008008c8947 */ /* 0x000fea0003800000 */
[----:B------:R-:W-:Y:S02]  /*0c00*/  ISETP.GE.U32.AND P0, PT, R25, 0x8, PT ;  /* 0x000000081900780c */ /* 0x000fe40003f06070 */
[----:B------:R-:W-:-:S11]  /*0c10*/  LOP3.LUT R22, R24, 0x7, RZ, 0xc0, !PT ;  /* 0x0000000718167812 */ /* 0x000fd600078ec0ff */
[----:B------:R-:W-:Y:S05]  /*0c20*/  @!P0 BRA `(.L_x_810) ;  /* 0x0000000400508947 */ /* 0x000fea0003800000 */
[----:B------:R-:W0:Y:S01]  /*0c30*/  LDC.64 R16, c[0x0][0x388] ;  /* 0x0000e200ff107b82 */ /* 0x000e220000000a00 */
[----:B------:R-:W-:Y:S01]  /*0c40*/  MOV R19, 0x348 ;  /* 0x0000034800137802 */ /* 0x000fe20000000f00 */
[----:B------:R-:W1:Y:S01]  /*0c50*/  LDCU.64 UR4, c[0x4][0x2c8] ;  /* 0x01005900ff0477ac */ /* 0x000e620008000a00 */
[----:B0-----:R-:W-:-:S05]  /*0c60*/  IMAD.WIDE.U32 R16, R23, 0x4, R16 ;  /* 0x0000000417107825 */ /* 0x001fca00078e0010 */
[----:B------:R-:W2:Y:S01]  /*0c70*/  LDG.E R0, desc[UR36][R16.64] ;  /* 0x0000002410007981 */ /* 0x000ea2000c1e1900 */
[----:B------:R0:W3:Y:S01]  /*0c80*/  LDC.64 R8, c[0x4][R19] ;  /* 0x0100000013087b82 */ /* 0x0000e20000000a00 */
[----:B-1----:R-:W-:Y:S01]  /*0c90*/  IMAD.U32 R4, RZ, RZ, UR4 ;  /* 0x00000004ff047e24 */ /* 0x002fe2000f8e00ff */
[----:B------:R-:W-:Y:S01]  /*0ca0*/  MOV R6, R2 ;  /* 0x0000000200067202 */ /* 0x000fe20000000f00 */
[----:B------:R-:W-:Y:S02]  /*0cb0*/  IMAD.U32 R5, RZ, RZ, UR5 ;  /* 0x00000005ff057e24 */ /* 0x000fe4000f8e00ff */
[----:B------:R-:W-:Y:S01]  /*0cc0*/  IMAD.MOV.U32 R7, RZ, RZ, R18 ;  /* 0x000000ffff077224 */ /* 0x000fe200078e0012 */
[----:B--23--:R0:W-:Y:S06]  /*0cd0*/  STL [R1], R0 ;  /* 0x0000000001007387 */ /* 0x00c1ec0000100800 */
[----:B------:R-:W-:-:S07]  /*0ce0*/  LEPC R20, `(.L_x_811) ;  /* 0x000000001014794e */ /* 0x000fce0000000000 */
[----:B0-----:R-:W-:Y:S05]  /*0cf0*/  CALL.ABS.NOINC R8 ;  /* 0x0000000008007343 */ /* 0x001fea0003c00000 */
.L_x_811:
        /* <DEDUP_REMOVED lines=10> */
.L_x_812:
        /* <DEDUP_REMOVED lines=10> */
.L_x_813:
        /* <DEDUP_REMOVED lines=10> */
.L_x_814:
        /* <DEDUP_REMOVED lines=10> */
.L_x_815:
        /* <DEDUP_REMOVED lines=10> */
.L_x_816:
        /* <DEDUP_REMOVED lines=10> */
.L_x_817:
        /* <DEDUP_REMOVED lines=10> */
.L_x_818:
[----:B------:R-:W-:-:S07]  /*1160*/  IADD3 R23, PT, PT, R23, 0x8, RZ ;  /* 0x0000000817177810 */ /* 0x000fce0007ffe0ff */
.L_x_810:
[----:B------:R-:W-:Y:S01]  /*1170*/  ISETP.NE.AND P0, PT, R22, RZ, PT ;  /* 0x000000ff1600720c */ /* 0x000fe20003f05270 */
[----:B------:R-:W-:-:S12]  /*1180*/  BSSY.RECONVERGENT B6, `(.L_x_809) ;  /* 0x000004a000067945 */ /* 0x000fd80003800200 */
        /* <DEDUP_REMOVED lines=17> */
.L_x_821:
        /* <DEDUP_REMOVED lines=10> */
.L_x_822:
        /* <DEDUP_REMOVED lines=10> */
.L_x_823:
        /* <DEDUP_REMOVED lines=10> */
.L_x_824:
[----:B------:R-:W-:-:S07]  /*1480*/  VIADD R23, R23, 0x4 ;  /* 0x0000000417177836 */ /* 0x000fce0000000000 */
.L_x_820:
[----:B------:R-:W-:-:S13]  /*1490*/  ISETP.NE.AND P0, PT, R24, RZ, PT ;  /* 0x000000ff1800720c */ /* 0x000fda0003f05270 */
[----:B------:R-:W-:Y:S05]  /*14a0*/  @!P0 BRA `(.L_x_819) ;  /* 0x00000000005c8947 */ /* 0x000fea0003800000 */
[----:B------:R-:W0:Y:S01]  /*14b0*/  LDC.64 R16, c[0x0][0x388] ;  /* 0x0000e200ff107b82 */ /* 0x000e220000000a00 */
[----:B------:R-:W-:Y:S01]  /*14c0*/  IADD3 R24, PT, PT, -R24, RZ, RZ ;  /* 0x000000ff18187210 */ /* 0x000fe20007ffe1ff */
[----:B0-----:R-:W-:-:S07]  /*14d0*/  IMAD.WIDE.U32 R16, R23, 0x4, R16 ;  /* 0x0000000417107825 */ /* 0x001fce00078e0010 */
.L_x_826:
[----:B------:R-:W-:Y:S02]  /*14e0*/  IMAD.MOV.U32 R10, RZ, RZ, R16 ;  /* 0x000000ffff0a7224 */ /* 0x000fe400078e0010 */
[----:B------:R-:W-:Y:S01]  /*14f0*/  IMAD.MOV.U32 R11, RZ, RZ, R17 ;  /* 0x000000ffff0b7224 */ /* 0x000fe200078e0011 */
[----:B------:R-:W-:Y:S01]  /*1500*/  MOV R8, 0x348 ;  /* 0x0000034800087802 */ /* 0x000fe20000000f00 */
[----:B------:R-:W0:Y:S03]  /*1510*/  LDCU.64 UR4, c[0x4][0x2c8] ;  /* 0x01005900ff0477ac */ /* 0x000e260008000a00 */
[----:B------:R-:W2:Y:S01]  /*1520*/  LDG.E R0, desc[UR36][R10.64] ;  /* 0x000000240a007981 */ /* 0x000ea2000c1e1900 */
[----:B------:R-:W-:Y:S01]  /*1530*/  IADD3 R24, PT, PT, R24, 0x1, RZ ;  /* 0x0000000118187810 */ /* 0x000fe20007ffe0ff */
[----:B------:R-:W1:Y:S01]  /*1540*/  LDC.64 R8, c[0x4][R8] ;  /* 0x0100000008087b82 */ /* 0x000e620000000a00 */
[----:B------:R-:W-:Y:S01]  /*1550*/  MOV R6, R2 ;  /* 0x0000000200067202 */ /* 0x000fe20000000f00 */
[----:B------:R-:W-:Y:S01]  /*1560*/  IMAD.MOV.U32 R7, RZ, RZ, R18 ;  /* 0x000000ffff077224 */ /* 0x000fe200078e0012 */
[----:B------:R-:W-:Y:S01]  /*1570*/  ISETP.NE.AND P0, PT, R24, RZ, PT ;  /* 0x000000ff1800720c */ /* 0x000fe20003f05270 */
[----:B0-----:R-:W-:-:S02]  /*1580*/  IMAD.U32 R4, RZ, RZ, UR4 ;  /* 0x00000004ff047e24 */ /* 0x001fc4000f8e00ff */
[----:B------:R-:W-:Y:S01]  /*1590*/  IMAD.U32 R5, RZ, RZ, UR5 ;  /* 0x00000005ff057e24 */ /* 0x000fe2000f8e00ff */
[----:B--2---:R0:W-:Y:S02]  /*15a0*/  STL [R1], R0 ;  /* 0x0000000001007387 */ /* 0x0041e40000100800 */
[----:B01----:R-:W-:-:S07]  /*15b0*/  P2R R0, PR, RZ, 0x1 ;  /* 0x00000001ff007803 */ /* 0x003fce0000000000 */
[----:B------:R-:W-:-:S07]  /*15c0*/  LEPC R20, `(.L_x_825) ;  /* 0x000000001014794e */ /* 0x000fce0000000000 */
[----:B------:R-:W-:Y:S05]  /*15d0*/  CALL.ABS.NOINC R8 ;  /* 0x0000000008007343 */ /* 0x000fea0003c00000 */
.L_x_825:
[----:B------:R-:W-:Y:S02]  /*15e0*/  ISETP.NE.AND P6, PT, R24, RZ, PT ;  /* 0x000000ff1800720c */ /* 0x000fe40003fc5270 */
[----:B------:R-:W-:-:S05]  /*15f0*/  IADD3 R16, P0, PT, R16, 0x4, RZ ;  /* 0x0000000410107810 */ /* 0x000fca0007f1e0ff */
[----:B------:R-:W-:-:S06]  /*1600*/  IMAD.X R17, RZ, RZ, R17, P0 ;  /* 0x000000ffff117224 */ /* 0x000fcc00000e0611 */
[----:B------:R-:W-:Y:S05]  /*1610*/  @P6 BRA `(.L_x_826) ;  /* 0xfffffffc00b06947 */ /* 0x000fea000383ffff */
.L_x_819:
[----:B------:R-:W-:Y:S05]  /*1620*/  BSYNC.RECONVERGENT B6 ;  /* 0x0000000000067941 */ /* 0x000fea0003800200 */
.L_x_809:
[----:B------:R-:W-:Y:S01]  /*1630*/  MOV R0, 0x348 ;  /* 0x0000034800007802 */ /* 0x000fe20000000f00 */
[----:B------:R-:W0:Y:S01]  /*1640*/  LDCU.64 UR4, c[0x4][0x268] ;  /* 0x01004d00ff0477ac */ /* 0x000e220008000a00 */
[----:B------:R-:W-:Y:S02]  /*1650*/  CS2R R6, SRZ ;  /* 0x0000000000067805 */ /* 0x000fe4000001ff00 */
[----:B------:R1:W2:Y:S01]  /*1660*/  LDC.64 R2, c[0x4][R0] ;  /* 0x0100000000027b82 */ /* 0x0002a20000000a00 */
[----:B0-----:R-:W-:Y:S01]  /*1670*/  MOV R4, UR4 ;  /* 0x0000000400047c02 */ /* 0x001fe20008000f00 */
[----:B-1----:R-:W-:-:S07]  /*1680*/  IMAD.U32 R5, RZ, RZ, UR5 ;  /* 0x00000005ff057e24 */ /* 0x002fce000f8e00ff */
[----:B------:R-:W-:-:S07]  /*1690*/  LEPC R20, `(.L_x_827) ;  /* 0x000000001014794e */ /* 0x000fce0000000000 */
[----:B--2---:R-:W-:Y:S05]  /*16a0*/  CALL.ABS.NOINC R2 ;  /* 0x0000000002007343 */ /* 0x004fea0003c00000 */
.L_x_827:
[----:B------:R-:W-:Y:S05]  /*16b0*/  EXIT ;  /* 0x000000000000794d */ /* 0x000fea0003800000 */
.L_x_828:
        /* <DEDUP_REMOVED lines=12> */
.L_x_2119:


//--------------------- .text._Z19compactionWithStackmP27vertex_dictionary_structurePjPP10edge_block --------------------------
	.section	.text._Z19compactionWithStackmP27vertex_dictionary_structurePjPP10edge_block,"ax",@progbits
	.align	128
        .global         _Z19compactionWithStackmP27vertex_dictionary_structurePjPP10edge_block
        .type           _Z19compactionWithStackmP27vertex_dictionary_structurePjPP10edge_block,@function
        .size           _Z19compactionWithStackmP27vertex_dictionary_structurePjPP10edge_block,(.L_x_2120 - _Z19compactionWithStackmP27vertex_dictionary_structurePjPP10edge_block)
        .other          _Z19compactionWithStackmP27vertex_dictionary_structurePjPP10edge_block,@"STO_CUDA_ENTRY STV_DEFAULT"
_Z19compactionWithStackmP27vertex_dictionary_structurePjPP10edge_block:
.text._Z19compactionWithStackmP27vertex_dictionary_structurePjPP10edge_block:
        /* <DEDUP_REMOVED lines=12> */
[----:B------:R-:W-:Y:S02]  /*00c0*/  LEA.HI.X R3, R0, UR5, RZ, 0x3, P0 ;  /* 0x0000000500037c11 */ /* 0x000fe400080f1cff */
[----:B------:R-:W-:-:S05]  /*00d0*/  IADD3 R8, P0, PT, R2, -0x80000000, RZ ;  /* 0x8000000002087810 */ /* 0x000fca0007f1e0ff */
[----:B------:R-:W-:Y:S01]  /*00e0*/  IMAD.X R9, RZ, RZ, R3, P0 ;  /* 0x000000ffff097224 */ /* 0x000fe200000e0603 */
[----:B------:R-:W-:-:S05]  /*00f0*/  IADD3 R12, P0, PT, R8, 0x12000000, RZ ;  /* 0x12000000080c7810 */ /* 0x000fca0007f1e0ff */
[----:B------:R-:W-:-:S06]  /*0100*/  IMAD.X R13, RZ, RZ, R9, P0 ;  /* 0x000000ffff0d7224 */ /* 0x000fcc00000e0609 */
[----:B-1----:R-:W2:Y:S02]  /*0110*/  LDG.E.64 R12, desc[UR8][R12.64+-0x167bf8] ;  /* 0xe98408080c0c7981 */ /* 0x002ea4000c1e1b00 */
        /* <DEDUP_REMOVED lines=8> */
[----:B------:R-:W-:Y:S02]  /*01a0*/  IMAD.MOV.U32 R20, RZ, RZ, RZ ;  /* 0x000000ffff147224 */ /* 0x000fe400078e00ff */
[----:B------:R-:W-:Y:S02]  /*01b0*/  IMAD.MOV.U32 R10, RZ, RZ, R12 ;  /* 0x000000ffff0a7224 */ /* 0x000fe400078e000c */
[----:B------:R-:W-:Y:S01]  /*01c0*/  IMAD.MOV.U32 R11, RZ, RZ, R13 ;  /* 0x000000ffff0b7224 */ /* 0x000fe200078e000d */
[----:B--2---:R-:W-:-:S04]  /*01d0*/  IADD3 R4, P0, PT, R4, -0x1, RZ ;  /* 0xffffffff04047810 */ /* 0x004fc80007f1e0ff */
[----:B------:R-:W-:Y:S02]  /*01e0*/  IADD3.X R5, PT, PT, R5, -0x1, RZ, P0, !PT ;  /* 0xffffffff05057810 */ /* 0x000fe400007fe4ff */
[----:B------:R-:W-:-:S04]  /*01f0*/  ISETP.GE.U32.AND P0, PT, R4, 0x1, PT ;  /* 0x000000010400780c */ /* 0x000fc80003f06070 */
[----:B------:R-:W-:-:S13]  /*0200*/  ISETP.GE.AND.EX P0, PT, R5, RZ, PT, P0 ;  /* 0x000000ff0500720c */ /* 0x000fda0003f06300 */
[----:B------:R-:W-:Y:S05]  /*0210*/  @!P0 BRA `(.L_x_830) ;  /* 0x00000010007c8947 */ /* 0x000fea0003800000 */
[----:B------:R-:W-:-:S04]  /*0220*/  IADD3 R14, P0, PT, R8, -0x1f000000, RZ ;  /* 0xe1000000080e7810 */ /* 0x000fc80007f1e0ff */
[----:B------:R-:W-:Y:S02]  /*0230*/  IADD3.X R15, PT, PT, R9, -0x1, RZ, P0, !PT ;  /* 0xffffffff090f7810 */ /* 0x000fe400007fe4ff */
[----:B------:R-:W-:-:S03]  /*0240*/  IADD3 R8, P0, PT, R8, -0x6000000, RZ ;  /* 0xfa00000008087810 */ /* 0x000fc60007f1e0ff */
        /* <DEDUP_REMOVED lines=11> */
.L_x_849:
[----:B------:R-:W-:Y:S01]  /*0300*/  BSSY.RECONVERGENT B1, `(.L_x_831) ;  /* 0x00000e2000017945 */ /* 0x000fe20003800200 */
[----:B------:R-:W-:Y:S01]  /*0310*/  IMAD.MOV.U32 R4, RZ, RZ, R18 ;  /* 0x000000ffff047224 */ /* 0x000fe200078e0012 */
[----:B------:R-:W-:Y:S01]  /*0320*/  CS2R R24, SRZ ;  /* 0x0000000000187805 */ /* 0x000fe2000001ff00 */
[----:B------:R-:W-:Y:S02]  /*0330*/  IMAD.MOV.U32 R5, RZ, RZ, R20 ;  /* 0x000000ffff057224 */ /* 0x000fe400078e0014 */
[----:B------:R-:W-:Y:S02]  /*0340*/  IMAD.MOV.U32 R21, RZ, RZ, R7 ;  /* 0x000000ffff157224 */ /* 0x000fe400078e0007 */
[----:B--2--5:R-:W-:-:S07]  /*0350*/  IMAD.MOV.U32 R18, RZ, RZ, R6 ;  /* 0x000000ffff127224 */ /* 0x024fce00078e0006 */
.L_x_845:
        /* <DEDUP_REMOVED lines=13> */
.L_x_843:
        /* <DEDUP_REMOVED lines=59> */
.L_x_837:
        /* <DEDUP_REMOVED lines=9> */
.L_x_841:
        /* <DEDUP_REMOVED lines=21> */
.L_x_839:
        /* <DEDUP_REMOVED lines=41> */
.L_x_840:
        /* <DEDUP_REMOVED lines=55> */
.L_x_842:
[----:B------:R-:W-:Y:S05]  /*0fc0*/  BSYNC.RECONVERGENT B5 ;  /* 0x0000000000057941 */ /* 0x000fea0003800200 */
.L_x_838:
[----:B------:R-:W-:Y:S05]  /*0fd0*/  BSYNC.RELIABLE B4 ;  /* 0x0000000000047941 */ /* 0x000fea0003800100 */
.L_x_836:
[----:B------:R-:W-:Y:S01]  /*0fe0*/  ISETP.NE.U32.AND P1, PT, R4, R7, PT ;  /* 0x000000070400720c */ /* 0x000fe20003f25070 */
[----:B01----:R-:W-:Y:S02]  /*0ff0*/  IMAD.MOV.U32 R21, RZ, RZ, R7 ;  /* 0x000000ffff157224 */ /* 0x003fe400078e0007 */
[----:B------:R-:W-:Y:S01]  /*1000*/  IMAD.MOV.U32 R18, RZ, RZ, R6 ;  /* 0x000000ffff127224 */ /* 0x000fe200078e0006 */
[----:B------:R-:W-:-:S13]  /*1010*/  ISETP.NE.AND.EX P1, PT, R5, R6, PT, P1 ;  /* 0x000000060500720c */ /* 0x000fda0003f25310 */
[----:B------:R-:W-:Y:S05]  /*1020*/  @!P0 BRA P1, `(.L_x_843) ;  /* 0xfffffff400008947 */ /* 0x000fea000083ffff */
.L_x_835:
[----:B------:R-:W-:Y:S05]  /*1030*/  BSYNC.RECONVERGENT B3 ;  /* 0x0000000000037941 */ /* 0x000fea0003800200 */
.L_x_834:
[----:B------:R-:W-:Y:S01]  /*1040*/  ISETP.NE.U32.AND P0, PT, R4, R21, PT ;  /* 0x000000150400720c */ /* 0x000fe20003f05070 */
[----:B------:R-:W-:Y:S02]  /*1050*/  IMAD.MOV.U32 R7, RZ, RZ, R4 ;  /* 0x000000ffff077224 */ /* 0x000fe400078e0004 */
[----:B------:R-:W-:Y:S01]  /*1060*/  IMAD.MOV.U32 R6, RZ, RZ, R5 ;  /* 0x000000ffff067224 */ /* 0x000fe200078e0005 */
[----:B------:R-:W-:-:S13]  /*1070*/  ISETP.NE.AND.EX P0, PT, R5, R18, PT, P0 ;  /* 0x000000120500720c */ /* 0x000fda0003f05300 */
[----:B------:R-:W-:Y:S05]  /*1080*/  @!P0 BREAK.RELIABLE B2 ;  /* 0x0000000000028942 */ /* 0x000fea0003800100 */
[----:B------:R-:W-:Y:S05]  /*1090*/  @!P0 BRA `(.L_x_844) ;  /* 0x0000000000208947 */ /* 0x000fea0003800000 */
.L_x_833:
[----:B------:R-:W-:Y:S05]  /*10a0*/  BSYNC.RELIABLE B2 ;  /* 0x0000000000027941 */ /* 0x000fea0003800100 */
.L_x_832:
[----:B------:R-:W-:Y:S01]  /*10b0*/  IADD3 R25, P0, PT, R25, 0x1, RZ ;  /* 0x0000000119197810 */ /* 0x000fe20007f1e0ff */
[----:B------:R-:W-:Y:S02]  /*10c0*/  IMAD.MOV.U32 R7, RZ, RZ, R21 ;  /* 0x000000ffff077224 */ /* 0x000fe400078e0015 */
[----:B------:R-:W-:Y:S02]  /*10d0*/  IMAD.MOV.U32 R6, RZ, RZ, R18 ;  /* 0x000000ffff067224 */ /* 0x000fe400078e0012 */
[----:B------:R-:W-:Y:S01]  /*10e0*/  IMAD.X R24, RZ, RZ, R24, P0 ;  /* 0x000000ffff187224 */ /* 0x000fe200000e0618 */
[----:B------:R-:W-:-:S04]  /*10f0*/  ISETP.NE.U32.AND P0, PT, R25, 0x38, PT ;  /* 0x000000381900780c */ /* 0x000fc80003f05070 */
[----:B------:R-:W-:-:S13]  /*1100*/  ISETP.NE.AND.EX P0, PT, R24, RZ, PT, P0 ;  /* 0x000000ff1800720c */ /* 0x000fda0003f05300 */
[----:B------:R-:W-:Y:S05]  /*1110*/  @P0 BRA `(.L_x_845) ;  /* 0xfffffff000900947 */ /* 0x000fea000383ffff */
.L_x_844:
[----:B------:R-:W-:Y:S05]  /*1120*/  BSYNC.RECONVERGENT B1 ;  /* 0x0000000000017941 */ /* 0x000fea0003800200 */
.L_x_831:
[----:B------:R-:W-:Y:S01]  /*1130*/  ISETP.NE.U32.AND P0, PT, R4, R7, PT ;  /* 0x000000070400720c */ /* 0x000fe20003f05070 */
[----:B------:R-:W-:Y:S02]  /*1140*/  IMAD.MOV.U32 R18, RZ, RZ, R4 ;  /* 0x000000ffff127224 */ /* 0x000fe400078e0004 */
[----:B------:R-:W-:Y:S01]  /*1150*/  IMAD.MOV.U32 R20, RZ, RZ, R5 ;  /* 0x000000ffff147224 */ /* 0x000fe200078e0005 */
[----:B------:R-:W-:-:S13]  /*1160*/  ISETP.NE.AND.EX P0, PT, R5, R6, PT, P0 ;  /* 0x000000060500720c */ /* 0x000fda0003f05300 */
[----:B------:R-:W-:Y:S05]  /*1170*/  @!P0 BRA `(.L_x_830) ;  /* 0x0000000000a48947 */ /* 0x000fea0003800000 */
[----:B------:R-:W0:Y:S02]  /*1180*/  LDCU.64 UR4, c[0x4][0x20] ;  /* 0x01000400ff0477ac */ /* 0x000e240008000a00 */
[----:B0-----:R-:W-:-:S04]  /*1190*/  LEA R14, P0, R4, UR4, 0x3 ;  /* 0x00000004040e7c11 */ /* 0x001fc8000f8018ff */
[----:B------:R-:W-:-:S06]  /*11a0*/  LEA.HI.X R15, R4, UR5, R5, 0x3, P0 ;  /* 0x00000005040f7c11 */ /* 0x000fcc00080f1c05 */
[----:B------:R-:W3:Y:S01]  /*11b0*/  LDG.E.64 R14, desc[UR8][R14.64+0x8] ;  /* 0x000008080e0e7981 */ /* 0x000ee2000c1e1b00 */
[----:B------:R-:W-:Y:S01]  /*11c0*/  IADD3 R18, P1, PT, R4, 0x1, RZ ;  /* 0x0000000104127810 */ /* 0x000fe20007f3e0ff */
[----:B------:R-:W-:Y:S01]  /*11d0*/  BSSY.RECONVERGENT B1, `(.L_x_846) ;  /* 0x000001e000017945 */ /* 0x000fe20003800200 */
[----:B------:R-:W-:Y:S02]  /*11e0*/  IMAD.MOV.U32 R10, RZ, RZ, R12 ;  /* 0x000000ffff0a7224 */ /* 0x000fe400078e000c */
[----:B------:R-:W-:Y:S02]  /*11f0*/  IMAD.MOV.U32 R11, RZ, RZ, R13 ;  /* 0x000000ffff0b7224 */ /* 0x000fe400078e000d */
[----:B------:R-:W-:Y:S01]  /*1200*/  IMAD.X R20, RZ, RZ, R5, P1 ;  /* 0x000000ffff147224 */ /* 0x000fe200008e0605 */
[----:B---3--:R-:W-:-:S04]  /*1210*/  ISETP.NE.U32.AND P0, PT, R14, RZ, PT ;  /* 0x000000ff0e00720c */ /* 0x008fc80003f05070 */
[----:B------:R-:W-:-:S13]  /*1220*/  ISETP.NE.AND.EX P0, PT, R15, RZ, PT, P0 ;  /* 0x000000ff0f00720c */ /* 0x000fda0003f05300 */
[----:B------:R-:W-:Y:S05]  /*1230*/  @!P0 BRA `(.L_x_847) ;  /* 0x00000000005c8947 */ /* 0x000fea0003800000 */
[----:B------:R-:W-:Y:S02]  /*1240*/  IMAD.MOV.U32 R25, RZ, RZ, R14 ;  /* 0x000000ffff197224 */ /* 0x000fe400078e000e */
[----:B------:R-:W-:Y:S02]  /*1250*/  IMAD.MOV.U32 R21, RZ, RZ, R15 ;  /* 0x000000ffff157224 */ /* 0x000fe400078e000f */
[----:B------:R-:W-:Y:S02]  /*1260*/  IMAD.MOV.U32 R10, RZ, RZ, R12 ;  /* 0x000000ffff0a7224 */ /* 0x000fe400078e000c */
[----:B------:R-:W-:-:S07]  /*1270*/  IMAD.MOV.U32 R11, RZ, RZ, R13 ;  /* 0x000000ffff0b7224 */ /* 0x000fce00078e000d */
.L_x_848:
[----:B------:R-:W-:Y:S01]  /*1280*/  LOP3.LUT R4, R25, 0x1, RZ, 0xc0, !PT ;  /* 0x0000000119047812 */ /* 0x000fe200078ec0ff */
[----:B--2--5:R-:W-:Y:S02]  /*1290*/  IMAD.MOV.U32 R22, RZ, RZ, R10 ;  /* 0x000000ffff167224 */ /* 0x024fe400078e000a */
        /* <DEDUP_REMOVED lines=16> */
[----:B0-----:R-:W-:Y:S05]  /*13a0*/  @P0 BRA `(.L_x_848) ;  /* 0xfffffffc00b40947 */ /* 0x001fea000383ffff */
.L_x_847:
[----:B------:R-:W-:Y:S05]  /*13b0*/  BSYNC.RECONVERGENT B1 ;  /* 0x0000000000017941 */ /* 0x000fea0003800200 */
.L_x_846:
[----:B------:R-:W-:-:S04]  /*13c0*/  ISETP.GE.U32.AND P0, PT, R18, R7, PT ;  /* 0x000000071200720c */ /* 0x000fc80003f06070 */
[----:B------:R-:W-:-:S13]  /*13d0*/  ISETP.GE.AND.EX P0, PT, R20, R6, PT, P0 ;  /* 0x000000061400720c */ /* 0x000fda0003f06300 */
[----:B------:R-:W-:Y:S05]  /*13e0*/  @!P0 BRA `(.L_x_849) ;  /* 0xffffffec00c48947 */ /* 0x000fea000383ffff */
[----:B------:R-:W-:Y:S02]  /*13f0*/  IMAD.MOV.U32 R4, RZ, RZ, R7 ;  /* 0x000000ffff047224 */ /* 0x000fe400078e0007 */
[----:B------:R-:W-:-:S07]  /*1400*/  IMAD.MOV.U32 R5, RZ, RZ, R6 ;  /* 0x000000ffff057224 */ /* 0x000fce00078e0006 */
.L_x_830:
[----:B------:R-:W-:Y:S05]  /*1410*/  BSYNC.RECONVERGENT B0 ;  /* 0x0000000000007941 */ /* 0x000fea0003800200 */
.L_x_829:
        /* <DEDUP_REMOVED lines=8> */
.L_x_870:
        /* <DEDUP_REMOVED lines=8> */
[----:B--2---:R-:W-:Y:S02]  /*1520*/  IMAD.MOV.U32 R17, RZ, RZ, R7 ;  /* 0x000000ffff117224 */ /* 0x004fe400078e0007 */
        /* <DEDUP_REMOVED lines=17> */
.L_x_854:
[----:B------:R-:W-:Y:S05]  /*1640*/  BSYNC.RELIABLE B2 ;  /* 0x0000000000027941 */ /* 0x000fea0003800100 */
.L_x_853:
[----:B0-----:R-:W3:Y:S01]  /*1650*/  LD.E.64 R8, desc[UR8][R4.64+-0x8] ;  /* 0xfffff80804087980 */ /* 0x001ee2000c101b00 */
[----:B------:R-:W-:Y:S01]  /*1660*/  BSSY.RELIABLE B2, `(.L_x_856) ;  /* 0x0000017000027945 */ /* 0x000fe20003800100 */
[----:B---3--:R-:W-:-:S04]  /*1670*/  ISETP.NE.U32.AND P0, PT, R8, RZ, PT ;  /* 0x000000ff0800720c */ /* 0x008fc80003f05070 */
[----:B------:R-:W-:-:S13]  /*1680*/  ISETP.NE.AND.EX P0, PT, R9, RZ, PT, P0 ;  /* 0x000000ff0900720c */ /* 0x000fda0003f05300 */
[----:B------:R-:W-:Y:S05]  /*1690*/  @!P0 BRA `(.L_x_857) ;  /* 0x00000000004c8947 */ /* 0x000fea0003800000 */
[----:B------:R-:W-:Y:S02]  /*16a0*/  ISETP.NE.U32.AND P0, PT, R8, 0x3b9aca00, PT ;  /* 0x3b9aca000800780c */ /* 0x000fe40003f05070 */
[----:B--2---:R-:W-:Y:S02]  /*16b0*/  IADD3 R17, P1, PT, R7, -0x1, RZ ;  /* 0xffffffff07117810 */ /* 0x004fe40007f3e0ff */
        /* <DEDUP_REMOVED lines=17> */
.L_x_857:
[----:B------:R-:W-:Y:S05]  /*17d0*/  BSYNC.RELIABLE B2 ;  /* 0x0000000000027941 */ /* 0x000fea0003800100 */
.L_x_856:
        /* <DEDUP_REMOVED lines=24> */
.L_x_859:
[----:B------:R-:W-:Y:S05]  /*1960*/  BSYNC.RELIABLE B2 ;  /* 0x0000000000027941 */ /* 0x000fea0003800100 */
.L_x_858:
        /* <DEDUP_REMOVED lines=24> */
.L_x_861:
[----:B------:R-:W-:Y:S05]  /*1af0*/  BSYNC.RELIABLE B2 ;  /* 0x0000000000027941 */ /* 0x000fea0003800100 */
.L_x_860:
        /* <DEDUP_REMOVED lines=24> */
.L_x_863:
[----:B------:R-:W-:Y:S05]  /*1c80*/  BSYNC.RELIABLE B2 ;  /* 0x0000000000027941 */ /* 0x000fea0003800100 */
.L_x_862:
        /* <DEDUP_REMOVED lines=24> */
.L_x_865:
[----:B------:R-:W-:Y:S05]  /*1e10*/  BSYNC.RELIABLE B2 ;  /* 0x0000000000027941 */ /* 0x000fea0003800100 */
.L_x_864:
        /* <DEDUP_REMOVED lines=24> */
.L_x_867:
[----:B------:R-:W-:Y:S05]  /*1fa0*/  BSYNC.RELIABLE B2 ;  /* 0x0000000000027941 */ /* 0x000fea0003800100 */
.L_x_866:
[----:B0-----:R-:W3:Y:S01]  /*1fb0*/  LD.E.64 R8, desc[UR8][R4.64+-0x38] ;  /* 0xffffc80804087980 */ /* 0x001ee2000c101b00 */
[----:B--2---:R-:W-:Y:S01]  /*1fc0*/  IADD3 R17, P1, PT, R7, -0x7, RZ ;  /* 0xfffffff907117810 */ /* 0x004fe20007f3e0ff */
        /* <DEDUP_REMOVED lines=22> */
.L_x_869:
[----:B------:R-:W-:Y:S05]  /*2130*/  BSYNC.RELIABLE B2 ;  /* 0x0000000000027941 */ /* 0x000fea0003800100 */
.L_x_868:
[----:B------:R-:W-:Y:S02]  /*2140*/  ISETP.NE.U32.AND P0, PT, R17, RZ, PT ;  /* 0x000000ff1100720c */ /* 0x000fe40003f05070 */
[----:B------:R-:W-:Y:S02]  /*2150*/  IADD3 R7, P1, PT, R7, -0x8, RZ ;  /* 0xfffffff807077810 */ /* 0x000fe40007f3e0ff */
[----:B------:R-:W-:Y:S02]  /*2160*/  ISETP.NE.AND.EX P0, PT, R16, RZ, PT, P0 ;  /* 0x000000ff1000720c */ /* 0x000fe40003f05300 */
[----:B------:R-:W-:-:S11]  /*2170*/  IADD3.X R6, PT, PT, R6, -0x1, RZ, P1, !PT ;  /* 0xffffffff06067810 */ /* 0x000fd60000ffe4ff */
[----:B------:R-:W-:Y:S05]  /*2180*/  @P0 BRA `(.L_x_870) ;  /* 0xfffffff000c40947 */ /* 0x000fea000383ffff */
[----:B------:R-:W-:Y:S02]  /*2190*/  IMAD.MOV.U32 R17, RZ, RZ, -0x1 ;  /* 0xffffffffff117424 */ /* 0x000fe400078e00ff */
[----:B------:R-:W-:-:S07]  /*21a0*/  IMAD.MOV.U32 R16, RZ, RZ, -0x1 ;  /* 0xffffffffff107424 */ /* 0x000fce00078e00ff */
.L_x_855:
[----:B------:R-:W-:Y:S05]  /*21b0*/  BSYNC.RECONVERGENT B0 ;  /* 0x0000000000007941 */ /* 0x000fea0003800200 */
.L_x_852:
[----:B0-----:R-:W-:-:S04]  /*21c0*/  IADD3 R4, P1, PT, R17, -0x1, RZ ;  /* 0xffffffff11047810 */ /* 0x001fc80007f3e0ff */
[----:B------:R-:W-:Y:S02]  /*21d0*/  ISETP.GT.U32.AND P0, PT, R4, 0x36, PT ;  /* 0x000000360400780c */ /* 0x000fe40003f04070 */
[----:B------:R-:W-:-:S04]  /*21e0*/  IADD3.X R4, PT, PT, R16, -0x1, RZ, P1, !PT ;  /* 0xffffffff10047810 */ /* 0x000fc80000ffe4ff */
[----:B------:R-:W-:-:S13]  /*21f0*/  ISETP.GT.U32.AND.EX P0, PT, R4, RZ, PT, P0 ;  /* 0x000000ff0400720c */ /* 0x000fda0003f04100 */
[----:B------:R-:W-:Y:S05]  /*2200*/  @P0 BRA `(.L_x_851) ;  /* 0x0000000000d00947 */ /* 0x000fea0003800000 */
[----:B------:R-:W-:-:S07]  /*2210*/  CS2R R18, SRZ ;  /* 0x0000000000127805 */ /* 0x000fce000001ff00 */
.L_x_873:
        /* <DEDUP_REMOVED lines=39> */
.L_x_872:
[----:B------:R-:W-:Y:S05]  /*2490*/  BSYNC.RECONVERGENT B0 ;  /* 0x0000000000007941 */ /* 0x000fea0003800200 */
.L_x_871:
        /* <DEDUP_REMOVED lines=11> */
.L_x_851:
[----:B------:R-:W-:Y:S05]  /*2550*/  BSYNC.RECONVERGENT B1 ;  /* 0x0000000000017941 */ /* 0x000fea0003800200 */
.L_x_850:
[----:B------:R-:W-:Y:S05]  /*2560*/  WARPSYNC.ALL ;  /* 0x0000000000007948 */ /* 0x000fea0003800000 */
[----:B-----5:R-:W3:Y:S01]  /*2570*/  LD.E.64 R4, desc[UR8][R10.64+0x1c0] ;  /* 0x0001c0080a047980 */ /* 0x020ee2000c101b00 */
[----:B------:R-:W-:Y:S01]  /*2580*/  BSSY.RECONVERGENT B0, `(.L_x_874) ;  /* 0x0000038000007945 */ /* 0x000fe20003800200 */
[----:B---3--:R-:W-:-:S04]  /*2590*/  ISETP.NE.U32.AND P0, PT, R4, RZ, PT ;  /* 0x000000ff0400720c */ /* 0x008fc80003f05070 */
[----:B------:R-:W-:-:S13]  /*25a0*/  ISETP.NE.AND.EX P0, PT, R5, RZ, PT, P0 ;  /* 0x000000ff0500720c */ /* 0x000fda0003f05300 */
[----:B------:R-:W-:Y:S05]  /*25b0*/  @P0 BRA `(.L_x_875) ;  /* 0x0000000000d00947 */ /* 0x000fea0003800000 */
        /* <DEDUP_REMOVED lines=8> */
[----:B------:R-:W-:Y:S01]  /*2640*/  IMAD.U32 R4, RZ, RZ, UR4 ;  /* 0x00000004ff047e24 */ /* 0x000fe2000f8e00ff */
[----:B0-----:R-:W-:-:S03]  /*2650*/  ISETP.EQ.U32.AND P0, PT, R8, R5, PT ;  /* 0x000000050800720c */ /* 0x001fc60003f02070 */
[----:B------:R-:W-:-:S10]  /*2660*/  IMAD.U32 R5, RZ, RZ, UR5 ;  /* 0x00000005ff057e24 */ /* 0x000fd4000f8e00ff */
        /* <DEDUP_REMOVED lines=12> */
[----:B--2---:R-:W2:Y:S01]  /*2730*/  LD.E.64 R16, desc[UR8][R10.64+0x1d8] ;  /* 0x0001d8080a107980 */ /* 0x004ea2000c101b00 */
        /* <DEDUP_REMOVED lines=12> */
[----:B0-----:R-:W2:Y:S01]  /*2800*/  LDG.E.64 R14, desc[UR8][R8.64+-0x5cd400] ;  /* 0xa32c0008080e7981 */ /* 0x001ea2000c1e1b00 */
[----:B------:R-:W-:-:S04]  /*2810*/  ISETP.NE.U32.AND P0, PT, R10, R12, PT ;  /* 0x0000000c0a00720c */ /* 0x000fc80003f05070 */
[----:B------:R-:W-:-:S13]  /*2820*/  ISETP.NE.AND.EX P0, PT, R11, R13, PT, P0 ;  /* 0x0000000d0b00720c */ /* 0x000fda0003f05300 */
[C---:B------:R-:W-:Y:S02]  /*2830*/  @!P0 IADD3 R20, P2, PT, R22.reuse, 0x12000000, RZ ;  /* 0x1200000016148810 */ /* 0x040fe40007f5e0ff */
[----:B------:R-:W-:-:S03]  /*2840*/  @!P0 IADD3 R22, P3, PT, R22, -0x37000000, RZ ;  /* 0xc900000016168810 */ /* 0x000fc60007f7e0ff */
[----:B------:R-:W-:Y:S01]  /*2850*/  @!P0 IMAD.X R21, RZ, RZ, R23, P2 ;  /* 0x000000ffff158224 */ /* 0x000fe200010e0617 */
[----:B------:R-:W-:Y:S02]  /*2860*/  @!P0 IADD3.X R23, PT, PT, R23, -0x1, RZ, P3, !PT ;  /* 0xffffffff17178810 */ /* 0x000fe40001ffe4ff */
[----:B--2---:R-:W-:-:S04]  /*2870*/  IADD3 R14, P1, PT, R14, -0x1, RZ ;  /* 0xffffffff0e0e7810 */ /* 0x004fc80007f3e0ff */
[----:B------:R-:W-:-:S05]  /*2880*/  IADD3.X R15, PT, PT, R15, -0x1, RZ, P1, !PT ;  /* 0xffffffff0f0f7810 */ /* 0x000fca0000ffe4ff */
[----:B------:R1:W-:Y:S04]  /*2890*/  STG.E.64 desc[UR8][R8.64+-0x5cd400], R14 ;  /* 0xa32c000e08007986 */ /* 0x0003e8000c101b08 */
[----:B------:R1:W-:Y:S04]  /*28a0*/  @!P0 ST.E.64 desc[UR8][R10.64+0x1d8], RZ ;  /* 0x0001d8ff0a008985 */ /* 0x0003e8000c101b08 */
[----:B------:R1:W-:Y:S04]  /*28b0*/  @!P0 STG.E.64 desc[UR8][R20.64+-0x167bf8], RZ ;  /* 0xe98408ff14008986 */ /* 0x0003e8000c101b08 */
[----:B------:R1:W-:Y:S04]  /*28c0*/  @!P0 STG.E.64 desc[UR8][R22.64+-0xb3df8], RZ ;  /* 0xf4c208ff16008986 */ /* 0x0003e8000c101b08 */
[----:B------:R1:W-:Y:S04]  /*28d0*/  @!P0 STG.E.64 desc[UR8][R6.64+0x465808], RZ ;  /* 0x465808ff06008986 */ /* 0x0003e8000c101b08 */
[----:B------:R1:W-:Y:S04]  /*28e0*/  @!P0 STG.E.64 desc[UR8][R8.64+-0x5cd400], RZ ;  /* 0xa32c00ff08008986 */ /* 0x0003e8000c101b08 */
[----:B------:R1:W-:Y:S02]  /*28f0*/  @!P0 STG.E.64 desc[UR8][R4.64+-0x6811f8], RZ ;  /* 0x97ee08ff04008986 */ /* 0x0003e4000c101b08 */
.L_x_875:
[----:B------:R-:W-:Y:S05]  /*2900*/  BSYNC.RECONVERGENT B0 ;  /* 0x0000000000007941 */ /* 0x000fea0003800200 */
.L_x_874:
[----:B------:R-:W0:Y:S01]  /*2910*/  LDCU.64 UR4, c[0x0][0x390] ;  /* 0x00007200ff0477ac */ /* 0x000e220008000a00 */
[----:B-1----:R-:W1:Y:S08]  /*2920*/  LDC.64 R10, c[0x0][0x398] ;  /* 0x0000e600ff0a7b82 */ /* 0x002e700000000a00 */
[----:B------:R-:W3:Y:S01]  /*2930*/  LDC.64 R4, c[0x0][0x398] ;  /* 0x0000e600ff047b82 */ /* 0x000ee20000000a00 */
[----:B0-----:R-:W-:-:S04]  /*2940*/  LEA R8, P0, R0, UR4, 0x2 ;  /* 0x0000000400087c11 */ /* 0x001fc8000f8010ff */
[----:B------:R-:W-:-:S06]  /*2950*/  LEA.HI.X R9, R0, UR5, RZ, 0x2, P0 ;  /* 0x0000000500097c11 */ /* 0x000fcc00080f14ff */
[----:B------:R-:W1:Y:S01]  /*2960*/  LDG.E R9, desc[UR8][R8.64] ;  /* 0x0000000808097981 */ /* 0x000e62000c1e1900 */
[----:B------:R-:W-:Y:S01]  /*2970*/  BSSY.RECONVERGENT B0, `(.L_x_876) ;  /* 0x0000045000007945 */ /* 0x000fe20003800200 */
[----:B------:R-:W-:Y:S01]  /*2980*/  CS2R R6, SRZ ;  /* 0x0000000000067805 */ /* 0x000fe2000001ff00 */
[----:B-1----:R-:W-:-:S04]  /*2990*/  IMAD.WIDE.U32 R10, R9, 0x8, R10 ;  /* 0x00000008090a7825 */ /* 0x002fc800078e000a */
[----:B------:R-:W-:Y:S01]  /*29a0*/  VIADD R0, R9, 0xffffffff ;  /* 0xffffffff09007836 */ /* 0x000fe20000000000 */
[----:B---3--:R0:W-:Y:S06]  /*29b0*/  STG.E.64 desc[UR8][R10.64], R12 ;  /* 0x0000000c0a007986 */ /* 0x0081ec000c101b08 */
.L_x_883:
[----:B0--34-:R-:W-:-:S06]  /*29c0*/  IMAD.WIDE.U32 R10, R9, 0x8, R4 ;  /* 0x00000008090a7825 */ /* 0x019fcc00078e0004 */
[----:B------:R-:W3:Y:S01]  /*29d0*/  LDG.E.64 R10, desc[UR8][R10.64] ;  /* 0x000000080a0a7981 */ /* 0x000ee2000c1e1b00 */
[----:B------:R-:W-:Y:S01]  /*29e0*/  ISETP.NE.U32.AND P0, PT, R6, RZ, PT ;  /* 0x000000ff0600720c */ /* 0x000fe20003f05070 */
[----:B------:R-:W-:Y:S04]  /*29f0*/  BSSY.RECONVERGENT B1, `(.L_x_877) ;  /* 0x000003a000017945 */ /* 0x000fe80003800200 */
[----:B------:R-:W-:Y:S01]  /*2a00*/  BSSY.RELIABLE B2, `(.L_x_878) ;  /* 0x0000010000027945 */ /* 0x000fe20003800100 */
[----:B------:R-:W-:Y:S01]  /*2a10*/  IMAD.MOV.U32 R14, RZ, RZ, R6 ;  /* 0x000000ffff0e7224 */ /* 0x000fe200078e0006 */
[----:B------:R-:W-:Y:S01]  /*2a20*/  ISETP.NE.AND.EX P0, PT, R7, RZ, PT, P0 ;  /* 0x000000ff0700720c */ /* 0x000fe20003f05300 */
[----:B------:R-:W-:Y:S02]  /*2a30*/  IMAD.MOV.U32 R15, RZ, RZ, R7 ;  /* 0x000000ffff0f7224 */ /* 0x000fe400078e0007 */
[----:B-1-3--:R-:W-:-:S02]  /*2a40*/  IMAD.MOV.U32 R6, RZ, RZ, R10 ;  /* 0x000000ffff067224 */ /* 0x00afc400078e000a */
[----:B------:R-:W-:-:S08]  /*2a50*/  IMAD.MOV.U32 R7, RZ, RZ, R11 ;  /* 0x000000ffff077224 */ /* 0x000fd000078e000b */
[----:B------:R-:W-:Y:S05]  /*2a60*/  @!P0 BRA `(.L_x_879) ;  /* 0x0000000000248947 */ /* 0x000fea0003800000 */
[----:B------:R-:W3:Y:S02]  /*2a70*/  LD.E.64 R10, desc[UR8][R14.64+0x1c8] ;  /* 0x0001c8080e0a7980 */ /* 0x000ee4000c101b00 */
[----:B---3--:R-:W-:-:S04]  /*2a80*/  ISETP.NE.U32.AND P0, PT, R10, R6, PT ;  /* 0x000000060a00720c */ /* 0x008fc80003f05070 */
[----:B------:R-:W-:-:S13]  /*2a90*/  ISETP.NE.AND.EX P0, PT, R11, R7, PT, P0 ;  /* 0x000000070b00720c */ /* 0x000fda0003f05300 */
[----:B------:R-:W-:Y:S05]  /*2aa0*/  @!P0 BRA `(.L_x_879) ;  /* 0x0000000000148947 */ /* 0x000fea0003800000 */
[----:B------:R-:W3:Y:S02]  /*2ab0*/  LD.E.64 R10, desc[UR8][R14.64+0x1d0] ;  /* 0x0001d0080e0a7980 */ /* 0x000ee4000c101b00 */
[----:B---3--:R-:W-:-:S04]  /*2ac0*/  ISETP.NE.U32.AND P0, PT, R10, R6, PT ;  /* 0x000000060a00720c */ /* 0x008fc80003f05070 */
[----:B------:R-:W-:-:S13]  /*2ad0*/  ISETP.NE.AND.EX P0, PT, R11, R7, PT, P0 ;  /* 0x000000070b00720c */ /* 0x000fda0003f05300 */
[----:B------:R-:W-:Y:S05]  /*2ae0*/  @P0 BREAK.RELIABLE B2 ;  /* 0x0000000000020942 */ /* 0x000fea0003800100 */
[----:B------:R-:W-:Y:S05]  /*2af0*/  @P0 BRA `(.L_x_880) ;  /* 0x0000000000400947 */ /* 0x000fea0003800000 */
.L_x_879:
[----:B------:R-:W-:Y:S05]  /*2b00*/  BSYNC.RELIABLE B2 ;  /* 0x0000000000027941 */ /* 0x000fea0003800100 */
.L_x_878:
[----:B------:R-:W3:Y:S02]  /*2b10*/  LD.E.64 R14, desc[UR8][R6.64+0x1c8] ;  /* 0x0001c808060e7980 */ /* 0x000ee4000c101b00 */
[----:B---3--:R-:W-:-:S04]  /*2b20*/  ISETP.NE.U32.AND P0, PT, R14, RZ, PT ;  /* 0x000000ff0e00720c */ /* 0x008fc80003f05070 */
[----:B------:R-:W-:-:S13]  /*2b30*/  ISETP.NE.AND.EX P0, PT, R15, RZ, PT, P0 ;  /* 0x000000ff0f00720c */ /* 0x000fda0003f05300 */
[----:B------:R-:W-:-:S04]  /*2b40*/  @P0 VIADD R9, R9, 0x1 ;  /* 0x0000000109090836 */ /* 0x000fc80000000000 */
[----:B------:R-:W-:-:S05]  /*2b50*/  @P0 IMAD.WIDE.U32 R10, R9, 0x8, R4 ;  /* 0x00000008090a0825 */ /* 0x000fca00078e0004 */
[----:B------:R3:W-:Y:S01]  /*2b60*/  @P0 STG.E.64 desc[UR8][R10.64], R14 ;  /* 0x0000000e0a000986 */ /* 0x0007e2000c101b08 */
[----:B------:R-:W-:Y:S05]  /*2b70*/  @P0 BRA `(.L_x_881) ;  /* 0x0000000000840947 */ /* 0x000fea0003800000 */
[----:B---3--:R-:W3:Y:S02]  /*2b80*/  LD.E.64 R10, desc[UR8][R6.64+0x1d0] ;  /* 0x0001d008060a7980 */ /* 0x008ee4000c101b00 */
[----:B---3--:R-:W-:-:S04]  /*2b90*/  ISETP.NE.U32.AND P0, PT, R10, RZ, PT ;  /* 0x000000ff0a00720c */ /* 0x008fc80003f05070 */
[----:B------:R-:W-:-:S13]  /*2ba0*/  ISETP.NE.AND.EX P0, PT, R11, RZ, PT, P0 ;  /* 0x000000ff0b00720c */ /* 0x000fda0003f05300 */
[----:B------:R-:W-:-:S04]  /*2bb0*/  @P0 VIADD R9, R9, 0x1 ;  /* 0x0000000109090836 */ /* 0x000fc80000000000 */
[----:B------:R-:W-:-:S04]  /*2bc0*/  @P0 IMAD.WIDE.U32 R14, R9, 0x8, R4 ;  /* 0x00000008090e0825 */ /* 0x000fc800078e0004 */
[----:B------:R-:W-:Y:S01]  /*2bd0*/  @!P0 VIADD R9, R9, 0xffffffff ;  /* 0xffffffff09098836 */ /* 0x000fe20000000000 */
[----:B------:R4:W-:Y:S01]  /*2be0*/  @P0 STG.E.64 desc[UR8][R14.64], R10 ;  /* 0x0000000a0e000986 */ /* 0x0009e2000c101b08 */
[----:B------:R-:W-:Y:S05]  /*2bf0*/  BRA `(.L_x_881) ;  /* 0x0000000000647947 */ /* 0x000fea0003800000 */
.L_x_880:
[----:B------:R-:W3:Y:S02]  /*2c00*/  LD.E.64 R10, desc[UR8][R6.64+0x1c8] ;  /* 0x0001c808060a7980 */ /* 0x000ee4000c101b00 */
[----:B---3--:R-:W-:-:S04]  /*2c10*/  ISETP.NE.U32.AND P0, PT, R10, R14, PT ;  /* 0x0000000e0a00720c */ /* 0x008fc80003f05070 */
[----:B------:R-:W-:-:S13]  /*2c20*/  ISETP.NE.AND.EX P0, PT, R11, R15, PT, P0 ;  /* 0x0000000f0b00720c */ /* 0x000fda0003f05300 */
[----:B------:R-:W-:Y:S05]  /*2c30*/  @P0 BRA `(.L_x_882) ;  /* 0x0000000000300947 */ /* 0x000fea0003800000 */
[----:B--2---:R-:W2:Y:S04]  /*2c40*/  LD.E.64 R16, desc[UR8][R6.64+0x1d0] ;  /* 0x0001d00806107980 */ /* 0x004ea8000c101b00 */
[----:B------:R-:W3:Y:S01]  /*2c50*/  LD.E.64 R10, desc[UR8][R14.64+0x1c0] ;  /* 0x0001c0080e0a7980 */ /* 0x000ee2000c101b00 */
[----:B--2---:R-:W-:-:S04]  /*2c60*/  ISETP.NE.U32.AND P1, PT, R16, RZ, PT ;  /* 0x000000ff1000720c */ /* 0x004fc80003f25070 */
[----:B------:R-:W-:Y:S02]  /*2c70*/  ISETP.NE.AND.EX P1, PT, R17, RZ, PT, P1 ;  /* 0x000000ff1100720c */ /* 0x000fe40003f25310 */
[----:B---3--:R-:W-:-:S04]  /*2c80*/  ISETP.NE.U32.AND P0, PT, R10, RZ, PT ;  /* 0x000000ff0a00720c */ /* 0x008fc80003f05070 */
[----:B------:R-:W-:-:S07]  /*2c90*/  ISETP.NE.AND.EX P0, PT, R11, RZ, PT, P0 ;  /* 0x000000ff0b00720c */ /* 0x000fce0003f05300 */
[----:B------:R-:W-:-:S04]  /*2ca0*/  @P1 VIADD R9, R9, 0x1 ;  /* 0x0000000109091836 */ /* 0x000fc80000000000 */
[C---:B------:R-:W-:Y:S02]  /*2cb0*/  @P1 IMAD.WIDE.U32 R10, R9.reuse, 0x8, R4 ;  /* 0x00000008090a1825 */ /* 0x040fe400078e0004 */
[----:B------:R0:W-:Y:S02]  /*2cc0*/  @!P0 ST.E.64 desc[UR8][R6.64+0x1c8], RZ ;  /* 0x0001c8ff06008985 */ /* 0x0001e4000c101b08 */
[----:B------:R-:W-:Y:S02]  /*2cd0*/  @!P1 VIADD R9, R9, 0xffffffff ;  /* 0xffffffff09099836 */ /* 0x000fe40000000000 */
[----:B------:R0:W-:Y:S01]  /*2ce0*/  @P1 STG.E.64 desc[UR8][R10.64], R16 ;  /* 0x000000100a001986 */ /* 0x0001e2000c101b08 */
[----:B------:R-:W-:Y:S05]  /*2cf0*/  BRA `(.L_x_881) ;  /* 0x0000000000247947 */ /* 0x000fea0003800000 */
.L_x_882:
[----:B------:R-:W3:Y:S02]  /*2d00*/  LD.E.64 R10, desc[UR8][R6.64+0x1d0] ;  /* 0x0001d008060a7980 */ /* 0x000ee4000c101b00 */
[----:B---3--:R-:W-:-:S04]  /*2d10*/  ISETP.NE.U32.AND P0, PT, R10, R14, PT ;  /* 0x0000000e0a00720c */ /* 0x008fc80003f05070 */
[----:B------:R-:W-:-:S13]  /*2d20*/  ISETP.NE.AND.EX P0, PT, R11, R15, PT, P0 ;  /* 0x0000000f0b00720c */ /* 0x000fda0003f05300 */
[----:B------:R-:W-:Y:S05]  /*2d30*/  @P0 BRA `(.L_x_881) ;  /* 0x0000000000140947 */ /* 0x000fea0003800000 */
[----:B------:R-:W3:Y:S01]  /*2d40*/  LD.E.64 R10, desc[UR8][R14.64+0x1c0] ;  /* 0x0001c0080e0a7980 */ /* 0x000ee2000c101b00 */
[----:B------:R-:W-:Y:S01]  /*2d50*/  VIADD R9, R9, 0xffffffff ;  /* 0xffffffff09097836 */ /* 0x000fe20000000000 */
[----:B---3--:R-:W-:-:S04]  /*2d60*/  ISETP.NE.U32.AND P0, PT, R10, RZ, PT ;  /* 0x000000ff0a00720c */ /* 0x008fc80003f05070 */
[----:B------:R-:W-:-:S13]  /*2d70*/  ISETP.NE.AND.EX P0, PT, R11, RZ, PT, P0 ;  /* 0x000000ff0b00720c */ /* 0x000fda0003f05300 */
[----:B------:R1:W-:Y:S02]  /*2d80*/  @!P0 ST.E.64 desc[UR8][R6.64+0x1d0], RZ ;  /* 0x0001d0ff06008985 */ /* 0x0003e4000c101b08 */
.L_x_881:
[----:B------:R-:W-:Y:S05]  /*2d90*/  BSYNC.RECONVERGENT B1 ;  /* 0x0000000000017941 */ /* 0x000fea0003800200 */
.L_x_877:
[----:B------:R-:W-:-:S13]  /*2da0*/  ISETP.NE.AND P0, PT, R9, R0, PT ;  /* 0x000000000900720c */ /* 0x000fda0003f05270 */
[----:B------:R-:W-:Y:S05]  /*2db0*/  @P0 BRA `(.L_x_883) ;  /* 0xfffffffc00000947 */ /* 0x000fea000383ffff */
[----:B------:R-:W-:Y:S05]  /*2dc0*/  BSYNC.RECONVERGENT B0 ;  /* 0x0000000000007941 */ /* 0x000fea0003800200 */
.L_x_876:
[----:B------:R-:W-:Y:S05]  /*2dd0*/  WARPSYNC.ALL ;  /* 0x0000000000007948 */ /* 0x000fea0003800000 */
[----:B------:R-:W5:Y:S02]  /*2de0*/  LD.E.64 R12, desc[UR8][R12.64+0x1c0] ;  /* 0x0001c0080c0c7980 */ /* 0x000f64000c101b00 */
[----:B-----5:R-:W-:-:S04]  /*2df0*/  ISETP.NE.U32.AND P0, PT, R12, RZ, PT ;  /* 0x000000ff0c00720c */ /* 0x020fc80003f05070 */
[----:B------:R-:W-:-:S13]  /*2e00*/  ISETP.NE.AND.EX P0, PT, R13, RZ, PT, P0 ;  /* 0x000000ff0d00720c */ /* 0x000fda0003f05300 */
[----:B------:R-:W-:Y:S05]  /*2e10*/  @P0 EXIT ;  /* 0x000000000000094d */ /* 0x000fea0003800000 */
[----:B------:R-:W-:-:S05]  /*2e20*/  IADD3 R2, P0, PT, R2, -0x80000000, RZ ;  /* 0x8000000002027810 */ /* 0x000fca0007f1e0ff */
[----:B------:R-:W-:Y:S01]  /*2e30*/  IMAD.X R3, RZ, RZ, R3, P0 ;  /* 0x000000ffff037224 */ /* 0x000fe200000e0603 */
[----:B------:R-:W-:-:S05]  /*2e40*/  IADD3 R2, P0, PT, R2, 0x12000000, RZ ;  /* 0x1200000002027810 */ /* 0x000fca0007f1e0ff */
[----:B------:R-:W-:-:S05]  /*2e50*/  IMAD.X R3, RZ, RZ, R3, P0 ;  /* 0x000000ffff037224 */ /* 0x000fca00000e0603 */
[----:B------:R-:W-:Y:S01]  /*2e60*/  STG.E.64 desc[UR8][R2.64+-0x167bf8], RZ ;  /* 0xe98408ff02007986 */ /* 0x000fe2000c101b08 */
[----:B------:R-:W-:Y:S05]  /*2e70*/  EXIT ;  /* 0x000000000000794d */ /* 0x000fea0003800000 */
.L_x_884:
        /* <DEDUP_REMOVED lines=16> */
.L_x_2120:


//--------------------- .text._Z24countEdgeBlocksPerVertexjP27vertex_dictionary_structurePj --------------------------
	.section	.text._Z24countEdgeBlocksPerVertexjP27vertex_dictionary_structurePj,"ax",@progbits
	.align	128
        .global         _Z24countEdgeBlocksPerVertexjP27vertex_dictionary_structurePj
        .type           _Z24countEdgeBlocksPerVertexjP27vertex_dictionary_structurePj,@function
        .size           _Z24countEdgeBlocksPerVertexjP27vertex_dictionary_structurePj,(.L_x_2121 - _Z24countEdgeBlocksPerVertexjP27vertex_dictionary_structurePj)
        .other          _Z24countEdgeBlocksPerVertexjP27vertex_dictionary_structurePj,@"STO_CUDA_ENTRY STV_DEFAULT"
_Z24countEdgeBlocksPerVertexjP27vertex_dictionary_structurePj:
.text._Z24countEdgeBlocksPerVertexjP27vertex_dictionary_structurePj:
[----:B------:R-:W-:Y:S01]  /*0000*/  LDC R1, c[0x0][0x37c] ;  /* 0x0000df00ff017b82 */ /* 0x000fe20000000800 */
[----:B------:R-:W0:Y:S07]  /*0010*/  S2R R0, SR_TID.X ;  /* 0x0000000000007919 */ /* 0x000e2e0000002100 */
[----:B------:R-:W0:Y:S01]  /*0020*/  S2UR UR4, SR_CTAID.X ;  /* 0x00000000000479c3 */ /* 0x000e220000002500 */
[----:B------:R-:W1:Y:S07]  /*0030*/  LDCU UR5, c[0x0][0x380] ;  /* 0x00007000ff0577ac */ /* 0x000e6e0008000800 */
[----:B------:R-:W0:Y:S02]  /*0040*/  LDC R7, c[0x0][0x360] ;  /* 0x0000d800ff077b82 */ /* 0x000e240000000800 */
[----:B0-----:R-:W-:-:S05]  /*0050*/  IMAD R7, R7, UR4, R0 ;  /* 0x0000000407077c24 */ /* 0x001fca000f8e0200 */
[----:B-1----:R-:W-:-:S13]  /*0060*/  ISETP.GE.U32.AND P0, PT, R7, UR5, PT ;  /* 0x0000000507007c0c */ /* 0x002fda000bf06070 */
[----:B------:R-:W-:Y:S05]  /*0070*/  @P0 EXIT ;  /* 0x000000000000094d */ /* 0x000fea0003800000 */
[----:B------:R-:W0:Y:S01]  /*0080*/  LDC.64 R2, c[0x0][0x388] ;  /* 0x0000e200ff027b82 */ /* 0x000e220000000a00 */
[----:B------:R-:W1:Y:S01]  /*0090*/  LDCU.64 UR4, c[0x0][0x358] ;  /* 0x00006b00ff0477ac */ /* 0x000e620008000a00 */
[----:B0-----:R-:W-:-:S03]  /*00a0*/  IMAD.WIDE.U32 R2, R7, 0x8, R2 ;  /* 0x0000000807027825 */ /* 0x001fc600078e0002 */
[----:B------:R-:W-:-:S04]  /*00b0*/  IADD3 R4, P0, PT, R2, 0x31000000, RZ ;  /* 0x3100000002047810 */ /* 0x000fc80007f1e0ff */
[----:B------:R-:W-:Y:S02]  /*00c0*/  IADD3.X R5, PT, PT, RZ, R3, RZ, P0, !PT ;  /* 0x00000003ff057210 */ /* 0x000fe400007fe4ff */
[----:B------:R-:W0:Y:S04]  /*00d0*/  LDC.64 R2, c[0x0][0x390] ;  /* 0x0000e400ff027b82 */ /* 0x000e280000000a00 */
[----:B-1----:R-:W2:Y:S01]  /*00e0*/  LDG.E R5, desc[UR4][R4.64+-0x5cd400] ;  /* 0xa32c000404057981 */ /* 0x002ea2000c1e1900 */
[----:B0-----:R-:W-:-:S05]  /*00f0*/  IMAD.WIDE.U32 R2, R7, 0x4, R2 ;  /* 0x0000000407027825 */ /* 0x001fca00078e0002 */
[----:B--2---:R-:W-:Y:S01]  /*0100*/  STG.E desc[UR4][R2.64], R5 ;  /* 0x0000000502007986 */ /* 0x004fe2000c101904 */
[----:B------:R-:W-:Y:S05]  /*0110*/  EXIT ;  /* 0x000000000000794d */ /* 0x000fea0003800000 */
.L_x_885:
        /* <DEDUP_REMOVED lines=14> */
.L_x_2121:


//--------------------- .text._Z20countTotalEdgeBlocksjPjP27vertex_dictionary_structureS_ --------------------------
	.section	.text._Z20countTotalEdgeBlocksjPjP27vertex_dictionary_structureS_,"ax",@progbits
	.align	128
        .global         _Z20countTotalEdgeBlocksjPjP27vertex_dictionary_structureS_
        .type           _Z20countTotalEdgeBlocksjPjP27vertex_dictionary_structureS_,@function
        .size           _Z20countTotalEdgeBlocksjPjP27vertex_dictionary_structureS_,(.L_x_2122 - _Z20countTotalEdgeBlocksjPjP27vertex_dictionary_structureS_)
        .other          _Z20countTotalEdgeBlocksjPjP27vertex_dictionary_structureS_,@"STO_CUDA_ENTRY STV_DEFAULT"
_Z20countTotalEdgeBlocksjPjP27vertex_dictionary_structureS_:
.text._Z20countTotalEdgeBlocksjPjP27vertex_dictionary_structureS_:
[----:B------:R-:W-:Y:S01]  /*0000*/  LDC R1, c[0x0][0x37c] ;  /* 0x0000df00ff017b82 */ /* 0x000fe20000000800 */
[----:B------:R-:W0:Y:S07]  /*0010*/  LDCU UR4, c[0x0][0x380] ;  /* 0x00007000ff0477ac */ /* 0x000e2e0008000800 */
[----:B------:R-:W1:Y:S01]  /*0020*/  LDC.64 R2, c[0x0][0x398] ;  /* 0x0000e600ff027b82 */ /* 0x000e620000000a00 */
[----:B------:R-:W1:Y:S01]  /*0030*/  LDCU.64 UR14, c[0x0][0x358] ;  /* 0x00006b00ff0e77ac */ /* 0x000e620008000a00 */
[----:B0-----:R-:W-:Y:S01]  /*0040*/  ISETP.NE.AND P0, PT, RZ, UR4, PT ;  /* 0x00000004ff007c0c */ /* 0x001fe2000bf05270 */
[----:B-1----:R0:W-:-:S12]  /*0050*/  STG.E desc[UR14][R2.64], RZ ;  /* 0x000000ff02007986 */ /* 0x0021d8000c10190e */
[----:B------:R-:W-:Y:S05]  /*0060*/  @!P0 EXIT ;  /* 0x000000000000894d */ /* 0x000fea0003800000 */
[----:B------:R-:W-:Y:S01]  /*0070*/  UISETP.GE.U32.AND UP0, UPT, UR4, 0x8, UPT ;  /* 0x000000080400788c */ /* 0x000fe2000bf06070 */
[----:B------:R-:W-:Y:S01]  /*0080*/  IMAD.MOV.U32 R0, RZ, RZ, RZ ;  /* 0x000000ffff007224 */ /* 0x000fe200078e00ff */
[----:B------:R-:W-:-:S07]  /*0090*/  ULOP3.LUT UR12, UR4, 0x7, URZ, 0xc0, !UPT ;  /* 0x00000007040c7892 */ /* 0x000fce000f8ec0ff */
[----:B------:R-:W-:Y:S05]  /*00a0*/  BRA.U !UP0, `(.L_x_886) ;  /* 0x0000000508487547 */ /* 0x000fea000b800000 */
[----:B------:R-:W1:Y:S01]  /*00b0*/  LDCU.128 UR8, c[0x0][0x390] ;  /* 0x00007200ff0877ac */ /* 0x000e620008000c00 */
[----:B0-----:R-:W0:Y:S01]  /*00c0*/  LDC.64 R2, c[0x0][0x388] ;  /* 0x0000e200ff027b82 */ /* 0x001e220000000a00 */
[----:B------:R-:W-:-:S06]  /*00d0*/  ULOP3.LUT UR4, UR4, 0xfffffff8, URZ, 0xc0, !UPT ;  /* 0xfffffff804047892 */ /* 0x000fcc000f8ec0ff */
[----:B------:R-:W-:Y:S01]  /*00e0*/  IMAD.U32 R0, RZ, RZ, UR4 ;  /* 0x00000004ff007e24 */ /* 0x000fe2000f8e00ff */
[----:B-1----:R-:W-:Y:S02]  /*00f0*/  UIADD3 UR7, UP0, UPT, UR8, 0x30a32c38, URZ ;  /* 0x30a32c3808077890 */ /* 0x002fe4000ff1e0ff */
[----:B------:R-:W-:Y:S02]  /*0100*/  UIADD3 UR5, UP1, UPT, UR10, 0x10, URZ ;  /* 0x000000100a057890 */ /* 0x000fe4000ff3e0ff */
[----:B------:R-:W-:Y:S02]  /*0110*/  UIADD3.X UR8, UPT, UPT, URZ, UR9, URZ, UP0, !UPT ;  /* 0x00000009ff087290 */ /* 0x000fe400087fe4ff */
[----:B------:R-:W-:Y:S01]  /*0120*/  UIADD3.X UR6, UPT, UPT, URZ, UR11, URZ, UP1, !UPT ;  /* 0x0000000bff067290 */ /* 0x000fe20008ffe4ff */
[----:B------:R-:W-:Y:S01]  /*0130*/  MOV R4, UR7 ;  /* 0x0000000700047c02 */ /* 0x000fe20008000f00 */
[----:B------:R-:W-:Y:S01]  /*0140*/  IMAD.U32 R8, RZ, RZ, UR5 ;  /* 0x00000005ff087e24 */ /* 0x000fe2000f8e00ff */
[----:B------:R-:W-:Y:S01]  /*0150*/  UIADD3 UR9, UPT, UPT, -UR4, URZ, URZ ;  /* 0x000000ff04097290 */ /* 0x000fe2000fffe1ff */
[----:B------:R-:W-:-:S02]  /*0160*/  IMAD.U32 R5, RZ, RZ, UR8 ;  /* 0x00000008ff057e24 */ /* 0x000fc4000f8e00ff */
[----:B------:R-:W-:Y:S01]  /*0170*/  MOV R11, UR6 ;  /* 0x00000006000b7c02 */ /* 0x000fe20008000f00 */
[----:B------:R-:W-:-:S08]  /*0180*/  UMOV UR4, URZ ;  /* 0x000000ff00047c82 */ /* 0x000fd00008000000 */
.L_x_887:
[----:B01----:R-:W2:Y:S04]  /*0190*/  LDG.E R6, desc[UR14][R2.64] ;  /* 0x0000000e02067981 */ /* 0x003ea8000c1e1900 */
[----:B------:R-:W2:Y:S01]  /*01a0*/  LDG.E R17, desc[UR14][R4.64+-0x38] ;  /* 0xffffc80e04117981 */ /* 0x000ea2000c1e1900 */
[----:B------:R-:W-:Y:S02]  /*01b0*/  ISETP.NE.AND P0, PT, RZ, UR4, PT ;  /* 0x00000004ff007c0c */ /* 0x000fe4000bf05270 */
[----:B------:R-:W-:Y:S01]  /*01c0*/  MOV R7, R11 ;  /* 0x0000000b00077202 */ /* 0x000fe20000000f00 */
[----:B--2---:R-:W-:Y:S02]  /*01d0*/  IMAD.IADD R9, R17, 0x1, R6 ;  /* 0x0000000111097824 */ /* 0x004fe400078e0206 */
[----:B------:R-:W-:-:S03]  /*01e0*/  IMAD.MOV.U32 R6, RZ, RZ, R8 ;  /* 0x000000ffff067224 */ /* 0x000fc600078e0008 */
[----:B------:R0:W-:Y:S05]  /*01f0*/  STG.E desc[UR14][R2.64], R9 ;  /* 0x0000000902007986 */ /* 0x0001ea000c10190e */
[----:B------:R-:W2:Y:S04]  /*0200*/  @P0 LDG.E R8, desc[UR14][R6.64+-0x10] ;  /* 0xfffff00e06080981 */ /* 0x000ea8000c1e1900 */
[----:B------:R-:W-:Y:S01]  /*0210*/  STG.E desc[UR14][R6.64+-0xc], R17 ;  /* 0xfffff41106007986 */ /* 0x000fe2000c10190e */
[----:B--2---:R-:W-:-:S05]  /*0220*/  @P0 IMAD.IADD R11, R17, 0x1, R8 ;  /* 0x00000001110b0824 */ /* 0x004fca00078e0208 */
[----:B------:R1:W-:Y:S04]  /*0230*/  @P0 STG.E desc[UR14][R6.64+-0xc], R11 ;  /* 0xfffff40b06000986 */ /* 0x0003e8000c10190e */
[----:B------:R-:W2:Y:S04]  /*0240*/  LDG.E R8, desc[UR14][R4.64+-0x30] ;  /* 0xffffd00e04087981 */ /* 0x000ea8000c1e1900 */
[----:B------:R-:W2:Y:S02]  /*0250*/  LDG.E R13, desc[UR14][R2.64] ;  /* 0x0000000e020d7981 */ /* 0x000ea4000c1e1900 */
[----:B--2---:R-:W-:-:S05]  /*0260*/  IMAD.IADD R13, R8, 0x1, R13 ;  /* 0x00000001080d7824 */ /* 0x004fca00078e020d */
[----:B------:R2:W-:Y:S04]  /*0270*/  STG.E desc[UR14][R2.64], R13 ;  /* 0x0000000d02007986 */ /* 0x0005e8000c10190e */
[----:B------:R-:W3:Y:S02]  /*0280*/  LDG.E R15, desc[UR14][R6.64+-0xc] ;  /* 0xfffff40e060f7981 */ /* 0x000ee4000c1e1900 */
[----:B---3--:R-:W-:-:S05]  /*0290*/  IADD3 R15, PT, PT, R8, R15, RZ ;  /* 0x0000000f080f7210 */ /* 0x008fca0007ffe0ff */
[----:B------:R3:W-:Y:S04]  /*02a0*/  STG.E desc[UR14][R6.64+-0x8], R15 ;  /* 0xfffff80f06007986 */ /* 0x0007e8000c10190e */
[----:B------:R-:W4:Y:S04]  /*02b0*/  LDG.E R8, desc[UR14][R4.64+-0x28] ;  /* 0xffffd80e04087981 */ /* 0x000f28000c1e1900 */
[----:B0-----:R-:W4:Y:S02]  /*02c0*/  LDG.E R9, desc[UR14][R2.64] ;  /* 0x0000000e02097981 */ /* 0x001f24000c1e1900 */
[----:B----4-:R-:W-:-:S05]  /*02d0*/  IMAD.IADD R9, R8, 0x1, R9 ;  /* 0x0000000108097824 */ /* 0x010fca00078e0209 */
[----:B------:R0:W-:Y:S04]  /*02e0*/  STG.E desc[UR14][R2.64], R9 ;  /* 0x0000000902007986 */ /* 0x0001e8000c10190e */
[----:B-1----:R-:W4:Y:S02]  /*02f0*/  LDG.E R11, desc[UR14][R6.64+-0x8] ;  /* 0xfffff80e060b7981 */ /* 0x002f24000c1e1900 */
[----:B----4-:R-:W-:-:S05]  /*0300*/  IMAD.IADD R11, R8, 0x1, R11 ;  /* 0x00000001080b7824 */ /* 0x010fca00078e020b */
[----:B------:R1:W-:Y:S04]  /*0310*/  STG.E desc[UR14][R6.64+-0x4], R11 ;  /* 0xfffffc0b06007986 */ /* 0x0003e8000c10190e */
[----:B------:R-:W4:Y:S04]  /*0320*/  LDG.E R8, desc[UR14][R4.64+-0x20] ;  /* 0xffffe00e04087981 */ /* 0x000f28000c1e1900 */
[----:B--2---:R-:W4:Y:S02]  /*0330*/  LDG.E R13, desc[UR14][R2.64] ;  /* 0x0000000e020d7981 */ /* 0x004f24000c1e1900 */
[----:B----4-:R-:W-:-:S05]  /*0340*/  IADD3 R13, PT, PT, R8, R13, RZ ;  /* 0x0000000d080d7210 */ /* 0x010fca0007ffe0ff */
[----:B------:R2:W-:Y:S04]  /*0350*/  STG.E desc[UR14][R2.64], R13 ;  /* 0x0000000d02007986 */ /* 0x0005e8000c10190e */
[----:B---3--:R-:W3:Y:S02]  /*0360*/  LDG.E R15, desc[UR14][R6.64+-0x4] ;  /* 0xfffffc0e060f7981 */ /* 0x008ee4000c1e1900 */
[----:B---3--:R-:W-:-:S05]  /*0370*/  IMAD.IADD R15, R8, 0x1, R15 ;  /* 0x00000001080f7824 */ /* 0x008fca00078e020f */
[----:B------:R3:W-:Y:S04]  /*0380*/  STG.E desc[UR14][R6.64], R15 ;  /* 0x0000000f06007986 */ /* 0x0007e8000c10190e */
[----:B------:R-:W4:Y:S04]  /*0390*/  LDG.E R8, desc[UR14][R4.64+-0x18] ;  /* 0xffffe80e04087981 */ /* 0x000f28000c1e1900 */
[----:B0-----:R-:W4:Y:S02]  /*03a0*/  LDG.E R9, desc[UR14][R2.64] ;  /* 0x0000000e02097981 */ /* 0x001f24000c1e1900 */
[----:B----4-:R-:W-:-:S05]  /*03b0*/  IMAD.IADD R9, R8, 0x1, R9 ;  /* 0x0000000108097824 */ /* 0x010fca00078e0209 */
[----:B------:R0:W-:Y:S04]  /*03c0*/  STG.E desc[UR14][R2.64], R9 ;  /* 0x0000000902007986 */ /* 0x0001e8000c10190e */
[----:B-1----:R-:W4:Y:S02]  /*03d0*/  LDG.E R11, desc[UR14][R6.64] ;  /* 0x0000000e060b7981 */ /* 0x002f24000c1e1900 */
[----:B----4-:R-:W-:-:S05]  /*03e0*/  IADD3 R11, PT, PT, R8, R11, RZ ;  /* 0x0000000b080b7210 */ /* 0x010fca0007ffe0ff */
[----:B------:R1:W-:Y:S04]  /*03f0*/  STG.E desc[UR14][R6.64+0x4], R11 ;  /* 0x0000040b06007986 */ /* 0x0003e8000c10190e */
[----:B------:R-:W4:Y:S04]  /*0400*/  LDG.E R8, desc[UR14][R4.64+-0x10] ;  /* 0xfffff00e04087981 */ /* 0x000f28000c1e1900 */
[----:B--2---:R-:W4:Y:S02]  /*0410*/  LDG.E R13, desc[UR14][R2.64] ;  /* 0x0000000e020d7981 */ /* 0x004f24000c1e1900 */
[----:B----4-:R-:W-:-:S05]  /*0420*/  IMAD.IADD R13, R8, 0x1, R13 ;  /* 0x00000001080d7824 */ /* 0x010fca00078e020d */
[----:B------:R2:W-:Y:S04]  /*0430*/  STG.E desc[UR14][R2.64], R13 ;  /* 0x0000000d02007986 */ /* 0x0005e8000c10190e */
[----:B---3--:R-:W3:Y:S02]  /*0440*/  LDG.E R15, desc[UR14][R6.64+0x4] ;  /* 0x0000040e060f7981 */ /* 0x008ee4000c1e1900 */
[----:B---3--:R-:W-:-:S05]  /*0450*/  IMAD.IADD R15, R8, 0x1, R15 ;  /* 0x00000001080f7824 */ /* 0x008fca00078e020f */
[----:B------:R3:W-:Y:S04]  /*0460*/  STG.E desc[UR14][R6.64+0x8], R15 ;  /* 0x0000080f06007986 */ /* 0x0007e8000c10190e */
[----:B------:R-:W4:Y:S04]  /*0470*/  LDG.E R8, desc[UR14][R4.64+-0x8] ;  /* 0xfffff80e04087981 */ /* 0x000f28000c1e1900 */
[----:B0-----:R-:W4:Y:S02]  /*0480*/  LDG.E R9, desc[UR14][R2.64] ;  /* 0x0000000e02097981 */ /* 0x001f24000c1e1900 */
[----:B----4-:R-:W-:-:S05]  /*0490*/  IADD3 R9, PT, PT, R8, R9, RZ ;  /* 0x0000000908097210 */ /* 0x010fca0007ffe0ff */
[----:B------:R-:W-:Y:S04]  /*04a0*/  STG.E desc[UR14][R2.64], R9 ;  /* 0x0000000902007986 */ /* 0x000fe8000c10190e */
[----:B-1----:R-:W4:Y:S02]  /*04b0*/  LDG.E R11, desc[UR14][R6.64+0x8] ;  /* 0x0000080e060b7981 */ /* 0x002f24000c1e1900 */
[----:B----4-:R-:W-:-:S05]  /*04c0*/  IMAD.IADD R11, R8, 0x1, R11 ;  /* 0x00000001080b7824 */ /* 0x010fca00078e020b */
[----:B------:R0:W-:Y:S04]  /*04d0*/  STG.E desc[UR14][R6.64+0xc], R11 ;  /* 0x00000c0b06007986 */ /* 0x0001e8000c10190e */
[----:B------:R-:W4:Y:S04]  /*04e0*/  LDG.E R8, desc[UR14][R4.64] ;  /* 0x0000000e04087981 */ /* 0x000f28000c1e1900 */
[----:B--2---:R-:W4:Y:S02]  /*04f0*/  LDG.E R13, desc[UR14][R2.64] ;  /* 0x0000000e020d7981 */ /* 0x004f24000c1e1900 */
[----:B----4-:R-:W-:-:S05]  /*0500*/  IADD3 R13, PT, PT, R8, R13, RZ ;  /* 0x0000000d080d7210 */ /* 0x010fca0007ffe0ff */
[----:B------:R1:W-:Y:S04]  /*0510*/  STG.E desc[UR14][R2.64], R13 ;  /* 0x0000000d02007986 */ /* 0x0003e8000c10190e */
[----:B---3--:R-:W2:Y:S01]  /*0520*/  LDG.E R15, desc[UR14][R6.64+0xc] ;  /* 0x00000c0e060f7981 */ /* 0x008ea2000c1e1900 */
[----:B------:R-:W-:Y:S01]  /*0530*/  UIADD3 UR9, UPT, UPT, UR9, 0x8, URZ ;  /* 0x0000000809097890 */ /* 0x000fe2000fffe0ff */
[----:B------:R-:W-:Y:S01]  /*0540*/  IADD3 R4, P0, PT, R4, 0x40, RZ ;  /* 0x0000004004047810 */ /* 0x000fe20007f1e0ff */
[----:B------:R-:W-:Y:S02]  /*0550*/  UIADD3 UR4, UPT, UPT, UR4, 0x8, URZ ;  /* 0x0000000804047890 */ /* 0x000fe4000fffe0ff */
[----:B------:R-:W-:Y:S01]  /*0560*/  UISETP.NE.AND UP0, UPT, UR9, URZ, UPT ;  /* 0x000000ff0900728c */ /* 0x000fe2000bf05270 */
[----:B------:R-:W-:Y:S01]  /*0570*/  IADD3.X R5, PT, PT, RZ, R5, RZ, P0, !PT ;  /* 0x00000005ff057210 */ /* 0x000fe200007fe4ff */
[----:B--2---:R-:W-:Y:S01]  /*0580*/  IMAD.IADD R15, R8, 0x1, R15 ;  /* 0x00000001080f7824 */ /* 0x004fe200078e020f */
[----:B------:R-:W-:-:S04]  /*0590*/  IADD3 R8, P1, PT, R6, 0x20, RZ ;  /* 0x0000002006087810 */ /* 0x000fc80007f3e0ff */
[----:B------:R1:W-:Y:S01]  /*05a0*/  STG.E desc[UR14][R6.64+0x10], R15 ;  /* 0x0000100f06007986 */ /* 0x0003e2000c10190e */
[----:B0-----:R-:W-:Y:S01]  /*05b0*/  IMAD.X R11, RZ, RZ, R7, P1 ;  /* 0x000000ffff0b7224 */ /* 0x001fe200008e0607 */
[----:B------:R-:W-:Y:S07]  /*05c0*/  BRA.U UP0, `(.L_x_887) ;  /* 0xfffffff900f07547 */ /* 0x000fee000b83ffff */
.L_x_886:
[----:B------:R-:W-:-:S13]  /*05d0*/  ISETP.NE.AND P0, PT, RZ, UR12, PT ;  /* 0x0000000cff007c0c */ /* 0x000fda000bf05270 */
[----:B------:R-:W-:Y:S05]  /*05e0*/  @!P0 EXIT ;  /* 0x000000000000894d */ /* 0x000fea0003800000 */
[----:B------:R-:W2:Y:S01]  /*05f0*/  LDC R8, c[0x0][0x380] ;  /* 0x0000e000ff087b82 */ /* 0x000ea20000000800 */
[----:B------:R-:W-:Y:S01]  /*0600*/  UISETP.GE.U32.AND UP0, UPT, UR12, 0x4, UPT ;  /* 0x000000040c00788c */ /* 0x000fe2000bf06070 */
[----:B--2---:R-:W-:-:S04]  /*0610*/  LOP3.LUT R12, R8, 0x3, RZ, 0xc0, !PT ;  /* 0x00000003080c7812 */ /* 0x004fc800078ec0ff */
[----:B------:R-:W-:-:S04]  /*0620*/  ISETP.NE.AND P0, PT, R12, RZ, PT ;  /* 0x000000ff0c00720c */ /* 0x000fc80003f05270 */
[----:B------:R-:W-:Y:S09]  /*0630*/  BRA.U !UP0, `(.L_x_888) ;  /* 0x0000000108987547 */ /* 0x000ff2000b800000 */
[----:B------:R-:W2:Y:S08]  /*0640*/  LDC.64 R4, c[0x0][0x390] ;  /* 0x0000e400ff047b82 */ /* 0x000eb00000000a00 */
[----:B01----:R-:W0:Y:S08]  /*0650*/  LDC.64 R2, c[0x0][0x388] ;  /* 0x0000e200ff027b82 */ /* 0x003e300000000a00 */
[----:B------:R-:W1:Y:S01]  /*0660*/  LDC.64 R6, c[0x0][0x398] ;  /* 0x0000e600ff067b82 */ /* 0x000e620000000a00 */
[----:B--2---:R-:W-:-:S03]  /*0670*/  IMAD.WIDE.U32 R4, R0, 0x8, R4 ;  /* 0x0000000800047825 */ /* 0x004fc600078e0004 */
[----:B------:R-:W-:Y:S01]  /*0680*/  IADD3 R4, P1, PT, R4, 0x31000000, RZ ;  /* 0x3100000004047810 */ /* 0x000fe20007f3e0ff */
[----:B0-----:R-:W2:Y:S03]  /*0690*/  LDG.E R9, desc[UR14][R2.64] ;  /* 0x0000000e02097981 */ /* 0x001ea6000c1e1900 */
[----:B------:R-:W-:-:S05]  /*06a0*/  IADD3.X R5, PT, PT, RZ, R5, RZ, P1, !PT ;  /* 0x00000005ff057210 */ /* 0x000fca0000ffe4ff */
[----:B------:R-:W2:Y:S01]  /*06b0*/  LDG.E R17, desc[UR14][R4.64+-0x5cd400] ;  /* 0xa32c000e04117981 */ /* 0x000ea2000c1e1900 */
[C---:B------:R-:W-:Y:S01]  /*06c0*/  ISETP.NE.AND P1, PT, R0.reuse, RZ, PT ;  /* 0x000000ff0000720c */ /* 0x040fe20003f25270 */
[----:B-1----:R-:W-:-:S04]  /*06d0*/  IMAD.WIDE.U32 R6, R0, 0x4, R6 ;  /* 0x0000000400067825 */ /* 0x002fc800078e0006 */
[----:B--2---:R-:W-:-:S05]  /*06e0*/  IMAD.IADD R9, R17, 0x1, R9 ;  /* 0x0000000111097824 */ /* 0x004fca00078e0209 */
[----:B------:R0:W-:Y:S04]  /*06f0*/  STG.E desc[UR14][R2.64], R9 ;  /* 0x0000000902007986 */ /* 0x0001e8000c10190e */
[----:B------:R-:W2:Y:S04]  /*0700*/  @P1 LDG.E R10, desc[UR14][R6.64] ;  /* 0x0000000e060a1981 */ /* 0x000ea8000c1e1900 */
[----:B------:R1:W-:Y:S01]  /*0710*/  STG.E desc[UR14][R6.64+0x4], R17 ;  /* 0x0000041106007986 */ /* 0x0003e2000c10190e */
[----:B--2---:R-:W-:-:S05]  /*0720*/  @P1 IADD3 R11, PT, PT, R17, R10, RZ ;  /* 0x0000000a110b1210 */ /* 0x004fca0007ffe0ff */
[----:B------:R2:W-:Y:S04]  /*0730*/  @P1 STG.E desc[UR14][R6.64+0x4], R11 ;  /* 0x0000040b06001986 */ /* 0x0005e8000c10190e */
[----:B------:R-:W3:Y:S04]  /*0740*/  LDG.E R10, desc[UR14][R4.64+-0x5cd3f8] ;  /* 0xa32c080e040a7981 */ /* 0x000ee8000c1e1900 */
[----:B------:R-:W3:Y:S02]  /*0750*/  LDG.E R13, desc[UR14][R2.64] ;  /* 0x0000000e020d7981 */ /* 0x000ee4000c1e1900 */
[----:B---3--:R-:W-:-:S05]  /*0760*/  IMAD.IADD R13, R10, 0x1, R13 ;  /* 0x000000010a0d7824 */ /* 0x008fca00078e020d */
[----:B------:R3:W-:Y:S04]  /*0770*/  STG.E desc[UR14][R2.64], R13 ;  /* 0x0000000d02007986 */ /* 0x0007e8000c10190e */
[----:B------:R-:W4:Y:S02]  /*0780*/  LDG.E R15, desc[UR14][R6.64+0x4] ;  /* 0x0000040e060f7981 */ /* 0x000f24000c1e1900 */
[----:B----4-:R-:W-:-:S05]  /*0790*/  IADD3 R15, PT, PT, R10, R15, RZ ;  /* 0x0000000f0a0f7210 */ /* 0x010fca0007ffe0ff */
[----:B------:R4:W-:Y:S04]  /*07a0*/  STG.E desc[UR14][R6.64+0x8], R15 ;  /* 0x0000080f06007986 */ /* 0x0009e8000c10190e */
[----:B0-----:R-:W1:Y:S04]  /*07b0*/  LDG.E R9, desc[UR14][R4.64+-0x5cd3f0] ;  /* 0xa32c100e04097981 */ /* 0x001e68000c1e1900 */
[----:B------:R-:W1:Y:S02]  /*07c0*/  LDG.E R10, desc[UR14][R2.64] ;  /* 0x0000000e020a7981 */ /* 0x000e64000c1e1900 */
[----:B-1----:R-:W-:-:S05]  /*07d0*/  IMAD.IADD R17, R9, 0x1, R10 ;  /* 0x0000000109117824 */ /* 0x002fca00078e020a */
[----:B------:R4:W-:Y:S04]  /*07e0*/  STG.E desc[UR14][R2.64], R17 ;  /* 0x0000001102007986 */ /* 0x0009e8000c10190e */
[----:B------:R-:W5:Y:S02]  /*07f0*/  LDG.E R10, desc[UR14][R6.64+0x8] ;  /* 0x0000080e060a7981 */ /* 0x000f64000c1e1900 */
[----:B-----5:R-:W-:-:S05]  /*0800*/  IADD3 R9, PT, PT, R9, R10, RZ ;  /* 0x0000000a09097210 */ /* 0x020fca0007ffe0ff */
[----:B------:R4:W-:Y:S04]  /*0810*/  STG.E desc[UR14][R6.64+0xc], R9 ;  /* 0x00000c0906007986 */ /* 0x0009e8000c10190e */
[----:B------:R-:W5:Y:S04]  /*0820*/  LDG.E R10, desc[UR14][R4.64+-0x5cd3e8] ;  /* 0xa32c180e040a7981 */ /* 0x000f68000c1e1900 */
[----:B--2---:R-:W5:Y:S02]  /*0830*/  LDG.E R11, desc[UR14][R2.64] ;  /* 0x0000000e020b7981 */ /* 0x004f64000c1e1900 */
[----:B-----5:R-:W-:-:S05]  /*0840*/  IMAD.IADD R11, R10, 0x1, R11 ;  /* 0x000000010a0b7824 */ /* 0x020fca00078e020b */
[----:B------:R4:W-:Y:S04]  /*0850*/  STG.E desc[UR14][R2.64], R11 ;  /* 0x0000000b02007986 */ /* 0x0009e8000c10190e */
[----:B---3--:R-:W2:Y:S01]  /*0860*/  LDG.E R13, desc[UR14][R6.64+0xc] ;  /* 0x00000c0e060d7981 */ /* 0x008ea2000c1e1900 */
[----:B------:R-:W-:Y:S01]  /*0870*/  VIADD R0, R0, 0x4 ;  /* 0x0000000400007836 */ /* 0x000fe20000000000 */
[----:B--2---:R-:W-:-:S05]  /*0880*/  IADD3 R13, PT, PT, R10, R13, RZ ;  /* 0x0000000d0a0d7210 */ /* 0x004fca0007ffe0ff */
[----:B------:R4:W-:Y:S02]  /*0890*/  STG.E desc[UR14][R6.64+0x10], R13 ;  /* 0x0000100d06007986 */ /* 0x0009e4000c10190e */
.L_x_888:
[----:B------:R-:W-:Y:S05]  /*08a0*/  @!P0 EXIT ;  /* 0x000000000000894d */ /* 0x000fea0003800000 */
[----:B------:R-:W-:Y:S02]  /*08b0*/  ISETP.NE.AND P1, PT, R12, 0x1, PT ;  /* 0x000000010c00780c */ /* 0x000fe40003f25270 */
[----:B------:R-:W-:-:S04]  /*08c0*/  LOP3.LUT R8, R8, 0x1, RZ, 0xc0, !PT ;  /* 0x0000000108087812 */ /* 0x000fc800078ec0ff */
[----:B------:R-:W-:-:S07]  /*08d0*/  ISETP.NE.U32.AND P0, PT, R8, 0x1, PT ;  /* 0x000000010800780c */ /* 0x000fce0003f05070 */
[----:B------:R-:W-:Y:S06]  /*08e0*/  @!P1 BRA `(.L_x_889) ;  /* 0x0000000000609947 */ /* 0x000fec0003800000 */
[----:B------:R-:W2:Y:S08]  /*08f0*/  LDC.64 R4, c[0x0][0x390] ;  /* 0x0000e400ff047b82 */ /* 0x000eb00000000a00 */
[----:B01--4-:R-:W0:Y:S08]  /*0900*/  LDC.64 R2, c[0x0][0x388] ;  /* 0x0000e200ff027b82 */ /* 0x013e300000000a00 */
        /* <DEDUP_REMOVED lines=10> */
[----:B------:R-:W3:Y:S04]  /*09b0*/  @P1 LDG.E R8, desc[UR14][R6.64] ;  /* 0x0000000e06081981 */ /* 0x000ee8000c1e1900 */
[----:B------:R2:W-:Y:S01]  /*09c0*/  STG.E desc[UR14][R6.64+0x4], R17 ;  /* 0x0000041106007986 */ /* 0x0005e2000c10190e */
[----:B---3--:R-:W-:-:S05]  /*09d0*/  @P1 IADD3 R11, PT, PT, R17, R8, RZ ;  /* 0x00000008110b1210 */ /* 0x008fca0007ffe0ff */
[----:B------:R2:W-:Y:S04]  /*09e0*/  @P1 STG.E desc[UR14][R6.64+0x4], R11 ;  /* 0x0000040b06001986 */ /* 0x0005e8000c10190e */
[----:B------:R-:W3:Y:S04]  /*09f0*/  LDG.E R8, desc[UR14][R4.64+-0x5cd3f8] ;  /* 0xa32c080e04087981 */ /* 0x000ee8000c1e1900 */
[----:B------:R-:W3:Y:S02]  /*0a00*/  LDG.E R13, desc[UR14][R2.64] ;  /* 0x0000000e020d7981 */ /* 0x000ee4000c1e1900 */
[----:B---3--:R-:W-:-:S05]  /*0a10*/  IMAD.IADD R13, R8, 0x1, R13 ;  /* 0x00000001080d7824 */ /* 0x008fca00078e020d */
[----:B------:R2:W-:Y:S04]  /*0a20*/  STG.E desc[UR14][R2.64], R13 ;  /* 0x0000000d02007986 */ /* 0x0005e8000c10190e */
[----:B------:R-:W3:Y:S01]  /*0a30*/  LDG.E R15, desc[UR14][R6.64+0x4] ;  /* 0x0000040e060f7981 */ /* 0x000ee2000c1e1900 */
[----:B------:R-:W-:Y:S01]  /*0a40*/  VIADD R0, R0, 0x2 ;  /* 0x0000000200007836 */ /* 0x000fe20000000000 */
[----:B---3--:R-:W-:-:S05]  /*0a50*/  IADD3 R15, PT, PT, R8, R15, RZ ;  /* 0x0000000f080f7210 */ /* 0x008fca0007ffe0ff */
[----:B------:R2:W-:Y:S02]  /*0a60*/  STG.E desc[UR14][R6.64+0x8], R15 ;  /* 0x0000080f06007986 */ /* 0x0005e4000c10190e */
.L_x_889:
[----:B------:R-:W-:Y:S05]  /*0a70*/  @P0 EXIT ;  /* 0x000000000000094d */ /* 0x000fea0003800000 */
[----:B012-4-:R-:W0:Y:S08]  /*0a80*/  LDC.64 R2, c[0x0][0x390] ;  /* 0x0000e400ff027b82 */ /* 0x017e300000000a00 */
[----:B------:R-:W1:Y:S08]  /*0a90*/  LDC.64 R6, c[0x0][0x388] ;  /* 0x0000e200ff067b82 */ /* 0x000e700000000a00 */
[----:B------:R-:W2:Y:S01]  /*0aa0*/  LDC.64 R4, c[0x0][0x398] ;  /* 0x0000e600ff047b82 */ /* 0x000ea20000000a00 */
[----:B0-----:R-:W-:-:S03]  /*0ab0*/  IMAD.WIDE.U32 R2, R0, 0x8, R2 ;  /* 0x0000000800027825 */ /* 0x001fc600078e0002 */
[----:B------:R-:W-:Y:S01]  /*0ac0*/  IADD3 R2, P0, PT, R2, 0x31000000, RZ ;  /* 0x3100000002027810 */ /* 0x000fe20007f1e0ff */
[----:B-1----:R-:W3:Y:S03]  /*0ad0*/  LDG.E R8, desc[UR14][R6.64] ;  /* 0x0000000e06087981 */ /* 0x002ee6000c1e1900 */
[----:B------:R-:W-:-:S06]  /*0ae0*/  IADD3.X R3, PT, PT, RZ, R3, RZ, P0, !PT ;  /* 0x00000003ff037210 */ /* 0x000fcc00007fe4ff */
[----:B------:R-:W3:Y:S01]  /*0af0*/  LDG.E R3, desc[UR14][R2.64+-0x5cd400] ;  /* 0xa32c000e02037981 */ /* 0x000ee2000c1e1900 */
[C---:B------:R-:W-:Y:S01]  /*0b00*/  ISETP.NE.AND P0, PT, R0.reuse, RZ, PT ;  /* 0x000000ff0000720c */ /* 0x040fe20003f05270 */
[----:B--2---:R-:W-:-:S04]  /*0b10*/  IMAD.WIDE.U32 R4, R0, 0x4, R4 ;  /* 0x0000000400047825 */ /* 0x004fc800078e0004 */
[----:B---3--:R-:W-:-:S05]  /*0b20*/  IMAD.IADD R9, R3, 0x1, R8 ;  /* 0x0000000103097824 */ /* 0x008fca00078e0208 */
[----:B------:R0:W-:Y:S04]  /*0b30*/  STG.E desc[UR14][R6.64], R9 ;  /* 0x0000000906007986 */ /* 0x0001e8000c10190e */
[----:B------:R0:W-:Y:S01]  /*0b40*/  STG.E desc[UR14][R4.64+0x4], R3 ;  /* 0x0000040304007986 */ /* 0x0001e2000c10190e */
[----:B------:R-:W-:Y:S05]  /*0b50*/  @!P0 EXIT ;  /* 0x000000000000894d */ /* 0x000fea0003800000 */
[----:B------:R-:W0:Y:S02]  /*0b60*/  LDG.E R0, desc[UR14][R4.64] ;  /* 0x0000000e04007981 */ /* 0x000e24000c1e1900 */
[----:B0-----:R-:W-:-:S05]  /*0b70*/  IADD3 R3, PT, PT, R3, R0, RZ ;  /* 0x0000000003037210 */ /* 0x001fca0007ffe0ff */
[----:B------:R-:W-:Y:S01]  /*0b80*/  STG.E desc[UR14][R4.64+0x4], R3 ;  /* 0x0000040304007986 */ /* 0x000fe2000c10190e */
[----:B------:R-:W-:Y:S05]  /*0b90*/  EXIT ;  /* 0x000000000000794d */ /* 0x000fea0003800000 */
.L_x_890:
        /* <DEDUP_REMOVED lines=14> */
.L_x_2122:


//--------------------- .text._Z25recoveredMemoryPercentagePjS_S_P27vertex_dictionary_structure --------------------------
	.section	.text._Z25recoveredMemoryPercentagePjS_S_P27vertex_dictionary_structure,"ax",@progbits
	.align	128
        .global         _Z25recoveredMemoryPercentagePjS_S_P27vertex_dictionary_structure
        .type           _Z25recoveredMemoryPercentagePjS_S_P27vertex_dictionary_structure,@function
        .size           _Z25recoveredMemoryPercentagePjS_S_P27vertex_dictionary_structure,(.L_x_2074 - _Z25recoveredMemoryPercentagePjS_S_P27vertex_dictionary_structure)
        .other          _Z25recoveredMemoryPercentagePjS_S_P27vertex_dictionary_structure,@"STO_CUDA_ENTRY STV_DEFAULT"
_Z25recoveredMemoryPercentagePjS_S_P27vertex_dictionary_structure:
.text._Z25recoveredMemoryPercentagePjS_S_P27vertex_dictionary_structure:
[----:B------:R-:W0:Y:S08]  /*0000*/  LDC R1, c[0x0][0x37c] ;  /* 0x0000df00ff017b82 */ /* 0x000e300000000800 */
[----:B------:R-:W1:Y:S01]  /*0010*/  LDC.64 R8, c[0x4][0x18] ;  /* 0x01000600ff087b82 */ /* 0x000e620000000a00 */
[----:B------:R-:W1:Y:S01]  /*0020*/  LDCU.64 UR36, c[0x0][0x358] ;  /* 0x00006b00ff2477ac */ /* 0x000e620008000a00 */
[----:B0-----:R-:W-:Y:S01]  /*0030*/  VIADD R1, R1, 0xfffffff8 ;  /* 0xfffffff801017836 */ /* 0x001fe20000000000 */
[----:B------:R-:W0:Y:S01]  /*0040*/  LDCU UR4, c[0x0][0x2f8] ;  /* 0x00005f00ff0477ac */ /* 0x000e220008000800 */
[----:B------:R-:W2:Y:S01]  /*0050*/  LDCU UR5, c[0x0][0x2fc] ;  /* 0x00005f80ff0577ac */ /* 0x000ea20008000800 */
[----:B------:R-:W3:Y:S01]  /*0060*/  LDCU.64 UR6, c[0x4][0x308] ;  /* 0x01006100ff0677ac */ /* 0x000ee20008000a00 */
[----:B-1----:R-:W4:Y:S01]  /*0070*/  LDG.E.64 R10, desc[UR36][R8.64] ;  /* 0x00000024080a7981 */ /* 0x002f22000c1e1b00 */
[----:B0-----:R-:W-:-:S05]  /*0080*/  IADD3 R16, P0, PT, R1, UR4, RZ ;  /* 0x0000000401107c10 */ /* 0x001fca000ff1e0ff */
[----:B--2---:R-:W-:Y:S02]  /*0090*/  IMAD.X R17, RZ, RZ, UR5, P0 ;  /* 0x00000005ff117e24 */ /* 0x004fe400080e06ff */
[----:B---3--:R-:W-:Y:S02]  /*00a0*/  IMAD.U32 R4, RZ, RZ, UR6 ;  /* 0x00000006ff047e24 */ /* 0x008fe4000f8e00ff */
[----:B------:R-:W-:Y:S02]  /*00b0*/  IMAD.U32 R5, RZ, RZ, UR7 ;  /* 0x00000007ff057e24 */ /* 0x000fe4000f8e00ff */
[----:B------:R-:W-:Y:S02]  /*00c0*/  IMAD.MOV.U32 R6, RZ, RZ, R16 ;  /* 0x000000ffff067224 */ /* 0x000fe400078e0010 */
[----:B------:R-:W-:Y:S01]  /*00d0*/  IMAD.MOV.U32 R7, RZ, RZ, R17 ;  /* 0x000000ffff077224 */ /* 0x000fe200078e0011 */
[----:B----4-:R-:W-:Y:S02]  /*00e0*/  SHF.R.U32.HI R0, RZ, 0x7, R11 ;  /* 0x00000007ff007819 */ /* 0x010fe4000001160b */
[----:B------:R-:W-:-:S03]  /*00f0*/  SHF.R.U32.HI R2, RZ, 0x7, R10 ;  /* 0x00000007ff027819 */ /* 0x000fc6000001160a */
[----:B------:R-:W-:-:S04]  /*0100*/  IMAD.HI.U32 R0, R0, 0x112e0bf, RZ ;  /* 0x0112e0bf00007827 */ /* 0x000fc800078e00ff */
[----:B------:R-:W-:Y:S01]  /*0110*/  IMAD.HI.U32 R2, R2, 0x112e0bf, RZ ;  /* 0x0112e0bf02027827 */ /* 0x000fe200078e00ff */
[----:B------:R-:W-:-:S04]  /*0120*/  SHF.R.U32.HI R0, RZ, 0xd, R0 ;  /* 0x0000000dff007819 */ /* 0x000fc80000011600 */
[----:B------:R-:W-:Y:S01]  /*0130*/  SHF.R.U32.HI R3, RZ, 0xd, R2 ;  /* 0x0000000dff037819 */ /* 0x000fe20000011602 */
[----:B------:R-:W-:Y:S01]  /*0140*/  IMAD R11, R0, -0xee6b280, R11 ;  /* 0xf1194d80000b7824 */ /* 0x000fe200078e020b */
[----:B------:R-:W-:-:S03]  /*0150*/  MOV R2, 0x348 ;  /* 0x0000034800027802 */ /* 0x000fc60000000f00 */
[----:B------:R-:W-:Y:S01]  /*0160*/  IMAD R10, R3, -0xee6b280, R10 ;  /* 0xf1194d80030a7824 */ /* 0x000fe200078e020a */
[----:B------:R0:W-:Y:S01]  /*0170*/  STL [R1], R11 ;  /* 0x0000000b01007387 */ /* 0x0001e20000100800 */
[----:B------:R0:W1:Y:S03]  /*0180*/  LDC.64 R12, c[0x4][R2] ;  /* 0x01000000020c7b82 */ /* 0x0000660000000a00 */
[----:B------:R0:W-:Y:S02]  /*0190*/  STG.E.64 desc[UR36][R8.64], R10 ;  /* 0x0000000a08007986 */ /* 0x0001e4000c101b24 */
[----:B------:R-:W-:-:S07]  /*01a0*/  LEPC R20, `(.L_x_891) ;  /* 0x000000001014794e */ /* 0x000fce0000000000 */
[----:B01----:R-:W-:Y:S05]  /*01b0*/  CALL.ABS.NOINC R12 ;  /* 0x000000000c007343 */ /* 0x003fea0003c00000 */
.L_x_891:
[----:B------:R-:W0:Y:S01]  /*01c0*/  LDC.64 R8, c[0x4][0x18] ;  /* 0x01000600ff087b82 */ /* 0x000e220000000a00 */
[----:B------:R-:W1:Y:S01]  /*01d0*/  LDCU.64 UR4, c[0x4][0x310] ;  /* 0x01006200ff0477ac */ /* 0x000e620008000a00 */
[----:B0-----:R-:W2:Y:S06]  /*01e0*/  LDG.E R0, desc[UR36][R8.64] ;  /* 0x0000002408007981 */ /* 0x001eac000c1e1900 */
[----:B------:R0:W3:Y:S01]  /*01f0*/  LDC.64 R10, c[0x4][R2] ;  /* 0x01000000020a7b82 */ /* 0x0000e20000000a00 */
[----:B-1----:R-:W-:Y:S02]  /*0200*/  IMAD.U32 R4, RZ, RZ, UR4 ;  /* 0x00000004ff047e24 */ /* 0x002fe4000f8e00ff */
[----:B------:R-:W-:-:S02]  /*0210*/  IMAD.U32 R5, RZ, RZ, UR5 ;  /* 0x00000005ff057e24 */ /* 0x000fc4000f8e00ff */
[----:B------:R-:W-:Y:S02]  /*0220*/  IMAD.MOV.U32 R6, RZ, RZ, R16 ;  /* 0x000000ffff067224 */ /* 0x000fe400078e0010 */
[----:B------:R-:W-:Y:S01]  /*0230*/  IMAD.MOV.U32 R7, RZ, RZ, R17 ;  /* 0x000000ffff077224 */ /* 0x000fe200078e0011 */
[----:B--23--:R0:W-:Y:S06]  /*0240*/  STL [R1], R0 ;  /* 0x0000000001007387 */ /* 0x00c1ec0000100800 */
[----:B------:R-:W-:-:S07]  /*0250*/  LEPC R20, `(.L_x_892) ;  /* 0x000000001014794e */ /* 0x000fce0000000000 */
[----:B0-----:R-:W-:Y:S05]  /*0260*/  CALL.ABS.NOINC R10 ;  /* 0x000000000a007343 */ /* 0x001fea0003c00000 */
.L_x_892:
[----:B------:R-:W0:Y:S01]  /*0270*/  LDC.64 R6, c[0x4][0x18] ;  /* 0x01000600ff067b82 */ /* 0x000e220000000a00 */
[----:B------:R-:W1:Y:S01]  /*0280*/  LDCU.64 UR4, c[0x4][0x318] ;  /* 0x01006300ff0477ac */ /* 0x000e620008000a00 */
[----:B0-----:R-:W2:Y:S06]  /*0290*/  LDG.E.64 R6, desc[UR36][R6.64] ;  /* 0x0000002406067981 */ /* 0x001eac000c1e1b00 */
[----:B------:R-:W0:Y:S01]  /*02a0*/  LDC.64 R8, c[0x0][0x388] ;  /* 0x0000e200ff087b82 */ /* 0x000e220000000a00 */
[----:B-1----:R-:W-:Y:S02]  /*02b0*/  IMAD.U32 R4, RZ, RZ, UR4 ;  /* 0x00000004ff047e24 */ /* 0x002fe4000f8e00ff */
[----:B------:R-:W-:-:S05]  /*02c0*/  IMAD.U32 R5, RZ, RZ, UR5 ;  /* 0x00000005ff057e24 */ /* 0x000fca000f8e00ff */
[----:B------:R1:W3:Y:S01]  /*02d0*/  LDC.64 R10, c[0x4][R2] ;  /* 0x01000000020a7b82 */ /* 0x0002e20000000a00 */
[----:B--2---:R-:W-:Y:S02]  /*02e0*/  ISETP.GE.U32.AND P0, PT, R7, R6, PT ;  /* 0x000000060700720c */ /* 0x004fe40003f06070 */
[----:B------:R-:W-:Y:S01]  /*02f0*/  IADD3 R0, PT, PT, -R6, R7, RZ ;  /* 0x0000000706007210 */ /* 0x000fe20007ffe1ff */
[----:B------:R-:W-:Y:S02]  /*0300*/  IMAD.MOV.U32 R6, RZ, RZ, R16 ;  /* 0x000000ffff067224 */ /* 0x000fe400078e0010 */
[----:B------:R-:W-:-:S08]  /*0310*/  IMAD.MOV.U32 R7, RZ, RZ, R17 ;  /* 0x000000ffff077224 */ /* 0x000fd000078e0011 */
[----:B------:R-:W-:-:S05]  /*0320*/  @!P0 VIADD R0, R0, 0xee6b280 ;  /* 0x0ee6b28000008836 */ /* 0x000fca0000000000 */
[----:B------:R1:W-:Y:S04]  /*0330*/  STL [R1], R0 ;  /* 0x0000000001007387 */ /* 0x0003e80000100800 */
[----:B0--3--:R1:W-:Y:S02]  /*0340*/  STG.E desc[UR36][R8.64], R0 ;  /* 0x0000000008007986 */ /* 0x0093e4000c101924 */
[----:B------:R-:W-:-:S07]  /*0350*/  LEPC R20, `(.L_x_893) ;  /* 0x000000001014794e */ /* 0x000fce0000000000 */
[----:B-1----:R-:W-:Y:S05]  /*0360*/  CALL.ABS.NOINC R10 ;  /* 0x000000000a007343 */ /* 0x002fea0003c00000 */
.L_x_893:
[----:B------:R-:W0:Y:S01]  /*0370*/  LDC.64 R10, c[0x0][0x388] ;  /* 0x0000e200ff0a7b82 */ /* 0x000e220000000a00 */
[----:B------:R-:W1:Y:S07]  /*0380*/  LDCU.64 UR4, c[0x4][0x320] ;  /* 0x01006400ff0477ac */ /* 0x000e6e0008000a00 */
[----:B------:R-:W2:Y:S01]  /*0390*/  LDC.64 R8, c[0x0][0x380] ;  /* 0x0000e000ff087b82 */ /* 0x000ea20000000a00 */
[----:B0-----:R-:W3:Y:S04]  /*03a0*/  LDG.E R10, desc[UR36][R10.64] ;  /* 0x000000240a0a7981 */ /* 0x001ee8000c1e1900 */
[----:B--2---:R-:W3:Y:S03]  /*03b0*/  LDG.E R9, desc[UR36][R8.64] ;  /* 0x0000002408097981 */ /* 0x004ee6000c1e1900 */
[----:B------:R0:W2:Y:S01]  /*03c0*/  LDC.64 R12, c[0x4][R2] ;  /* 0x01000000020c7b82 */ /* 0x0000a20000000a00 */
[----:B-1----:R-:W-:Y:S01]  /*03d0*/  IMAD.U32 R4, RZ, RZ, UR4 ;  /* 0x00000004ff047e24 */ /* 0x002fe2000f8e00ff */
[----:B------:R-:W-:Y:S01]  /*03e0*/  MOV R7, R17 ;  /* 0x0000001100077202 */ /* 0x000fe20000000f00 */
[----:B------:R-:W-:-:S02]  /*03f0*/  IMAD.U32 R5, RZ, RZ, UR5 ;  /* 0x00000005ff057e24 */ /* 0x000fc4000f8e00ff */
[----:B------:R-:W-:Y:S02]  /*0400*/  IMAD.MOV.U32 R6, RZ, RZ, R16 ;  /* 0x000000ffff067224 */ /* 0x000fe400078e0010 */
[----:B---3--:R-:W-:-:S05]  /*0410*/  IMAD.IADD R18, R10, 0x1, -R9 ;  /* 0x000000010a127824 */ /* 0x008fca00078e0a09 */
[----:B--2---:R0:W-:Y:S02]  /*0420*/  STL [R1], R18 ;  /* 0x0000001201007387 */ /* 0x0041e40000100800 */
[----:B------:R-:W-:-:S07]  /*0430*/  LEPC R20, `(.L_x_894) ;  /* 0x000000001014794e */ /* 0x000fce0000000000 */
[----:B0-----:R-:W-:Y:S05]  /*0440*/  CALL.ABS.NOINC R12 ;  /* 0x000000000c007343 */ /* 0x001fea0003c00000 */
.L_x_894:
[----:B------:R-:W-:Y:S01]  /*0450*/  IMAD.WIDE.U32 R18, R18, 0x1e0, RZ ;  /* 0x000001e012127825 */ /* 0x000fe200078e00ff */
[----:B------:R0:W1:Y:S01]  /*0460*/  LDC.64 R8, c[0x4][R2] ;  /* 0x0100000002087b82 */ /* 0x0000620000000a00 */
[----:B------:R-:W2:Y:S02]  /*0470*/  LDCU.64 UR4, c[0x4][0x328] ;  /* 0x01006500ff0477ac */ /* 0x000ea40008000a00 */
[----:B------:R-:W-:Y:S01]  /*0480*/  IMAD.MOV.U32 R6, RZ, RZ, R16 ;  /* 0x000000ffff067224 */ /* 0x000fe200078e0010 */
[----:B------:R-:W-:Y:S01]  /*0490*/  SHF.R.U64 R18, R18, 0x14, R19 ;  /* 0x0000001412127819 */ /* 0x000fe20000001213 */
[----:B------:R-:W-:-:S04]  /*04a0*/  IMAD.MOV.U32 R7, RZ, RZ, R17 ;  /* 0x000000ffff077224 */ /* 0x000fc800078e0011 */
[----:B------:R0:W-:Y:S01]  /*04b0*/  STL [R1], R18 ;  /* 0x0000001201007387 */ /* 0x0001e20000100800 */
[----:B--2---:R-:W-:Y:S02]  /*04c0*/  IMAD.U32 R4, RZ, RZ, UR4 ;  /* 0x00000004ff047e24 */ /* 0x004fe4000f8e00ff */
[----:B0-----:R-:W-:-:S07]  /*04d0*/  IMAD.U32 R5, RZ, RZ, UR5 ;  /* 0x00000005ff057e24 */ /* 0x001fce000f8e00ff */
[----:B------:R-:W-:-:S07]  /*04e0*/  LEPC R20, `(.L_x_895) ;  /* 0x000000001014794e */ /* 0x000fce0000000000 */
[----:B-1----:R-:W-:Y:S05]  /*04f0*/  CALL.ABS.NOINC R8 ;  /* 0x0000000008007343 */ /* 0x002fea0003c00000 */
.L_x_895:
[----:B------:R0:W1:Y:S01]  /*0500*/  LDC.64 R8, c[0x4][R2] ;  /* 0x0100000002087b82 */ /* 0x0000620000000a00 */
[----:B------:R-:W2:Y:S01]  /*0510*/  LDCU.64 UR4, c[0x4][0x268] ;  /* 0x01004d00ff0477ac */ /* 0x000ea20008000a00 */
[----:B------:R-:W-:Y:S01]  /*0520*/  CS2R R6, SRZ ;  /* 0x0000000000067805 */ /* 0x000fe2000001ff00 */
[----:B--2---:R-:W-:Y:S02]  /*0530*/  IMAD.U32 R4, RZ, RZ, UR4 ;  /* 0x00000004ff047e24 */ /* 0x004fe4000f8e00ff */
[----:B0-----:R-:W-:-:S07]  /*0540*/  IMAD.U32 R5, RZ, RZ, UR5 ;  /* 0x00000005ff057e24 */ /* 0x001fce000f8e00ff */
[----:B------:R-:W-:-:S07]  /*0550*/  LEPC R20, `(.L_x_896) ;  /* 0x000000001014794e */ /* 0x000fce0000000000 */
[----:B-1----:R-:W-:Y:S05]  /*0560*/  CALL.ABS.NOINC R8 ;  /* 0x0000000008007343 */ /* 0x002fea0003c00000 */
.L_x_896:
[----:B------:R-:W0:Y:S01]  /*0570*/  LDC.64 R8, c[0x0][0x390] ;  /* 0x0000e400ff087b82 */ /* 0x000e220000000a00 */
[----:B------:R-:W1:Y:S01]  /*0580*/  LDCU.64 UR4, c[0x4][0x330] ;  /* 0x01006600ff0477ac */ /* 0x000e620008000a00 */
[----:B0-----:R-:W2:Y:S06]  /*0590*/  LDG.E R8, desc[UR36][R8.64] ;  /* 0x0000002408087981 */ /* 0x001eac000c1e1900 */
[----:B------:R-:W0:Y:S01]  /*05a0*/  LDC.64 R2, c[0x4][R2] ;  /* 0x0100000002027b82 */ /* 0x000e220000000a00 */
[----:B-1----:R-:W-:Y:S01]  /*05b0*/  IMAD.U32 R4, RZ, RZ, UR4 ;  /* 0x00000004ff047e24 */ /* 0x002fe2000f8e00ff */
[----:B------:R-:W-:Y:S01]  /*05c0*/  MOV R7, R17 ;  /* 0x0000001100077202 */ /* 0x000fe20000000f00 */
[----:B------:R-:W-:-:S02]  /*05d0*/  IMAD.U32 R5, RZ, RZ, UR5 ;  /* 0x00000005ff057e24 */ /* 0x000fc4000f8e00ff */
[----:B------:R-:W-:Y:S02]  /*05e0*/  IMAD.MOV.U32 R6, RZ, RZ, R16 ;  /* 0x000000ffff067224 */ /* 0x000fe400078e0010 */
[----:B--2---:R-:W-:-:S05]  /*05f0*/  IMAD R22, R8, 0x1e0, RZ ;  /* 0x000001e008167824 */ /* 0x004fca00078e02ff */
[----:B------:R-:W-:-:S05]  /*0600*/  SHF.R.U32.HI R22, RZ, 0x14, R22 ;  /* 0x00000014ff167819 */ /* 0x000fca0000011616 */
[----:B0-----:R1:W-:Y:S02]  /*0610*/  STL [R1], R22 ;  /* 0x0000001601007387 */ /* 0x0013e40000100800 */
[----:B------:R-:W-:-:S07]  /*0620*/  LEPC R20, `(.L_x_897) ;  /* 0x000000001014794e */ /* 0x000fce0000000000 */
[----:B-1----:R-:W-:Y:S05]  /*0630*/  CALL.ABS.NOINC R2 ;  /* 0x0000000002007343 */ /* 0x002fea0003c00000 */
.L_x_897:
[----:B------:R-:W0:Y:S01]  /*0640*/  I2F.F64.U32 R22, R22 ;  /* 0x0000001600167312 */ /* 0x000e220000201800 */
[----:B------:R-:W-:-:S07]  /*0650*/  IMAD.MOV.U32 R2, RZ, RZ, 0x1 ;  /* 0x00000001ff027424 */ /* 0x000fce00078e00ff */
[----:B------:R-:W1:Y:S08]  /*0660*/  I2F.F64.U32 R6, R18 ;  /* 0x0000001200067312 */ /* 0x000e700000201800 */
[----:B0-----:R-:W0:Y:S01]  /*0670*/  MUFU.RCP64H R3, R23 ;  /* 0x0000001700037308 */ /* 0x001e220000001800 */
[----:B-1----:R-:W-:Y:S01]  /*0680*/  FSETP.GEU.AND P1, PT, |R7|, 6.5827683646048100446e-37, PT ;  /* 0x036000000700780b */ /* 0x002fe20003f2e200 */
[----:B0-----:R-:W-:-:S08]  /*0690*/  DFMA R4, -R22, R2, 1 ;  /* 0x3ff000001604742b */ /* 0x001fd00000000102 */
[----:B------:R-:W-:-:S08]  /*06a0*/  DFMA R4, R4, R4, R4 ;  /* 0x000000040404722b */ /* 0x000fd00000000004 */
[----:B------:R-:W-:-:S08]  /*06b0*/  DFMA R4, R2, R4, R2 ;  /* 0x000000040204722b */ /* 0x000fd00000000002 */
[----:B------:R-:W-:-:S08]  /*06c0*/  DFMA R2, -R22, R4, 1 ;  /* 0x3ff000001602742b */ /* 0x000fd00000000104 */
[----:B------:R-:W-:-:S08]  /*06d0*/  DFMA R2, R4, R2, R4 ;  /* 0x000000020402722b */ /* 0x000fd00000000004 */
[----:B------:R-:W-:-:S08]  /*06e0*/  DMUL R4, R6, R2 ;  /* 0x0000000206047228 */ /* 0x000fd00000000000 */
[----:B------:R-:W-:-:S08]  /*06f0*/  DFMA R8, -R22, R4, R6 ;  /* 0x000000041608722b */ /* 0x000fd00000000106 */
[----:B------:R-:W-:-:S10]  /*0700*/  DFMA R2, R2, R8, R4 ;  /* 0x000000080202722b */ /* 0x000fd40000000004 */
[----:B------:R-:W-:-:S05]  /*0710*/  FFMA R0, RZ, R23, R3 ;  /* 0x00000017ff007223 */ /* 0x000fca0000000003 */
[----:B------:R-:W-:-:S13]  /*0720*/  FSETP.GT.AND P0, PT, |R0|, 1.469367938527859385e-39, PT ;  /* 0x001000000000780b */ /* 0x000fda0003f04200 */
[----:B------:R-:W-:Y:S05]  /*0730*/  @P0 BRA P1, `(.L_x_898) ;  /* 0x0000000000100947 */ /* 0x000fea0000800000 */
[----:B------:R-:W-:-:S07]  /*0740*/  MOV R0, 0x760 ;  /* 0x0000076000007802 */ /* 0x000fce0000000f00 */
[----:B------:R-:W-:Y:S05]  /*0750*/  CALL.REL.NOINC `($__internal_0_$__cuda_sm20_div_rn_f64_full) ;  /* 0x0000000000547944 */ /* 0x000fea0003c00000 */
[----:B------:R-:W-:Y:S02]  /*0760*/  IMAD.MOV.U32 R2, RZ, RZ, R12 ;  /* 0x000000ffff027224 */ /* 0x000fe400078e000c */
[----:B------:R-:W-:-:S07]  /*0770*/  IMAD.MOV.U32 R3, RZ, RZ, R13 ;  /* 0x000000ffff037224 */ /* 0x000fce00078e000d */
.L_x_898:
[----:B------:R-:W-:Y:S01]  /*0780*/  DMUL R2, R2, 100 ;  /* 0x4059000002027828 */ /* 0x000fe20000000000 */
[----:B------:R-:W-:Y:S01]  /*0790*/  MOV R18, 0x348 ;  /* 0x0000034800127802 */ /* 0x000fe20000000f00 */
[----:B------:R-:W0:Y:S01]  /*07a0*/  LDCU.64 UR4, c[0x4][0x338] ;  /* 0x01006700ff0477ac */ /* 0x000e220008000a00 */
[----:B------:R-:W-:Y:S02]  /*07b0*/  IMAD.MOV.U32 R6, RZ, RZ, R16 ;  /* 0x000000ffff067224 */ /* 0x000fe400078e0010 */
[----:B------:R1:W2:Y:S01]  /*07c0*/  LDC.64 R8, c[0x4][R18] ;  /* 0x0100000012087b82 */ /* 0x0002a20000000a00 */
[----:B------:R-:W-:Y:S01]  /*07d0*/  IMAD.MOV.U32 R7, RZ, RZ, R17 ;  /* 0x000000ffff077224 */ /* 0x000fe200078e0011 */
[----:B------:R1:W-:Y:S01]  /*07e0*/  STL.64 [R1], R2 ;  /* 0x0000000201007387 */ /* 0x0003e20000100a00 */
[----:B0-----:R-:W-:Y:S02]  /*07f0*/  IMAD.U32 R4, RZ, RZ, UR4 ;  /* 0x00000004ff047e24 */ /* 0x001fe4000f8e00ff */
[----:B-1----:R-:W-:-:S07]  /*0800*/  IMAD.U32 R5, RZ, RZ, UR5 ;  /* 0x00000005ff057e24 */ /* 0x002fce000f8e00ff */
[----:B------:R-:W-:-:S07]  /*0810*/  LEPC R20, `(.L_x_899) ;  /* 0x000000001014794e */ /* 0x000fce0000000000 */
[----:B--2---:R-:W-:Y:S05]  /*0820*/  CALL.ABS.NOINC R8 ;  /* 0x0000000008007343 */ /* 0x004fea0003c00000 */
.L_x_899:
[----:B------:R-:W0:Y:S01]  /*0830*/  LDC.64 R18, c[0x4][R18] ;  /* 0x0100000012127b82 */ /* 0x000e220000000a00 */
[----:B------:R-:W1:Y:S01]  /*0840*/  LDCU.64 UR4, c[0x4][0x268] ;  /* 0x01004d00ff0477ac */ /* 0x000e620008000a00 */
[----:B------:R-:W-:Y:S01]  /*0850*/  CS2R R6, SRZ ;  /* 0x0000000000067805 */ /* 0x000fe2000001ff00 */
[----:B-1----:R-:W-:Y:S01]  /*0860*/  IMAD.U32 R4, RZ, RZ, UR4 ;  /* 0x00000004ff047e24 */ /* 0x002fe2000f8e00ff */
[----:B------:R-:W-:-:S07]  /*0870*/  MOV R5, UR5 ;  /* 0x0000000500057c02 */ /* 0x000fce0008000f00 */
[----:B------:R-:W-:-:S07]  /*0880*/  LEPC R20, `(.L_x_900) ;  /* 0x000000001014794e */ /* 0x000fce0000000000 */
[----:B0-----:R-:W-:Y:S05]  /*0890*/  CALL.ABS.NOINC R18 ;  /* 0x0000000012007343 */ /* 0x001fea0003c00000 */
.L_x_900:
[----:B------:R-:W-:Y:S05]  /*08a0*/  EXIT ;  /* 0x000000000000794d */ /* 0x000fea0003800000 */
        .weak           $__internal_0_$__cuda_sm20_div_rn_f64_full
        .type           $__internal_0_$__cuda_sm20_div_rn_f64_full,@function
        .size           $__internal_0_$__cuda_sm20_div_rn_f64_full,(.L_x_2074 - $__internal_0_$__cuda_sm20_div_rn_f64_full)
$__internal_0_$__cuda_sm20_div_rn_f64_full:
[C---:B------:R-:W-:Y:S01]  /*08b0*/  FSETP.GEU.AND P0, PT, |R23|.reuse, 1.469367938527859385e-39, PT ;  /* 0x001000001700780b */ /* 0x040fe20003f0e200 */
[--C-:B------:R-:W-:Y:S01]  /*08c0*/  IMAD.MOV.U32 R4, RZ, RZ, R22.reuse ;  /* 0x000000ffff047224 */ /* 0x100fe200078e0016 */
[C---:B------:R-:W-:Y:S01]  /*08d0*/  LOP3.LUT R2, R23.reuse, 0x800fffff, RZ, 0xc0, !PT ;  /* 0x800fffff17027812 */ /* 0x040fe200078ec0ff */
[----:B------:R-:W-:Y:S01]  /*08e0*/  IMAD.MOV.U32 R5, RZ, RZ, R23 ;  /* 0x000000ffff057224 */ /* 0x000fe200078e0017 */
[----:B------:R-:W-:Y:S01]  /*08f0*/  LOP3.LUT R23, R23, 0x7ff00000, RZ, 0xc0, !PT ;  /* 0x7ff0000017177812 */ /* 0x000fe200078ec0ff */
[----:B------:R-:W-:Y:S01]  /*0900*/  IMAD.MOV.U32 R10, RZ, RZ, 0x1 ;  /* 0x00000001ff0a7424 */ /* 0x000fe200078e00ff */
[----:B------:R-:W-:Y:S01]  /*0910*/  LOP3.LUT R3, R2, 0x3ff00000, RZ, 0xfc, !PT ;  /* 0x3ff0000002037812 */ /* 0x000fe200078efcff */
[----:B------:R-:W-:Y:S01]  /*0920*/  IMAD.MOV.U32 R2, RZ, RZ, R22 ;  /* 0x000000ffff027224 */ /* 0x000fe200078e0016 */
[----:B------:R-:W-:Y:S01]  /*0930*/  LOP3.LUT R12, R7, 0x7ff00000, RZ, 0xc0, !PT ;  /* 0x7ff00000070c7812 */ /* 0x000fe200078ec0ff */
[----:B------:R-:W-:-:S03]  /*0940*/  IMAD.MOV.U32 R13, RZ, RZ, 0x1ca00000 ;  /* 0x1ca00000ff0d7424 */ /* 0x000fc600078e00ff */
[----:B------:R-:W-:Y:S01]  /*0950*/  ISETP.GE.U32.AND P1, PT, R12, R23, PT ;  /* 0x000000170c00720c */ /* 0x000fe20003f26070 */
[----:B------:R-:W-:Y:S01]  /*0960*/  @!P0 DMUL R2, R4, 8.98846567431157953865e+307 ;  /* 0x7fe0000004028828 */ /* 0x000fe20000000000 */
[----:B------:R-:W-:-:S05]  /*0970*/  IMAD.MOV.U32 R20, RZ, RZ, R12 ;  /* 0x000000ffff147224 */ /* 0x000fca00078e000c */
[----:B------:R-:W0:Y:S02]  /*0980*/  MUFU.RCP64H R11, R3 ;  /* 0x00000003000b7308 */ /* 0x000e240000001800 */
[----:B0-----:R-:W-:-:S08]  /*0990*/  DFMA R8, R10, -R2, 1 ;  /* 0x3ff000000a08742b */ /* 0x001fd00000000802 */
[----:B------:R-:W-:-:S08]  /*09a0*/  DFMA R8, R8, R8, R8 ;  /* 0x000000080808722b */ /* 0x000fd00000000008 */
[----:B------:R-:W-:Y:S01]  /*09b0*/  DFMA R10, R10, R8, R10 ;  /* 0x000000080a0a722b */ /* 0x000fe2000000000a */
[----:B------:R-:W-:Y:S01]  /*09c0*/  SEL R9, R13, 0x63400000, !P1 ;  /* 0x634000000d097807 */ /* 0x000fe20004800000 */
[----:B------:R-:W-:Y:S01]  /*09d0*/  IMAD.MOV.U32 R8, RZ, RZ, R6 ;  /* 0x000000ffff087224 */ /* 0x000fe200078e0006 */
[----:B------:R-:W-:Y:S02]  /*09e0*/  FSETP.GEU.AND P1, PT, |R7|, 1.469367938527859385e-39, PT ;  /* 0x001000000700780b */ /* 0x000fe40003f2e200 */
[----:B------:R-:W-:-:S03]  /*09f0*/  LOP3.LUT R9, R9, 0x800fffff, R7, 0xf8, !PT ;  /* 0x800fffff09097812 */ /* 0x000fc600078ef807 */
[----:B------:R-:W-:-:S08]  /*0a00*/  DFMA R14, R10, -R2, 1 ;  /* 0x3ff000000a0e742b */ /* 0x000fd00000000802 */
[----:B------:R-:W-:Y:S01]  /*0a10*/  DFMA R10, R10, R14, R10 ;  /* 0x0000000e0a0a722b */ /* 0x000fe2000000000a */
[----:B------:R-:W-:Y:S10]  /*0a20*/  @P1 BRA `(.L_x_901) ;  /* 0x0000000000201947 */ /* 0x000ff40003800000 */
[----:B------:R-:W-:Y:S01]  /*0a30*/  LOP3.LUT R15, R5, 0x7ff00000, RZ, 0xc0, !PT ;  /* 0x7ff00000050f7812 */ /* 0x000fe200078ec0ff */
[----:B------:R-:W-:-:S03]  /*0a40*/  IMAD.MOV.U32 R14, RZ, RZ, RZ ;  /* 0x000000ffff0e7224 */ /* 0x000fc600078e00ff */
[----:B------:R-:W-:-:S04]  /*0a50*/  ISETP.GE.U32.AND P1, PT, R12, R15, PT ;  /* 0x0000000f0c00720c */ /* 0x000fc80003f26070 */
[----:B------:R-:W-:-:S04]  /*0a60*/  SEL R15, R13, 0x63400000, !P1 ;  /* 0x634000000d0f7807 */ /* 0x000fc80004800000 */
[----:B------:R-:W-:-:S04]  /*0a70*/  LOP3.LUT R15, R15, 0x80000000, R7, 0xf8, !PT ;  /* 0x800000000f0f7812 */ /* 0x000fc800078ef807 */
[----:B------:R-:W-:-:S06]  /*0a80*/  LOP3.LUT R15, R15, 0x100000, RZ, 0xfc, !PT ;  /* 0x001000000f0f7812 */ /* 0x000fcc00078efcff */
[----:B------:R-:W-:-:S10]  /*0a90*/  DFMA R8, R8, 2, -R14 ;  /* 0x400000000808782b */ /* 0x000fd4000000080e */
[----:B------:R-:W-:-:S07]  /*0aa0*/  LOP3.LUT R20, R9, 0x7ff00000, RZ, 0xc0, !PT ;  /* 0x7ff0000009147812 */ /* 0x000fce00078ec0ff */
.L_x_901:
[----:B------:R-:W-:Y:S01]  /*0ab0*/  @!P0 LOP3.LUT R23, R3, 0x7ff00000, RZ, 0xc0, !PT ;  /* 0x7ff0000003178812 */ /* 0x000fe200078ec0ff */
[----:B------:R-:W-:Y:S01]  /*0ac0*/  DMUL R14, R10, R8 ;  /* 0x000000080a0e7228 */ /* 0x000fe20000000000 */
[----:B------:R-:W-:-:S03]  /*0ad0*/  IADD3 R21, PT, PT, R20, -0x1, RZ ;  /* 0xffffffff14157810 */ /* 0x000fc60007ffe0ff */
[----:B------:R-:W-:Y:S01]  /*0ae0*/  VIADD R22, R23, 0xffffffff ;  /* 0xffffffff17167836 */ /* 0x000fe20000000000 */
[----:B------:R-:W-:-:S03]  /*0af0*/  ISETP.GT.U32.AND P0, PT, R21, 0x7feffffe, PT ;  /* 0x7feffffe1500780c */ /* 0x000fc60003f04070 */
[----:B------:R-:W-:Y:S01]  /*0b00*/  DFMA R18, R14, -R2, R8 ;  /* 0x800000020e12722b */ /* 0x000fe20000000008 */
[----:B------:R-:W-:-:S07]  /*0b10*/  ISETP.GT.U32.OR P0, PT, R22, 0x7feffffe, P0 ;  /* 0x7feffffe1600780c */ /* 0x000fce0000704470 */
[----:B------:R-:W-:-:S06]  /*0b20*/  DFMA R10, R10, R18, R14 ;  /* 0x000000120a0a722b */ /* 0x000fcc000000000e */
[----:B------:R-:W-:Y:S05]  /*0b30*/  @P0 BRA `(.L_x_902) ;  /* 0x00000000006c0947 */ /* 0x000fea0003800000 */
[----:B------:R-:W-:-:S04]  /*0b40*/  LOP3.LUT R7, R5, 0x7ff00000, RZ, 0xc0, !PT ;  /* 0x7ff0000005077812 */ /* 0x000fc800078ec0ff */
[CC--:B------:R-:W-:Y:S02]  /*0b50*/  VIADDMNMX R6, R12.reuse, -R7.reuse, 0xb9600000, !PT ;  /* 0xb96000000c067446 */ /* 0x0c0fe40007800907 */
[----:B------:R-:W-:Y:S02]  /*0b60*/  ISETP.GE.U32.AND P0, PT, R12, R7, PT ;  /* 0x000000070c00720c */ /* 0x000fe40003f06070 */
[----:B------:R-:W-:Y:S02]  /*0b70*/  VIMNMX R6, PT, PT, R6, 0x46a00000, PT ;  /* 0x46a0000006067848 */ /* 0x000fe40003fe0100 */
[----:B------:R-:W-:-:S05]  /*0b80*/  SEL R13, R13, 0x63400000, !P0 ;  /* 0x634000000d0d7807 */ /* 0x000fca0004000000 */
[----:B------:R-:W-:Y:S02]  /*0b90*/  IMAD.IADD R14, R6, 0x1, -R13 ;  /* 0x00000001060e7824 */ /* 0x000fe400078e0a0d */
[----:B------:R-:W-:Y:S02]  /*0ba0*/  IMAD.MOV.U32 R6, RZ, RZ, RZ ;  /* 0x000000ffff067224 */ /* 0x000fe400078e00ff */
[----:B------:R-:W-:-:S06]  /*0bb0*/  VIADD R7, R14, 0x7fe00000 ;  /* 0x7fe000000e077836 */ /* 0x000fcc0000000000 */
[----:B------:R-:W-:-:S10]  /*0bc0*/  DMUL R12, R10, R6 ;  /* 0x000000060a0c7228 */ /* 0x000fd40000000000 */
[----:B------:R-:W-:-:S13]  /*0bd0*/  FSETP.GTU.AND P0, PT, |R13|, 1.469367938527859385e-39, PT ;  /* 0x001000000d00780b */ /* 0x000fda0003f0c200 */
[----:B------:R-:W-:Y:S05]  /*0be0*/  @P0 BRA `(.L_x_903) ;  /* 0x0000000000940947 */ /* 0x000fea0003800000 */
[----:B------:R-:W-:Y:S01]  /*0bf0*/  DFMA R2, R10, -R2, R8 ;  /* 0x800000020a02722b */ /* 0x000fe20000000008 */
[----:B------:R-:W-:-:S09]  /*0c00*/  IMAD.MOV.U32 R6, RZ, RZ, RZ ;  /* 0x000000ffff067224 */ /* 0x000fd200078e00ff */
[C---:B------:R-:W-:Y:S02]  /*0c10*/  FSETP.NEU.AND P0, PT, R3.reuse, RZ, PT ;  /* 0x000000ff0300720b */ /* 0x040fe40003f0d000 */
[----:B------:R-:W-:-:S04]  /*0c20*/  LOP3.LUT R5, R3, 0x80000000, R5, 0x48, !PT ;  /* 0x8000000003057812 */ /* 0x000fc800078e4805 */
[----:B------:R-:W-:-:S07]  /*0c30*/  LOP3.LUT R7, R5, R7, RZ, 0xfc, !PT ;  /* 0x0000000705077212 */ /* 0x000fce00078efcff */
[----:B------:R-:W-:Y:S05]  /*0c40*/  @!P0 BRA `(.L_x_903) ;  /* 0x00000000007c8947 */ /* 0x000fea0003800000 */
[----:B------:R-:W-:Y:S01]  /*0c50*/  IMAD.MOV R3, RZ, RZ, -R14 ;  /* 0x000000ffff037224 */ /* 0x000fe200078e0a0e */
[----:B------:R-:W-:Y:S01]  /*0c60*/  DMUL.RP R6, R10, R6 ;  /* 0x000000060a067228 */ /* 0x000fe20000008000 */
[----:B------:R-:W-:-:S06]  /*0c70*/  IMAD.MOV.U32 R2, RZ, RZ, RZ ;  /* 0x000000ffff027224 */ /* 0x000fcc00078e00ff */
[----:B------:R-:W-:-:S03]  /*0c80*/  DFMA R2, R12, -R2, R10 ;  /* 0x800000020c02722b */ /* 0x000fc6000000000a */
[----:B------:R-:W-:-:S03]  /*0c90*/  LOP3.LUT R5, R7, R5, RZ, 0x3c, !PT ;  /* 0x0000000507057212 */ /* 0x000fc600078e3cff */
[----:B------:R-:W-:-:S04]  /*0ca0*/  IADD3 R2, PT, PT, -R14, -0x43300000, RZ ;  /* 0xbcd000000e027810 */ /* 0x000fc80007ffe1ff */
[----:B------:R-:W-:-:S04]  /*0cb0*/  FSETP.NEU.AND P0, PT, |R3|, R2, PT ;  /* 0x000000020300720b */ /* 0x000fc80003f0d200 */
[----:B------:R-:W-:Y:S02]  /*0cc0*/  FSEL R12, R6, R12, !P0 ;  /* 0x0000000c060c7208 */ /* 0x000fe40004000000 */
[----:B------:R-:W-:Y:S01]  /*0cd0*/  FSEL R13, R5, R13, !P0 ;  /* 0x0000000d050d7208 */ /* 0x000fe20004000000 */
[----:B------:R-:W-:Y:S06]  /*0ce0*/  BRA `(.L_x_903) ;  /* 0x0000000000547947 */ /* 0x000fec0003800000 */
.L_x_902:
[----:B------:R-:W-:-:S14]  /*0cf0*/  DSETP.NAN.AND P0, PT, R6, R6, PT ;  /* 0x000000060600722a */ /* 0x000fdc0003f08000 */
[----:B------:R-:W-:Y:S05]  /*0d00*/  @P0 BRA `(.L_x_904) ;  /* 0x0000000000440947 */ /* 0x000fea0003800000 */
[----:B------:R-:W-:-:S14]  /*0d10*/  DSETP.NAN.AND P0, PT, R4, R4, PT ;  /* 0x000000040400722a */ /* 0x000fdc0003f08000 */
[----:B------:R-:W-:Y:S05]  /*0d20*/  @P0 BRA `(.L_x_905) ;  /* 0x0000000000300947 */ /* 0x000fea0003800000 */
[----:B------:R-:W-:Y:S01]  /*0d30*/  ISETP.NE.AND P0, PT, R20, R23, PT ;  /* 0x000000171400720c */ /* 0x000fe20003f05270 */
[----:B------:R-:W-:Y:S01]  /*0d40*/  IMAD.MOV.U32 R12, RZ, RZ, 0x0 ;  /* 0x00000000ff0c7424 */ /* 0x000fe200078e00ff */
[----:B------:R-:W-:-:S11]  /*0d50*/  MOV R13, 0xfff80000 ;  /* 0xfff80000000d7802 */ /* 0x000fd60000000f00 */
[----:B------:R-:W-:Y:S05]  /*0d60*/  @!P0 BRA `(.L_x_903) ;  /* 0x0000000000348947 */ /* 0x000fea0003800000 */
[----:B------:R-:W-:Y:S02]  /*0d70*/  ISETP.NE.AND P0, PT, R20, 0x7ff00000, PT ;  /* 0x7ff000001400780c */ /* 0x000fe40003f05270 */
[----:B------:R-:W-:Y:S02]  /*0d80*/  LOP3.LUT R13, R7, 0x80000000, R5, 0x48, !PT ;  /* 0x80000000070d7812 */ /* 0x000fe400078e4805 */
[----:B------:R-:W-:-:S13]  /*0d90*/  ISETP.EQ.OR P0, PT, R23, RZ, !P0 ;  /* 0x000000ff1700720c */ /* 0x000fda0004702670 */
[----:B------:R-:W-:Y:S01]  /*0da0*/  @P0 LOP3.LUT R2, R13, 0x7ff00000, RZ, 0xfc, !PT ;  /* 0x7ff000000d020812 */ /* 0x000fe200078efcff */
[----:B------:R-:W-:Y:S02]  /*0db0*/  @!P0 IMAD.MOV.U32 R12, RZ, RZ, RZ ;  /* 0x000000ffff0c8224 */ /* 0x000fe400078e00ff */
[----:B------:R-:W-:Y:S02]  /*0dc0*/  @P0 IMAD.MOV.U32 R12, RZ, RZ, RZ ;  /* 0x000000ffff0c0224 */ /* 0x000fe400078e00ff */
[----:B------:R-:W-:Y:S01]  /*0dd0*/  @P0 IMAD.MOV.U32 R13, RZ, RZ, R2 ;  /* 0x000000ffff0d0224 */ /* 0x000fe200078e0002 */
[----:B------:R-:W-:Y:S06]  /*0de0*/  BRA `(.L_x_903) ;  /* 0x0000000000147947 */ /* 0x000fec0003800000 */
.L_x_905:
[----:B------:R-:W-:Y:S01]  /*0df0*/  LOP3.LUT R13, R5, 0x80000, RZ, 0xfc, !PT ;  /* 0x00080000050d7812 */ /* 0x000fe200078efcff */
[----:B------:R-:W-:Y:S01]  /*0e00*/  IMAD.MOV.U32 R12, RZ, RZ, R4 ;  /* 0x000000ffff0c7224 */ /* 0x000fe200078e0004 */
[----:B------:R-:W-:Y:S06]  /*0e10*/  BRA `(.L_x_903) ;  /* 0x0000000000087947 */ /* 0x000fec0003800000 */
.L_x_904:
[----:B------:R-:W-:Y:S01]  /*0e20*/  LOP3.LUT R13, R7, 0x80000, RZ, 0xfc, !PT ;  /* 0x00080000070d7812 */ /* 0x000fe200078efcff */
[----:B------:R-:W-:-:S07]  /*0e30*/  IMAD.MOV.U32 R12, RZ, RZ, R6 ;  /* 0x000000ffff0c7224 */ /* 0x000fce00078e0006 */
.L_x_903:
[----:B------:R-:W-:Y:S02]  /*0e40*/  IMAD.MOV.U32 R2, RZ, RZ, R0 ;  /* 0x000000ffff027224 */ /* 0x000fe400078e0000 */
[----:B------:R-:W-:-:S04]  /*0e50*/  IMAD.MOV.U32 R3, RZ, RZ, 0x0 ;  /* 0x00000000ff037424 */ /* 0x000fc800078e00ff */
[----:B------:R-:W-:Y:S05]  /*0e60*/  RET.REL.NODEC R2 `(_Z25recoveredMemoryPercentagePjS_S_P27vertex_dictionary_structure) ;  /* 0xfffffff002647950 */ /* 0x000fea0003c3ffff */
.L_x_906:
        /* <DEDUP_REMOVED lines=9> */
.L_x_2074:


//--------------------- .text._Z22recoveredMemoryKernel2PjS_ --------------------------
	.section	.text._Z22recoveredMemoryKernel2PjS_,"ax",@progbits
	.align	128
        .global         _Z22recoveredMemoryKernel2PjS_
        .type           _Z22recoveredMemoryKernel2PjS_,@function
        .size           _Z22recoveredMemoryKernel2PjS_,(.L_x_2124 - _Z22recoveredMemoryKernel2PjS_)
        .other          _Z22recoveredMemoryKernel2PjS_,@"STO_CUDA_ENTRY STV_DEFAULT"
_Z22recoveredMemoryKernel2PjS_:
.text._Z22recoveredMemoryKernel2PjS_:
        /* <DEDUP_REMOVED lines=9> */
[----:B--2---:R-:W-:Y:S01]  /*0090*/  IMAD.X R16, RZ, RZ, UR5, P0 ;  /* 0x00000005ff107e24 */ /* 0x004fe200080e06ff */
[----:B---3--:R-:W-:Y:S01]  /*00a0*/  MOV R4, UR6 ;  /* 0x0000000600047c02 */ /* 0x008fe20008000f00 */
[----:B------:R-:W-:Y:S02]  /*00b0*/  IMAD.U32 R5, RZ, RZ, UR7 ;  /* 0x00000007ff057e24 */ /* 0x000fe4000f8e00ff */
[----:B------:R-:W-:Y:S01]  /*00c0*/  IMAD.MOV.U32 R6, RZ, RZ, R17 ;  /* 0x000000ffff067224 */ /* 0x000fe200078e0011 */
[----:B------:R-:W-:Y:S02]  /*00d0*/  MOV R7, R16 ;  /* 0x0000001000077202 */ /* 0x000fe40000000f00 */
        /* <DEDUP_REMOVED lines=14> */
.L_x_907:
[----:B------:R-:W0:Y:S01]  /*01c0*/  LDC.64 R8, c[0x4][0x18] ;  /* 0x01000600ff087b82 */ /* 0x000e220000000a00 */
[----:B------:R-:W1:Y:S01]  /*01d0*/  LDCU.64 UR4, c[0x4][0x310] ;  /* 0x01006200ff0477ac */ /* 0x000e620008000a00 */
[----:B0-----:R-:W2:Y:S06]  /*01e0*/  LDG.E R0, desc[UR36][R8.64] ;  /* 0x0000002408007981 */ /* 0x001eac000c1e1900 */
[----:B------:R0:W3:Y:S01]  /*01f0*/  LDC.64 R10, c[0x4][R2] ;  /* 0x01000000020a7b82 */ /* 0x0000e20000000a00 */
[----:B-1----:R-:W-:Y:S01]  /*0200*/  IMAD.U32 R4, RZ, RZ, UR4 ;  /* 0x00000004ff047e24 */ /* 0x002fe2000f8e00ff */
[----:B------:R-:W-:Y:S01]  /*0210*/  MOV R6, R17 ;  /* 0x0000001100067202 */ /* 0x000fe20000000f00 */
[----:B------:R-:W-:-:S02]  /*0220*/  IMAD.U32 R5, RZ, RZ, UR5 ;  /* 0x00000005ff057e24 */ /* 0x000fc4000f8e00ff */
[----:B------:R-:W-:Y:S01]  /*0230*/  IMAD.MOV.U32 R7, RZ, RZ, R16 ;  /* 0x000000ffff077224 */ /* 0x000fe200078e0010 */
[----:B--23--:R0:W-:Y:S06]  /*0240*/  STL [R1], R0 ;  /* 0x0000000001007387 */ /* 0x00c1ec0000100800 */
[----:B------:R-:W-:-:S07]  /*0250*/  LEPC R20, `(.L_x_908) ;  /* 0x000000001014794e */ /* 0x000fce0000000000 */
[----:B0-----:R-:W-:Y:S05]  /*0260*/  CALL.ABS.NOINC R10 ;  /* 0x000000000a007343 */ /* 0x001fea0003c00000 */
.L_x_908:
[----:B------:R-:W0:Y:S01]  /*0270*/  LDC.64 R6, c[0x4][0x18] ;  /* 0x01000600ff067b82 */ /* 0x000e220000000a00 */
[----:B------:R-:W1:Y:S01]  /*0280*/  LDCU.64 UR4, c[0x4][0x318] ;  /* 0x01006300ff0477ac */ /* 0x000e620008000a00 */
[----:B0-----:R-:W2:Y:S06]  /*0290*/  LDG.E.64 R6, desc[UR36][R6.64] ;  /* 0x0000002406067981 */ /* 0x001eac000c1e1b00 */
[----:B------:R-:W0:Y:S01]  /*02a0*/  LDC.64 R8, c[0x0][0x388] ;  /* 0x0000e200ff087b82 */ /* 0x000e220000000a00 */
[----:B-1----:R-:W-:Y:S02]  /*02b0*/  IMAD.U32 R4, RZ, RZ, UR4 ;  /* 0x00000004ff047e24 */ /* 0x002fe4000f8e00ff */
[----:B------:R-:W-:-:S05]  /*02c0*/  IMAD.U32 R5, RZ, RZ, UR5 ;  /* 0x00000005ff057e24 */ /* 0x000fca000f8e00ff */
[----:B------:R1:W3:Y:S01]  /*02d0*/  LDC.64 R10, c[0x4][R2] ;  /* 0x01000000020a7b82 */ /* 0x0002e20000000a00 */
[C---:B--2---:R-:W-:Y:S01]  /*02e0*/  ISETP.GE.U32.AND P0, PT, R7.reuse, R6, PT ;  /* 0x000000060700720c */ /* 0x044fe20003f06070 */
[----:B------:R-:W-:Y:S01]  /*02f0*/  IMAD.IADD R0, R7, 0x1, -R6 ;  /* 0x0000000107007824 */ /* 0x000fe200078e0a06 */
[----:B------:R-:W-:Y:S01]  /*0300*/  MOV R6, R17 ;  /* 0x0000001100067202 */ /* 0x000fe20000000f00 */
[----:B------:R-:W-:-:S10]  /*0310*/  IMAD.MOV.U32 R7, RZ, RZ, R16 ;  /* 0x000000ffff077224 */ /* 0x000fd400078e0010 */
[----:B------:R-:W-:-:S05]  /*0320*/  @!P0 IADD3 R0, PT, PT, R0, 0xee6b280, RZ ;  /* 0x0ee6b28000008810 */ /* 0x000fca0007ffe0ff */
[----:B------:R1:W-:Y:S04]  /*0330*/  STL [R1], R0 ;  /* 0x0000000001007387 */ /* 0x0003e80000100800 */
[----:B0--3--:R1:W-:Y:S02]  /*0340*/  STG.E desc[UR36][R8.64], R0 ;  /* 0x0000000008007986 */ /* 0x0093e4000c101924 */
[----:B------:R-:W-:-:S07]  /*0350*/  LEPC R20, `(.L_x_909) ;  /* 0x000000001014794e */ /* 0x000fce0000000000 */
[----:B-1----:R-:W-:Y:S05]  /*0360*/  CALL.ABS.NOINC R10 ;  /* 0x000000000a007343 */ /* 0x002fea0003c00000 */
.L_x_909:
[----:B------:R-:W0:Y:S01]  /*0370*/  LDC.64 R10, c[0x0][0x388] ;  /* 0x0000e200ff0a7b82 */ /* 0x000e220000000a00 */
[----:B------:R-:W1:Y:S07]  /*0380*/  LDCU.64 UR4, c[0x4][0x320] ;  /* 0x01006400ff0477ac */ /* 0x000e6e0008000a00 */
[----:B------:R-:W2:Y:S01]  /*0390*/  LDC.64 R8, c[0x0][0x380] ;  /* 0x0000e000ff087b82 */ /* 0x000ea20000000a00 */
[----:B0-----:R-:W3:Y:S04]  /*03a0*/  LDG.E R10, desc[UR36][R10.64] ;  /* 0x000000240a0a7981 */ /* 0x001ee8000c1e1900 */
[----:B--2---:R-:W3:Y:S03]  /*03b0*/  LDG.E R9, desc[UR36][R8.64] ;  /* 0x0000002408097981 */ /* 0x004ee6000c1e1900 */
[----:B------:R0:W2:Y:S01]  /*03c0*/  LDC.64 R12, c[0x4][R2] ;  /* 0x01000000020c7b82 */ /* 0x0000a20000000a00 */
[----:B-1----:R-:W-:Y:S01]  /*03d0*/  MOV R4, UR4 ;  /* 0x0000000400047c02 */ /* 0x002fe20008000f00 */
[----:B------:R-:W-:Y:S01]  /*03e0*/  IMAD.U32 R5, RZ, RZ, UR5 ;  /* 0x00000005ff057e24 */ /* 0x000fe2000f8e00ff */
[----:B------:R-:W-:Y:S01]  /*03f0*/  MOV R7, R16 ;  /* 0x0000001000077202 */ /* 0x000fe20000000f00 */
[----:B------:R-:W-:-:S02]  /*0400*/  IMAD.MOV.U32 R6, RZ, RZ, R17 ;  /* 0x000000ffff067224 */ /* 0x000fc400078e0011 */
[----:B---3--:R-:W-:-:S05]  /*0410*/  IMAD.IADD R18, R10, 0x1, -R9 ;  /* 0x000000010a127824 */ /* 0x008fca00078e0a09 */
[----:B--2---:R0:W-:Y:S02]  /*0420*/  STL [R1], R18 ;  /* 0x0000001201007387 */ /* 0x0041e40000100800 */
[----:B------:R-:W-:-:S07]  /*0430*/  LEPC R20, `(.L_x_910) ;  /* 0x000000001014794e */ /* 0x000fce0000000000 */
[----:B0-----:R-:W-:Y:S05]  /*0440*/  CALL.ABS.NOINC R12 ;  /* 0x000000000c007343 */ /* 0x001fea0003c00000 */
.L_x_910:
[----:B------:R-:W-:Y:S01]  /*0450*/  IMAD.WIDE.U32 R18, R18, 0x1e0, RZ ;  /* 0x000001e012127825 */ /* 0x000fe200078e00ff */
[----:B------:R0:W1:Y:S01]  /*0460*/  LDC.64 R8, c[0x4][R2] ;  /* 0x0100000002087b82 */ /* 0x0000620000000a00 */
[----:B------:R-:W2:Y:S01]  /*0470*/  LDCU.64 UR4, c[0x4][0x328] ;  /* 0x01006500ff0477ac */ /* 0x000ea20008000a00 */
[----:B------:R-:W-:Y:S01]  /*0480*/  MOV R7, R16 ;  /* 0x0000001000077202 */ /* 0x000fe20000000f00 */
[----:B------:R-:W-:Y:S01]  /*0490*/  IMAD.MOV.U32 R6, RZ, RZ, R17 ;  /* 0x000000ffff067224 */ /* 0x000fe200078e0011 */
[----:B------:R-:W-:-:S05]  /*04a0*/  SHF.R.U64 R0, R18, 0x14, R19 ;  /* 0x0000001412007819 */ /* 0x000fca0000001213 */
[----:B------:R0:W-:Y:S01]  /*04b0*/  STL [R1], R0 ;  /* 0x0000000001007387 */ /* 0x0001e20000100800 */
[----:B--2---:R-:W-:Y:S01]  /*04c0*/  IMAD.U32 R4, RZ, RZ, UR4 ;  /* 0x00000004ff047e24 */ /* 0x004fe2000f8e00ff */
[----:B0-----:R-:W-:-:S07]  /*04d0*/  MOV R5, UR5 ;  /* 0x0000000500057c02 */ /* 0x001fce0008000f00 */
[----:B------:R-:W-:-:S07]  /*04e0*/  LEPC R20, `(.L_x_911) ;  /* 0x000000001014794e */ /* 0x000fce0000000000 */
[----:B-1----:R-:W-:Y:S05]  /*04f0*/  CALL.ABS.NOINC R8 ;  /* 0x0000000008007343 */ /* 0x002fea0003c00000 */
.L_x_911:
[----:B------:R-:W0:Y:S01]  /*0500*/  LDC.64 R2, c[0x4][R2] ;  /* 0x0100000002027b82 */ /* 0x000e220000000a00 */
[----:B------:R-:W1:Y:S01]  /*0510*/  LDCU.64 UR4, c[0x4][0x268] ;  /* 0x01004d00ff0477ac */ /* 0x000e620008000a00 */
[----:B------:R-:W-:Y:S01]  /*0520*/  CS2R R6, SRZ ;  /* 0x0000000000067805 */ /* 0x000fe2000001ff00 */
[----:B-1----:R-:W-:Y:S01]  /*0530*/  IMAD.U32 R4, RZ, RZ, UR4 ;  /* 0x00000004ff047e24 */ /* 0x002fe2000f8e00ff */
[----:B------:R-:W-:-:S07]  /*0540*/  MOV R5, UR5 ;  /* 0x0000000500057c02 */ /* 0x000fce0008000f00 */
[----:B------:R-:W-:-:S07]  /*0550*/  LEPC R20, `(.L_x_912) ;  /* 0x000000001014794e */ /* 0x000fce0000000000 */
[----:B0-----:R-:W-:Y:S05]  /*0560*/  CALL.ABS.NOINC R2 ;  /* 0x0000000002007343 */ /* 0x001fea0003c00000 */
.L_x_912:
[----:B------:R-:W-:Y:S05]  /*0570*/  EXIT ;  /* 0x000000000000794d */ /* 0x000fea0003800000 */
.L_x_913:
        /* <DEDUP_REMOVED lines=16> */
.L_x_2124:


//--------------------- .text._Z22recoveredMemoryKernel1Pj --------------------------
	.section	.text._Z22recoveredMemoryKernel1Pj,"ax",@progbits
	.align	128
        .global         _Z22recoveredMemoryKernel1Pj
        .type           _Z22recoveredMemoryKernel1Pj,@function
        .size           _Z22recoveredMemoryKernel1Pj,(.L_x_2125 - _Z22recoveredMemoryKernel1Pj)
        .other          _Z22recoveredMemoryKernel1Pj,@"STO_CUDA_ENTRY STV_DEFAULT"
_Z22recoveredMemoryKernel1Pj:
.text._Z22recoveredMemoryKernel1Pj:
        /* <DEDUP_REMOVED lines=28> */
.L_x_914:
        /* <DEDUP_REMOVED lines=11> */
.L_x_915:
[----:B------:R-:W0:Y:S01]  /*0270*/  LDC.64 R6, c[0x4][0x18] ;  /* 0x01000600ff067b82 */ /* 0x000e220000000a00 */
[----:B------:R-:W1:Y:S01]  /*0280*/  LDCU.64 UR4, c[0x4][0x300] ;  /* 0x01006000ff0477ac */ /* 0x000e620008000a00 */
[----:B0-----:R-:W2:Y:S06]  /*0290*/  LDG.E.64 R6, desc[UR36][R6.64] ;  /* 0x0000002406067981 */ /* 0x001eac000c1e1b00 */
[----:B------:R-:W0:Y:S01]  /*02a0*/  LDC.64 R8, c[0x0][0x380] ;  /* 0x0000e000ff087b82 */ /* 0x000e220000000a00 */
[----:B-1----:R-:W-:Y:S01]  /*02b0*/  IMAD.U32 R4, RZ, RZ, UR4 ;  /* 0x00000004ff047e24 */ /* 0x002fe2000f8e00ff */
[----:B------:R-:W-:-:S06]  /*02c0*/  MOV R5, UR5 ;  /* 0x0000000500057c02 */ /* 0x000fcc0008000f00 */
[----:B------:R-:W1:Y:S01]  /*02d0*/  LDC.64 R2, c[0x4][R2] ;  /* 0x0100000002027b82 */ /* 0x000e620000000a00 */
[C---:B--2---:R-:W-:Y:S01]  /*02e0*/  ISETP.GE.U32.AND P0, PT, R7.reuse, R6, PT ;  /* 0x000000060700720c */ /* 0x044fe20003f06070 */
[----:B------:R-:W-:Y:S01]  /*02f0*/  IMAD.IADD R0, R7, 0x1, -R6 ;  /* 0x0000000107007824 */ /* 0x000fe200078e0a06 */
[----:B------:R-:W-:Y:S01]  /*0300*/  MOV R7, R16 ;  /* 0x0000001000077202 */ /* 0x000fe20000000f00 */
[----:B------:R-:W-:-:S10]  /*0310*/  IMAD.MOV.U32 R6, RZ, RZ, R17 ;  /* 0x000000ffff067224 */ /* 0x000fd400078e0011 */
[----:B------:R-:W-:-:S05]  /*0320*/  @!P0 IADD3 R0, PT, PT, R0, 0xee6b280, RZ ;  /* 0x0ee6b28000008810 */ /* 0x000fca0007ffe0ff */
[----:B------:R2:W-:Y:S04]  /*0330*/  STL [R1], R0 ;  /* 0x0000000001007387 */ /* 0x0005e80000100800 */
[----:B01----:R2:W-:Y:S02]  /*0340*/  STG.E desc[UR36][R8.64], R0 ;  /* 0x0000000008007986 */ /* 0x0035e4000c101924 */
[----:B------:R-:W-:-:S07]  /*0350*/  LEPC R20, `(.L_x_916) ;  /* 0x000000001014794e */ /* 0x000fce0000000000 */
[----:B--2---:R-:W-:Y:S05]  /*0360*/  CALL.ABS.NOINC R2 ;  /* 0x0000000002007343 */ /* 0x004fea0003c00000 */
.L_x_916:
[----:B------:R-:W-:Y:S05]  /*0370*/  EXIT ;  /* 0x000000000000794d */ /* 0x000fea0003800000 */
.L_x_917:
        /* <DEDUP_REMOVED lines=16> */
.L_x_2125:


//--------------------- .text._Z14printQueuePtrsv --------------------------
	.section	.text._Z14printQueuePtrsv,"ax",@progbits
	.align	128
        .global         _Z14printQueuePtrsv
        .type           _Z14printQueuePtrsv,@function
        .size           _Z14printQueuePtrsv,(.L_x_2126 - _Z14printQueuePtrsv)
        .other          _Z14printQueuePtrsv,@"STO_CUDA_ENTRY STV_DEFAULT"
_Z14printQueuePtrsv:
.text._Z14printQueuePtrsv:
        /* <DEDUP_REMOVED lines=28> */
.L_x_918:
[----:B------:R-:W0:Y:S01]  /*01c0*/  LDC.64 R8, c[0x4][0x18] ;  /* 0x01000600ff087b82 */ /* 0x000e220000000a00 */
[----:B------:R-:W1:Y:S01]  /*01d0*/  LDCU.64 UR4, c[0x4][0x2e8] ;  /* 0x01005d00ff0477ac */ /* 0x000e620008000a00 */
[----:B0-----:R-:W2:Y:S06]  /*01e0*/  LDG.E R0, desc[UR36][R8.64] ;  /* 0x0000002408007981 */ /* 0x001eac000c1e1900 */
[----:B------:R-:W0:Y:S01]  /*01f0*/  LDC.64 R2, c[0x4][R2] ;  /* 0x0100000002027b82 */ /* 0x000e220000000a00 */
[----:B-1----:R-:W-:Y:S01]  /*0200*/  IMAD.U32 R4, RZ, RZ, UR4 ;  /* 0x00000004ff047e24 */ /* 0x002fe2000f8e00ff */
[----:B------:R-:W-:Y:S01]  /*0210*/  MOV R5, UR5 ;  /* 0x0000000500057c02 */ /* 0x000fe20008000f00 */
[----:B------:R-:W-:Y:S01]  /*0220*/  IMAD.MOV.U32 R6, RZ, RZ, R16 ;  /* 0x000000ffff067224 */ /* 0x000fe200078e0010 */
[----:B------:R-:W-:Y:S01]  /*0230*/  MOV R7, R17 ;  /* 0x0000001100077202 */ /* 0x000fe20000000f00 */
[----:B0-2---:R1:W-:Y:S06]  /*0240*/  STL [R1], R0 ;  /* 0x0000000001007387 */ /* 0x0053ec0000100800 */
[----:B------:R-:W-:-:S07]  /*0250*/  LEPC R20, `(.L_x_919) ;  /* 0x000000001014794e */ /* 0x000fce0000000000 */
[----:B-1----:R-:W-:Y:S05]  /*0260*/  CALL.ABS.NOINC R2 ;  /* 0x0000000002007343 */ /* 0x002fea0003c00000 */
.L_x_919:
[----:B------:R-:W-:Y:S05]  /*0270*/  EXIT ;  /* 0x000000000000794d */ /* 0x000fea0003800000 */
.L_x_920:
        /* <DEDUP_REMOVED lines=16> */
.L_x_2126:


//--------------------- .text._Z32compactionVertexCentricPostOrdermP27vertex_dictionary_structure --------------------------
	.section	.text._Z32compactionVertexCentricPostOrdermP27vertex_dictionary_structure,"ax",@progbits
	.align	128
        .global         _Z32compactionVertexCentricPostOrdermP27vertex_dictionary_structure
        .type           _Z32compactionVertexCentricPostOrdermP27vertex_dictionary_structure,@function
        .size           _Z32compactionVertexCentricPostOrdermP27vertex_dictionary_structure,(.L_x_2075 - _Z32compactionVertexCentricPostOrdermP27vertex_dictionary_structure)
        .other          _Z32compactionVertexCentricPostOrdermP27vertex_dictionary_structure,@"STO_CUDA_ENTRY STV_DEFAULT"
_Z32compactionVertexCentricPostOrdermP27vertex_dictionary_structure:
.text._Z32compactionVertexCentricPostOrdermP27vertex_dictionary_structure:
[----:B------:R-:W0:Y:S01]  /*0000*/  LDC R1, c[0x0][0x37c] ;  /* 0x0000df00ff017b82 */ /* 0x000e220000000800 */
[----:B------:R-:W1:Y:S01]  /*0010*/  S2R R8, SR_CTAID.X ;  /* 0x0000000000087919 */ /* 0x000e620000002500 */
[----:B------:R-:W1:Y:S01]  /*0020*/  LDCU UR4, c[0x0][0x360] ;  /* 0x00006c00ff0477ac */ /* 0x000e620008000800 */
[----:B------:R-:W1:Y:S01]  /*0030*/  S2R R3, SR_TID.X ;  /* 0x0000000000037919 */ /* 0x000e620000002100 */
[----:B------:R-:W2:Y:S01]  /*0040*/  LDCU.64 UR6, c[0x0][0x380] ;  /* 0x00007000ff0677ac */ /* 0x000ea20008000a00 */
[----:B-1----:R-:W-:-:S05]  /*0050*/  IMAD R8, R8, UR4, R3 ;  /* 0x0000000408087c24 */ /* 0x002fca000f8e0203 */
[----:B--2---:R-:W-:-:S04]  /*0060*/  ISETP.GE.U32.AND P0, PT, R8, UR6, PT ;  /* 0x0000000608007c0c */ /* 0x004fc8000bf06070 */
[----:B------:R-:W-:-:S13]  /*0070*/  ISETP.GE.U32.AND.EX P0, PT, RZ, UR7, PT, P0 ;  /* 0x00000007ff007c0c */ /* 0x000fda000bf06100 */
[----:B0-----:R-:W-:Y:S05]  /*0080*/  @P0 EXIT ;  /* 0x000000000000094d */ /* 0x001fea0003800000 */
        /* <DEDUP_REMOVED lines=15> */
[----:B------:R-:W-:Y:S01]  /*0180*/  BSSY B0, `(.L_x_921) ;  /* 0x000013f000007945 */ /* 0x000fe20003800000 */
[----:B------:R-:W-:Y:S01]  /*0190*/  CS2R R22, SRZ ;  /* 0x0000000000167805 */ /* 0x000fe2000001ff00 */
        /* <DEDUP_REMOVED lines=13> */
[----:B------:R-:W-:Y:S01]  /*0270*/  IMAD.MOV.U32 R14, RZ, RZ, R9 ;  /* 0x000000ffff0e7224 */ /* 0x000fe200078e0009 */
[----:B------:R-:W-:Y:S01]  /*0280*/  CS2R R22, SRZ ;  /* 0x0000000000167805 */ /* 0x000fe2000001ff00 */
[----:B------:R-:W-:Y:S01]  /*0290*/  IMAD.MOV.U32 R13, RZ, RZ, R12 ;  /* 0x000000ffff0d7224 */ /* 0x000fe200078e000c */
[----:B--2---:R-:W-:Y:S01]  /*02a0*/  IADD3 R31, P0, PT, R2, -0x1, RZ ;  /* 0xffffffff021f7810 */ /* 0x004fe20007f1e0ff */
[----:B------:R-:W-:-:S03]  /*02b0*/  IMAD.MOV.U32 R2, RZ, RZ, R4 ;  /* 0x000000ffff027224 */ /* 0x000fc600078e0004 */
[----:B------:R-:W-:Y:S01]  /*02c0*/  IADD3.X R33, PT, PT, R3, -0x1, RZ, P0, !PT ;  /* 0xffffffff03217810 */ /* 0x000fe200007fe4ff */
[----:B------:R-:W-:-:S08]  /*02d0*/  IMAD.MOV.U32 R3, RZ, RZ, R5 ;  /* 0x000000ffff037224 */ /* 0x000fd000078e0005 */
.L_x_941:
[----:B------:R-:W-:Y:S01]  /*02e0*/  BSSY B1, `(.L_x_923) ;  /* 0x00000f9000017945 */ /* 0x000fe20003800000 */
[----:B------:R-:W-:Y:S02]  /*02f0*/  IMAD.MOV.U32 R9, RZ, RZ, R22 ;  /* 0x000000ffff097224 */ /* 0x000fe400078e0016 */
[----:B------:R-:W-:Y:S02]  /*0300*/  IMAD.MOV.U32 R12, RZ, RZ, R23 ;  /* 0x000000ffff0c7224 */ /* 0x000fe400078e0017 */
[----:B------:R-:W-:Y:S02]  /*0310*/  IMAD.MOV.U32 R15, RZ, RZ, RZ ;  /* 0x000000ffff0f7224 */ /* 0x000fe400078e00ff */
[----:B------:R-:W-:Y:S02]  /*0320*/  IMAD.MOV.U32 R16, RZ, RZ, RZ ;  /* 0x000000ffff107224 */ /* 0x000fe400078e00ff */
[----:B------:R-:W-:Y:S02]  /*0330*/  IMAD.MOV.U32 R20, RZ, RZ, R14 ;  /* 0x000000ffff147224 */ /* 0x000fe400078e000e */
[----:B--2--5:R-:W-:-:S07]  /*0340*/  IMAD.MOV.U32 R17, RZ, RZ, R13 ;  /* 0x000000ffff117224 */ /* 0x024fce00078e000d */
.L_x_937:
[----:B------:R-:W-:-:S04]  /*0350*/  LEA R10, P0, R15, R2, 0x3 ;  /* 0x000000020f0a7211 */ /* 0x000fc800078018ff */
[----:B------:R-:W-:-:S05]  /*0360*/  LEA.HI.X R11, R15, R3, R16, 0x3, P0 ;  /* 0x000000030f0b7211 */ /* 0x000fca00000f1c10 */
[----:B-12---:R-:W2:Y:S01]  /*0370*/  LD.E.64 R18, desc[UR36][R10.64] ;  /* 0x000000240a127980 */ /* 0x006ea2000c101b00 */
[----:B------:R-:W-:Y:S01]  /*0380*/  BSSY B2, `(.L_x_924) ;  /* 0x00000e7000027945 */ /* 0x000fe20003800000 */
[----:B--2---:R-:W-:-:S04]  /*0390*/  ISETP.NE.U32.AND P0, PT, R18, 0x3b9aca00, PT ;  /* 0x3b9aca001200780c */ /* 0x004fc80003f05070 */
[----:B------:R-:W-:-:S13]  /*03a0*/  ISETP.NE.AND.EX P0, PT, R19, RZ, PT, P0 ;  /* 0x000000ff1300720c */ /* 0x000fda0003f05300 */
[----:B------:R-:W-:Y:S05]  /*03b0*/  @P0 BRA `(.L_x_925) ;  /* 0x0000000c008c0947 */ /* 0x000fea0003800000 */
[----:B------:R-:W-:Y:S01]  /*03c0*/  ISETP.NE.U32.AND P0, PT, R9, R14, PT ;  /* 0x0000000e0900720c */ /* 0x000fe20003f05070 */
[----:B------:R-:W-:Y:S01]  /*03d0*/  BSSY B3, `(.L_x_926) ;  /* 0x00000db000037945 */ /* 0x000fe20003800000 */
[----:B------:R-:W-:Y:S02]  /*03e0*/  IMAD.MOV.U32 R20, RZ, RZ, R9 ;  /* 0x000000ffff147224 */ /* 0x000fe400078e0009 */
[----:B------:R-:W-:Y:S01]  /*03f0*/  ISETP.NE.AND.EX P0, PT, R12, R13, PT, P0 ;  /* 0x0000000d0c00720c */ /* 0x000fe20003f05300 */
[----:B------:R-:W-:-:S12]  /*0400*/  IMAD.MOV.U32 R17, RZ, RZ, R12 ;  /* 0x000000ffff117224 */ /* 0x000fd800078e000c */
[----:B------:R-:W-:Y:S05]  /*0410*/  @!P0 BRA `(.L_x_927) ;  /* 0x0000000c00588947 */ /* 0x000fea0003800000 */
.L_x_935:
[----:B------:R-:W-:Y:S05]  /*0420*/  YIELD ;  /* 0x0000000000007946 */ /* 0x000fea0003800000 */
        /* <DEDUP_REMOVED lines=8> */
[----:B------:R-:W-:Y:S02]  /*04b0*/  IMAD.U32 R21, RZ, RZ, UR5 ;  /* 0x00000005ff157e24 */ /* 0x000fe4000f8e00ff */
[----:B------:R-:W-:Y:S02]  /*04c0*/  IMAD.U32 R20, RZ, RZ, UR4 ;  /* 0x00000004ff147e24 */ /* 0x000fe4000f8e00ff */
[----:B------:R-:W-:Y:S02]  /*04d0*/  IMAD.U32 R21, RZ, RZ, UR6 ;  /* 0x00000006ff157e24 */ /* 0x000fe4000f8e00ff */
[----:B-12---:R-:W-:Y:S05]  /*04e0*/  @P0 BRA `(.L_x_929) ;  /* 0x0000000000d80947 */ /* 0x006fea0003800000 */
[----:B------:R-:W0:Y:S01]  /*04f0*/  S2R R17, SR_LANEID ;  /* 0x0000000000117919 */ /* 0x000e220000000000 */
[----:B------:R-:W-:Y:S02]  /*0500*/  VOTEU.ANY UR4, UPT, PT ;  /* 0x0000000000047886 */ /* 0x000fe400038e0100 */
[----:B------:R-:W0:Y:S08]  /*0510*/  FLO.U32 R28, UR4 ;  /* 0x00000004001c7d00 */ /* 0x000e3000080e0000 */
[----:B------:R-:W1:Y:S01]  /*0520*/  POPC R27, UR4 ;  /* 0x00000004001b7d09 */ /* 0x000e620008000000 */
[----:B0-----:R-:W-:Y:S01]  /*0530*/  ISETP.EQ.U32.AND P0, PT, R28, R17, PT ;  /* 0x000000111c00720c */ /* 0x001fe20003f02070 */
[----:B------:R-:W0:-:S12]  /*0540*/  LDC.64 R18, c[0x4][0x18] ;  /* 0x01000600ff127b82 */ /* 0x000e180000000a00 */
[----:B-1----:R-:W2:Y:S04]  /*0550*/  @P0 ATOMG.E.ADD.STRONG.GPU PT, R27, desc[UR36][R20.64], R27 ;  /* 0x8000001b141b09a8 */ /* 0x002ea800081ef124 */
[----:B0-----:R-:W3:Y:S01]  /*0560*/  LDG.E R24, desc[UR36][R18.64+0x4] ;  /* 0x0000042412187981 */ /* 0x001ee2000c1e1900 */
[----:B------:R-:W0:Y:S02]  /*0570*/  S2R R22, SR_LTMASK ;  /* 0x0000000000167919 */ /* 0x000e240000003900 */
[----:B0-----:R-:W-:-:S04]  /*0580*/  LOP3.LUT R29, R22, UR4, RZ, 0xc0, !PT ;  /* 0x00000004161d7c12 */ /* 0x001fc8000f8ec0ff */
[----:B------:R0:W1:Y:S01]  /*0590*/  POPC R22, R29 ;  /* 0x0000001d00167309 */ /* 0x0000620000000000 */
[----:B--2---:R2:W1:Y:S02]  /*05a0*/  SHFL.IDX PT, R17, R27, R28, 0x1f ;  /* 0x00001f1c1b117589 */ /* 0x00446400000e0000 */
[----:B--2---:R-:W-:Y:S02]  /*05b0*/  IADD3 R28, P0, PT, R0, -0x80000000, RZ ;  /* 0x80000000001c7810 */ /* 0x004fe40007f1e0ff */
[----:B---3--:R-:W-:-:S03]  /*05c0*/  SHF.R.U32.HI R25, RZ, 0x7, R24 ;  /* 0x00000007ff197819 */ /* 0x008fc60000011618 */
[----:B0-----:R-:W-:Y:S02]  /*05d0*/  IMAD.X R29, RZ, RZ, R8, P0 ;  /* 0x000000ffff1d7224 */ /* 0x001fe400000e0608 */
[----:B------:R-:W-:-:S05]  /*05e0*/  IMAD.HI.U32 R25, R25, 0x112e0bf, RZ ;  /* 0x0112e0bf19197827 */ /* 0x000fca00078e00ff */
[----:B------:R-:W-:Y:S01]  /*05f0*/  SHF.R.U32.HI R25, RZ, 0xd, R25 ;  /* 0x0000000dff197819 */ /* 0x000fe20000011619 */
[----:B-1----:R-:W-:Y:S02]  /*0600*/  IMAD.IADD R17, R17, 0x1, R22 ;  /* 0x0000000111117824 */ /* 0x002fe400078e0216 */
[----:B------:R-:W0:Y:S03]  /*0610*/  LDC.64 R22, c[0x4][0x18] ;  /* 0x01000600ff167b82 */ /* 0x000e260000000a00 */
[----:B------:R-:W-:-:S05]  /*0620*/  SHF.R.U32.HI R26, RZ, 0x7, R17 ;  /* 0x00000007ff1a7819 */ /* 0x000fca0000011611 */
[----:B------:R-:W-:-:S05]  /*0630*/  IMAD.HI.U32 R26, R26, 0x112e0bf, RZ ;  /* 0x0112e0bf1a1a7827 */ /* 0x000fca00078e00ff */
[----:B------:R-:W-:-:S05]  /*0640*/  SHF.R.U32.HI R26, RZ, 0xd, R26 ;  /* 0x0000000dff1a7819 */ /* 0x000fca000001161a */
[----:B------:R-:W-:Y:S01]  /*0650*/  IMAD R21, R26, -0xee6b280, R17 ;  /* 0xf1194d801a157824 */ /* 0x000fe200078e0211 */
[----:B------:R-:W-:Y:S01]  /*0660*/  IADD3 R26, P0, PT, R28, -0x37000000, RZ ;  /* 0xc90000001c1a7810 */ /* 0x000fe20007f1e0ff */
[----:B------:R-:W-:-:S03]  /*0670*/  IMAD R17, R25, -0xee6b280, R24 ;  /* 0xf1194d8019117824 */ /* 0x000fc600078e0218 */
[----:B------:R-:W-:Y:S01]  /*0680*/  IADD3.X R27, PT, PT, R29, -0x1, RZ, P0, !PT ;  /* 0xffffffff1d1b7810 */ /* 0x000fe200007fe4ff */
[----:B0-----:R-:W-:Y:S01]  /*0690*/  IMAD.WIDE.U32 R20, R21, 0x8, R22 ;  /* 0x0000000815147825 */ /* 0x001fe200078e0016 */
[----:B------:R-:W-:Y:S04]  /*06a0*/  STG.E desc[UR36][R18.64+0x4], R17 ;  /* 0x0000041112007986 */ /* 0x000fe8000c101924 */
        /* <DEDUP_REMOVED lines=26> */
.L_x_929:
        /* <DEDUP_REMOVED lines=9> */
.L_x_933:
        /* <DEDUP_REMOVED lines=21> */
.L_x_931:
        /* <DEDUP_REMOVED lines=48> */
.L_x_932:
[----:B------:R0:W-:Y:S04]  /*0d30*/  ST.E.64 desc[UR36][R10.64], R30 ;  /* 0x0000001e0a007985 */ /* 0x0001e8000c101b24 */
[----:B------:R1:W-:Y:S04]  /*0d40*/  ST.E.64 desc[UR36][R26.64], RZ ;  /* 0x000000ff1a007985 */ /* 0x0003e8000c101b24 */
[----:B------:R-:W2:Y:S01]  /*0d50*/  LD.E.64 R18, desc[UR36][R6.64+0x1c0] ;  /* 0x0001c02406127980 */ /* 0x000ea2000c101b00 */
[----:B------:R-:W-:-:S05]  /*0d60*/  IADD3 R17, P1, PT, R0, -0x80000000, RZ ;  /* 0x8000000000117810 */ /* 0x000fca0007f3e0ff */
[----:B------:R-:W-:Y:S01]  /*0d70*/  IMAD.X R24, RZ, RZ, R8, P1 ;  /* 0x000000ffff187224 */ /* 0x000fe200008e0608 */
[----:B--2---:R-:W-:-:S04]  /*0d80*/  IADD3 R28, P0, PT, R18, -0x1, RZ ;  /* 0xffffffff121c7810 */ /* 0x004fc80007f1e0ff */
[----:B------:R-:W-:Y:S02]  /*0d90*/  IADD3.X R29, PT, PT, R19, -0x1, RZ, P0, !PT ;  /* 0xffffffff131d7810 */ /* 0x000fe400007fe4ff */
[----:B------:R-:W-:-:S03]  /*0da0*/  IADD3 R18, P0, PT, R17, -0x37000000, RZ ;  /* 0xc900000011127810 */ /* 0x000fc60007f1e0ff */
[----:B------:R1:W-:Y:S01]  /*0db0*/  ST.E.64 desc[UR36][R6.64+0x1c0], R28 ;  /* 0x0001c01c06007985 */ /* 0x0003e2000c101b24 */
[----:B------:R-:W-:-:S05]  /*0dc0*/  IADD3.X R19, PT, PT, R24, -0x1, RZ, P0, !PT ;  /* 0xffffffff18137810 */ /* 0x000fca00007fe4ff */
[----:B------:R-:W2:Y:S01]  /*0dd0*/  LDG.E.64 R22, desc[UR36][R18.64+-0xb3df8] ;  /* 0xf4c2082412167981 */ /* 0x000ea2000c1e1b00 */
[C---:B------:R-:W-:Y:S02]  /*0de0*/  ISETP.NE.U32.AND P1, PT, R32.reuse, 0x1, PT ;  /* 0x000000012000780c */ /* 0x040fe40003f25070 */
[----:B0-----:R-:W-:Y:S02]  /*0df0*/  IADD3 R31, P2, PT, R32, -0x2, RZ ;  /* 0xfffffffe201f7810 */ /* 0x001fe40007f5e0ff */
[C---:B------:R-:W-:Y:S02]  /*0e00*/  ISETP.NE.AND.EX P1, PT, R33.reuse, RZ, PT, P1 ;  /* 0x000000ff2100720c */ /* 0x040fe40003f25310 */
[----:B------:R-:W-:Y:S02]  /*0e10*/  IADD3.X R33, PT, PT, R33, -0x1, RZ, P2, !PT ;  /* 0xffffffff21217810 */ /* 0x000fe400017fe4ff */
[----:B--2---:R-:W-:-:S04]  /*0e20*/  IADD3 R22, P0, PT, R22, -0x1, RZ ;  /* 0xffffffff16167810 */ /* 0x004fc80007f1e0ff */
[----:B------:R-:W-:Y:S02]  /*0e30*/  IADD3.X R23, PT, PT, R23, -0x1, RZ, P0, !PT ;  /* 0xffffffff17177810 */ /* 0x000fe400007fe4ff */
[----:B------:R-:W-:-:S03]  /*0e40*/  PLOP3.LUT P0, PT, PT, PT, PT, 0x80, 0x8 ;  /* 0x000000000008781c */ /* 0x000fc60003f0f070 */
[----:B------:R1:W-:Y:S01]  /*0e50*/  STG.E.64 desc[UR36][R18.64+-0xb3df8], R22 ;  /* 0xf4c2081612007986 */ /* 0x0003e2000c101b24 */
[----:B------:R-:W-:Y:S09]  /*0e60*/  @P1 BRA `(.L_x_934) ;  /* 0x0000000000a81947 */ /* 0x000ff20003800000 */
[----:B-1----:R-:W0:Y:S01]  /*0e70*/  S2R R23, SR_LANEID ;  /* 0x0000000000177919 */ /* 0x002e220000000000 */
[----:B------:R-:W-:Y:S02]  /*0e80*/  VOTEU.ANY UR4, UPT, PT ;  /* 0x0000000000047886 */ /* 0x000fe400038e0100 */
[----:B------:R-:W0:Y:S08]  /*0e90*/  FLO.U32 R30, UR4 ;  /* 0x00000004001e7d00 */ /* 0x000e3000080e0000 */
[----:B------:R-:W1:Y:S01]  /*0ea0*/  POPC R29, UR4 ;  /* 0x00000004001d7d09 */ /* 0x000e620008000000 */
[----:B0-----:R-:W-:-:S02]  /*0eb0*/  ISETP.EQ.U32.AND P1, PT, R30, R23, PT ;  /* 0x000000171e00720c */ /* 0x001fc40003f22070 */
[----:B------:R-:W0:Y:S11]  /*0ec0*/  LDC.64 R22, c[0x4][0x18] ;  /* 0x01000600ff167b82 */ /* 0x000e360000000a00 */
[----:B-1----:R1:W2:Y:S01]  /*0ed0*/  @P1 ATOMG.E.ADD.STRONG.GPU PT, R29, desc[UR36][R20.64], R29 ;  /* 0x8000001d141d19a8 */ /* 0x0022a200081ef124 */
[----:B------:R-:W3:Y:S01]  /*0ee0*/  S2R R32, SR_LTMASK ;  /* 0x0000000000207919 */ /* 0x000ee20000003900 */
[----:B-1----:R-:W1:Y:S02]  /*0ef0*/  LDC.64 R20, c[0x4][0x18] ;  /* 0x01000600ff147b82 */ /* 0x002e640000000a00 */
[----:B0-----:R-:W4:Y:S01]  /*0f00*/  LDG.E R26, desc[UR36][R22.64+0x4] ;  /* 0x00000424161a7981 */ /* 0x001f22000c1e1900 */
[----:B---3--:R-:W-:-:S06]  /*0f10*/  LOP3.LUT R32, R32, UR4, RZ, 0xc0, !PT ;  /* 0x0000000420207c12 */ /* 0x008fcc000f8ec0ff */
[----:B------:R-:W0:Y:S01]  /*0f20*/  POPC R32, R32 ;  /* 0x0000002000207309 */ /* 0x000e220000000000 */
[----:B--2---:R-:W0:Y:S01]  /*0f30*/  SHFL.IDX PT, R25, R29, R30, 0x1f ;  /* 0x00001f1e1d197589 */ /* 0x004e2200000e0000 */
[----:B----4-:R-:W-:-:S05]  /*0f40*/  SHF.R.U32.HI R27, RZ, 0x7, R26 ;  /* 0x00000007ff1b7819 */ /* 0x010fca000001161a */
[----:B------:R-:W-:-:S05]  /*0f50*/  IMAD.HI.U32 R27, R27, 0x112e0bf, RZ ;  /* 0x0112e0bf1b1b7827 */ /* 0x000fca00078e00ff */
[----:B------:R-:W-:Y:S01]  /*0f60*/  SHF.R.U32.HI R27, RZ, 0xd, R27 ;  /* 0x0000000dff1b7819 */ /* 0x000fe2000001161b */
[----:B0-----:R-:W-:-:S04]  /*0f70*/  IMAD.IADD R25, R25, 0x1, R32 ;  /* 0x0000000119197824 */ /* 0x001fc800078e0220 */
[----:B------:R-:W-:Y:S01]  /*0f80*/  IMAD R31, R27, -0xee6b280, R26 ;  /* 0xf1194d801b1f7824 */ /* 0x000fe200078e021a */
[----:B------:R-:W-:-:S04]  /*0f90*/  SHF.R.U32.HI R28, RZ, 0x7, R25 ;  /* 0x00000007ff1c7819 */ /* 0x000fc80000011619 */
[----:B------:R-:W-:Y:S01]  /*0fa0*/  STG.E desc[UR36][R22.64+0x4], R31 ;  /* 0x0000041f16007986 */ /* 0x000fe2000c101924 */
[----:B------:R-:W-:-:S05]  /*0fb0*/  IMAD.HI.U32 R28, R28, 0x112e0bf, RZ ;  /* 0x0112e0bf1c1c7827 */ /* 0x000fca00078e00ff */
[----:B------:R-:W-:-:S05]  /*0fc0*/  SHF.R.U32.HI R28, RZ, 0xd, R28 ;  /* 0x0000000dff1c7819 */ /* 0x000fca000001161c */
[----:B------:R-:W-:-:S04]  /*0fd0*/  IMAD R25, R28, -0xee6b280, R25 ;  /* 0xf1194d801c197824 */ /* 0x000fc800078e0219 */
[----:B-1----:R-:W-:-:S05]  /*0fe0*/  IMAD.WIDE.U32 R20, R25, 0x8, R20 ;  /* 0x0000000819147825 */ /* 0x002fca00078e0014 */
[----:B------:R-:W-:Y:S04]  /*0ff0*/  STG.E.64 desc[UR36][R20.64+0x10], R6 ;  /* 0x0000100614007986 */ /* 0x000fe8000c101b24 */
[----:B------:R-:W2:Y:S04]  /*1000*/  LD.E.64 R26, desc[UR36][R6.64+0x1c0] ;  /* 0x0001c024061a7980 */ /* 0x000ea8000c101b00 */
[----:B------:R-:W2:Y:S02]  /*1010*/  LDG.E.64 R28, desc[UR36][R18.64+-0xb3df8] ;  /* 0xf4c20824121c7981 */ /* 0x000ea4000c1e1b00 */
[----:B--2---:R-:W-:-:S02]  /*1020*/  IADD3 R26, P1, PT, -R26, R28, RZ ;  /* 0x0000001c1a1a7210 */ /* 0x004fc40007f3e1ff */
[----:B------:R-:W-:-:S03]  /*1030*/  IADD3 R28, P2, PT, R17, -0x4f000000, RZ ;  /* 0xb1000000111c7810 */ /* 0x000fc60007f5e0ff */
[----:B------:R-:W-:Y:S01]  /*1040*/  IMAD.X R27, R29, 0x1, ~R27, P1 ;  /* 0x000000011d1b7824 */ /* 0x000fe200008e0e1b */
[----:B------:R-:W-:-:S04]  /*1050*/  IADD3.X R29, PT, PT, R24, -0x1, RZ, P2, !PT ;  /* 0xffffffff181d7810 */ /* 0x000fc800017fe4ff */
[----:B------:R-:W-:Y:S04]  /*1060*/  STG.E.64 desc[UR36][R18.64+-0xb3df8], R26 ;  /* 0xf4c2081a12007986 */ /* 0x000fe8000c101b24 */
[----:B------:R0:W-:Y:S04]  /*1070*/  ST.E.64 desc[UR36][R6.64+0x1c0], RZ ;  /* 0x0001c0ff06007985 */ /* 0x0001e8000c101b24 */
[----:B------:R-:W2:Y:S04]  /*1080*/  LDG.E.64 R24, desc[UR36][R28.64+-0x5cd400] ;  /* 0xa32c00241c187981 */ /* 0x000ea8000c1e1b00 */
[----:B0-----:R-:W5:Y:S01]  /*1090*/  LD.E.64 R6, desc[UR36][R6.64+0x1d8] ;  /* 0x0001d82406067980 */ /* 0x001f62000c101b00 */
[----:B------:R-:W-:-:S02]  /*10a0*/  IMAD.MOV.U32 R31, RZ, RZ, 0x37 ;  /* 0x00000037ff1f7424 */ /* 0x000fc400078e00ff */
[----:B------:R-:W-:Y:S01]  /*10b0*/  IMAD.MOV.U32 R33, RZ, RZ, RZ ;  /* 0x000000ffff217224 */ /* 0x000fe200078e00ff */
[----:B--2---:R-:W-:-:S04]  /*10c0*/  IADD3 R20, P1, PT, R24, -0x1, RZ ;  /* 0xffffffff18147810 */ /* 0x004fc80007f3e0ff */
[----:B------:R-:W-:Y:S02]  /*10d0*/  IADD3.X R21, PT, PT, R25, -0x1, RZ, P1, !PT ;  /* 0xffffffff19157810 */ /* 0x000fe40000ffe4ff */
[----:B------:R-:W-:-:S03]  /*10e0*/  IADD3 R14, P1, PT, R14, -0x1, RZ ;  /* 0xffffffff0e0e7810 */ /* 0x000fc60007f3e0ff */
[----:B------:R0:W-:Y:S01]  /*10f0*/  STG.E.64 desc[UR36][R28.64+-0x5cd400], R20 ;  /* 0xa32c00141c007986 */ /* 0x0001e2000c101b24 */
[----:B------:R-:W-:-:S09]  /*1100*/  IADD3.X R13, PT, PT, R13, -0x1, RZ, P1, !PT ;  /* 0xffffffff0d0d7810 */ /* 0x000fd20000ffe4ff */
.L_x_934:
[----:B------:R-:W-:Y:S05]  /*1110*/  BSYNC.RECONVERGENT B5 ;  /* 0x0000000000057941 */ /* 0x000fea0003800200 */
.L_x_930:
[----:B------:R-:W-:Y:S05]  /*1120*/  BSYNC.RELIABLE B4 ;  /* 0x0000000000047941 */ /* 0x000fea0003800100 */
.L_x_928:
[----:B------:R-:W-:Y:S01]  /*1130*/  ISETP.NE.U32.AND P1, PT, R9, R14, PT ;  /* 0x0000000e0900720c */ /* 0x000fe20003f25070 */
[----:B0-----:R-:W-:Y:S02]  /*1140*/  IMAD.MOV.U32 R20, RZ, RZ, R14 ;  /* 0x000000ffff147224 */ /* 0x001fe400078e000e */
[----:B------:R-:W-:Y:S01]  /*1150*/  IMAD.MOV.U32 R17, RZ, RZ, R13 ;  /* 0x000000ffff117224 */ /* 0x000fe200078e000d */
[----:B------:R-:W-:-:S13]  /*1160*/  ISETP.NE.AND.EX P1, PT, R12, R13, PT, P1 ;  /* 0x0000000d0c00720c */ /* 0x000fda0003f25310 */
[----:B------:R-:W-:Y:S05]  /*1170*/  @!P0 BRA P1, `(.L_x_935) ;  /* 0xfffffff000a88947 */ /* 0x000fea000083ffff */
.L_x_927:
[----:B------:R-:W-:Y:S05]  /*1180*/  BSYNC B3 ;  /* 0x0000000000037941 */ /* 0x000fea0003800000 */
.L_x_926:
[----:B------:R-:W-:Y:S01]  /*1190*/  ISETP.NE.U32.AND P0, PT, R9, R20, PT ;  /* 0x000000140900720c */ /* 0x000fe20003f05070 */
[----:B------:R-:W-:Y:S02]  /*11a0*/  IMAD.MOV.U32 R14, RZ, RZ, R9 ;  /* 0x000000ffff0e7224 */ /* 0x000fe400078e0009 */
[----:B------:R-:W-:Y:S01]  /*11b0*/  IMAD.MOV.U32 R13, RZ, RZ, R12 ;  /* 0x000000ffff0d7224 */ /* 0x000fe200078e000c */
[----:B------:R-:W-:-:S13]  /*11c0*/  ISETP.NE.AND.EX P0, PT, R12, R17, PT, P0 ;  /* 0x000000110c00720c */ /* 0x000fda0003f05300 */
[----:B------:R-:W-:Y:S05]  /*11d0*/  @!P0 BREAK B2 ;  /* 0x0000000000028942 */ /* 0x000fea0003800000 */
[----:B------:R-:W-:Y:S05]  /*11e0*/  @!P0 BRA `(.L_x_936) ;  /* 0x0000000000208947 */ /* 0x000fea0003800000 */
.L_x_925:
[----:B------:R-:W-:Y:S05]  /*11f0*/  BSYNC B2 ;  /* 0x0000000000027941 */ /* 0x000fea0003800000 */
.L_x_924:
[----:B------:R-:W-:Y:S01]  /*1200*/  IADD3 R15, P0, PT, R15, 0x1, RZ ;  /* 0x000000010f0f7810 */ /* 0x000fe20007f1e0ff */
[----:B------:R-:W-:Y:S02]  /*1210*/  IMAD.MOV.U32 R14, RZ, RZ, R20 ;  /* 0x000000ffff0e7224 */ /* 0x000fe400078e0014 */
[----:B------:R-:W-:Y:S02]  /*1220*/  IMAD.MOV.U32 R13, RZ, RZ, R17 ;  /* 0x000000ffff0d7224 */ /* 0x000fe400078e0011 */
[----:B------:R-:W-:Y:S01]  /*1230*/  IMAD.X R16, RZ, RZ, R16, P0 ;  /* 0x000000ffff107224 */ /* 0x000fe200000e0610 */
[----:B------:R-:W-:-:S04]  /*1240*/  ISETP.NE.U32.AND P0, PT, R15, 0x38, PT ;  /* 0x000000380f00780c */ /* 0x000fc80003f05070 */
[----:B------:R-:W-:-:S13]  /*1250*/  ISETP.NE.AND.EX P0, PT, R16, RZ, PT, P0 ;  /* 0x000000ff1000720c */ /* 0x000fda0003f05300 */
[----:B------:R-:W-:Y:S05]  /*1260*/  @P0 BRA `(.L_x_937) ;  /* 0xfffffff000380947 */ /* 0x000fea000383ffff */
.L_x_936:
[----:B------:R-:W-:Y:S05]  /*1270*/  BSYNC B1 ;  /* 0x0000000000017941 */ /* 0x000fea0003800000 */
.L_x_923:
[----:B------:R-:W-:Y:S01]  /*1280*/  ISETP.NE.U32.AND P0, PT, R9, R14, PT ;  /* 0x0000000e0900720c */ /* 0x000fe20003f05070 */
[----:B-1----:R-:W-:Y:S02]  /*1290*/  IMAD.MOV.U32 R22, RZ, RZ, R9 ;  /* 0x000000ffff167224 */ /* 0x002fe400078e0009 */
        /* <DEDUP_REMOVED lines=19> */
.L_x_940:
[----:B------:R-:W-:Y:S01]  /*13d0*/  LOP3.LUT R10, R9, 0x1, RZ, 0xc0, !PT ;  /* 0x00000001090a7812 */ /* 0x000fe200078ec0ff */
[----:B-----5:R-:W-:Y:S02]  /*13e0*/  IMAD.MOV.U32 R20, RZ, RZ, R2 ;  /* 0x000000ffff147224 */ /* 0x020fe400078e0002 */
[----:B------:R-:W-:Y:S01]  /*13f0*/  IMAD.MOV.U32 R21, RZ, RZ, R3 ;  /* 0x000000ffff157224 */ /* 0x000fe200078e0003 */
[----:B------:R-:W-:-:S04]  /*1400*/  ISETP.NE.U32.AND P0, PT, R10, 0x1, PT ;  /* 0x000000010a00780c */ /* 0x000fc80003f05070 */
[----:B------:R-:W-:-:S13]  /*1410*/  ISETP.NE.U32.AND.EX P0, PT, RZ, RZ, PT, P0 ;  /* 0x000000ffff00720c */ /* 0x000fda0003f05100 */
[----:B-----5:R-:W5:Y:S01]  /*1420*/  @!P0 LD.E.64 R2, desc[UR36][R2.64+0x1c8] ;  /* 0x0001c82402028980 */ /* 0x020f62000c101b00 */
[----:B------:R-:W-:-:S03]  /*1430*/  IMAD.WIDE.U32 R10, R15, -0x33333333, RZ ;  /* 0xcccccccd0f0a7825 */ /* 0x000fc600078e00ff */
[----:B------:R0:W5:Y:S01]  /*1440*/  @P0 LD.E.64 R2, desc[UR36][R20.64+0x1d0] ;  /* 0x0001d02414020980 */ /* 0x000162000c101b00 */
[----:B------:R-:W-:-:S04]  /*1450*/  IMAD.WIDE.U32 R16, P0, R9, -0x33333334, R10 ;  /* 0xcccccccc09107825 */ /* 0x000fc8000780000a */
[----:B------:R-:W-:-:S04]  /*1460*/  IMAD.WIDE.U32 R10, R9, -0x33333333, RZ ;  /* 0xcccccccd090a7825 */ /* 0x000fc800078e00ff */
[----:B--2---:R-:W-:Y:S01]  /*1470*/  IMAD.X R19, RZ, RZ, RZ, P0 ;  /* 0x000000ffff137224 */ /* 0x004fe200000e06ff */
[----:B------:R-:W-:Y:S01]  /*1480*/  ISETP.GE.U32.AND P0, PT, R9, 0xa, PT ;  /* 0x0000000a0900780c */ /* 0x000fe20003f06070 */
[----:B------:R-:W-:Y:S01]  /*1490*/  IMAD.MOV.U32 R18, RZ, RZ, R17 ;  /* 0x000000ffff127224 */ /* 0x000fe200078e0011 */
[----:B------:R-:W-:Y:S02]  /*14a0*/  IADD3 RZ, P1, PT, R11, R16, RZ ;  /* 0x000000100bff7210 */ /* 0x000fe40007f3e0ff */
[----:B------:R-:W-:-:S03]  /*14b0*/  ISETP.GE.U32.AND.EX P0, PT, R15, RZ, PT, P0 ;  /* 0x000000ff0f00720c */ /* 0x000fc60003f06100 */
[----:B------:R-:W-:-:S05]  /*14c0*/  IMAD.WIDE.U32.X R10, R15, -0x33333334, R18, P1 ;  /* 0xcccccccc0f0a7825 */ /* 0x000fca00008e0412 */
[--C-:B------:R-:W-:Y:S02]  /*14d0*/  SHF.R.U64 R9, R10, 0x3, R11.reuse ;  /* 0x000000030a097819 */ /* 0x100fe4000000120b */
[----:B------:R-:W-:-:S05]  /*14e0*/  SHF.R.U32.HI R10, RZ, 0x3, R11 ;  /* 0x00000003ff0a7819 */ /* 0x000fca000001160b */
[----:B------:R-:W-:Y:S01]  /*14f0*/  IMAD.MOV.U32 R15, RZ, RZ, R10 ;  /* 0x000000ffff0f7224 */ /* 0x000fe200078e000a */
[----:B0-----:R-:W-:Y:S06]  /*1500*/  @P0 BRA `(.L_x_940) ;  /* 0xfffffffc00b00947 */ /* 0x001fec000383ffff */
.L_x_939:
[----:B------:R-:W-:Y:S05]  /*1510*/  BSYNC.RECONVERGENT B1 ;  /* 0x0000000000017941 */ /* 0x000fea0003800200 */
.L_x_938:
[----:B------:R-:W-:-:S04]  /*1520*/  ISETP.GE.U32.AND P0, PT, R22, R14, PT ;  /* 0x0000000e1600720c */ /* 0x000fc80003f06070 */
[----:B------:R-:W-:-:S13]  /*1530*/  ISETP.GE.AND.EX P0, PT, R23, R13, PT, P0 ;  /* 0x0000000d1700720c */ /* 0x000fda0003f06300 */
[----:B------:R-:W-:Y:S05]  /*1540*/  @!P0 BRA `(.L_x_941) ;  /* 0xffffffec00648947 */ /* 0x000fea000383ffff */
[----:B------:R-:W-:Y:S02]  /*1550*/  IMAD.MOV.U32 R9, RZ, RZ, R14 ;  /* 0x000000ffff097224 */ /* 0x000fe400078e000e */
[----:B------:R-:W-:-:S07]  /*1560*/  IMAD.MOV.U32 R12, RZ, RZ, R13 ;  /* 0x000000ffff0c7224 */ /* 0x000fce00078e000d */
.L_x_922:
[----:B------:R-:W-:Y:S05]  /*1570*/  BSYNC B0 ;  /* 0x0000000000007941 */ /* 0x000fea0003800000 */
.L_x_921:
[----:B------:R-:W-:Y:S01]  /*1580*/  ISETP.NE.U32.AND P0, PT, R22, R9, PT ;  /* 0x000000091600720c */ /* 0x000fe20003f05070 */
[----:B------:R-:W-:Y:S03]  /*1590*/  BSSY.RECONVERGENT B1, `(.L_x_942) ;  /* 0x0000112000017945 */ /* 0x000fe60003800200 */
[----:B------:R-:W-:-:S13]  /*15a0*/  ISETP.NE.AND.EX P0, PT, R23, R12, PT, P0 ;  /* 0x0000000c1700720c */ /* 0x000fda0003f05300 */
[----:B------:R-:W-:Y:S05]  /*15b0*/  @P0 BRA `(.L_x_943) ;  /* 0x00000010003c0947 */ /* 0x000fea0003800000 */
[----:B------:R-:W-:Y:S01]  /*15c0*/  BSSY.RECONVERGENT B0, `(.L_x_944) ;  /* 0x00000d4000007945 */ /* 0x000fe20003800200 */
[----:B------:R-:W-:Y:S02]  /*15d0*/  IMAD.MOV.U32 R9, RZ, RZ, 0x37 ;  /* 0x00000037ff097424 */ /* 0x000fe400078e00ff */
[----:B------:R-:W-:-:S07]  /*15e0*/  IMAD.MOV.U32 R10, RZ, RZ, RZ ;  /* 0x000000ffff0a7224 */ /* 0x000fce00078e00ff */
.L_x_962:
        /* <DEDUP_REMOVED lines=17> */
[----:B------:R-:W3:Y:S02]  /*1700*/  LDG.E.64 R12, desc[UR36][R16.64+-0xb3df8] ;  /* 0xf4c20824100c7981 */ /* 0x000ee4000c1e1b00 */
[----:B---3--:R-:W-:-:S04]  /*1710*/  IADD3 R14, P0, PT, R12, -0x1, RZ ;  /* 0xffffffff0c0e7810 */ /* 0x008fc80007f1e0ff */
[----:B------:R-:W-:-:S05]  /*1720*/  IADD3.X R15, PT, PT, R13, -0x1, RZ, P0, !PT ;  /* 0xffffffff0d0f7810 */ /* 0x000fca00007fe4ff */
[----:B------:R0:W-:Y:S04]  /*1730*/  STG.E.64 desc[UR36][R16.64+-0xb3df8], R14 ;  /* 0xf4c2080e10007986 */ /* 0x0001e8000c101b24 */
[----:B------:R-:W3:Y:S02]  /*1740*/  LD.E.64 R12, desc[UR36][R2.64+0x1c0] ;  /* 0x0001c024020c7980 */ /* 0x000ee4000c101b00 */
[----:B---3--:R-:W-:-:S04]  /*1750*/  IADD3 R12, P0, PT, R12, -0x1, RZ ;  /* 0xffffffff0c0c7810 */ /* 0x008fc80007f1e0ff */
[----:B------:R-:W-:-:S05]  /*1760*/  IADD3.X R13, PT, PT, R13, -0x1, RZ, P0, !PT ;  /* 0xffffffff0d0d7810 */ /* 0x000fca00007fe4ff */
[----:B------:R0:W-:Y:S04]  /*1770*/  ST.E.64 desc[UR36][R2.64+0x1c0], R12 ;  /* 0x0001c00c02007985 */ /* 0x0001e8000c101b24 */
[----:B------:R0:W-:Y:S02]  /*1780*/  ST.E.64 desc[UR36][R6.64], RZ ;  /* 0x000000ff06007985 */ /* 0x0001e4000c101b24 */
.L_x_946:
[----:B------:R-:W-:Y:S05]  /*1790*/  BSYNC.RELIABLE B2 ;  /* 0x0000000000027941 */ /* 0x000fea0003800100 */
.L_x_945:
        /* <DEDUP_REMOVED lines=24> */
.L_x_949:
[----:B------:R-:W-:Y:S05]  /*1920*/  BSYNC.RELIABLE B2 ;  /* 0x0000000000027941 */ /* 0x000fea0003800100 */
.L_x_948:
        /* <DEDUP_REMOVED lines=24> */
.L_x_951:
[----:B------:R-:W-:Y:S05]  /*1ab0*/  BSYNC.RELIABLE B2 ;  /* 0x0000000000027941 */ /* 0x000fea0003800100 */
.L_x_950:
        /* <DEDUP_REMOVED lines=24> */
.L_x_953:
[----:B------:R-:W-:Y:S05]  /*1c40*/  BSYNC.RELIABLE B2 ;  /* 0x0000000000027941 */ /* 0x000fea0003800100 */
.L_x_952:
        /* <DEDUP_REMOVED lines=24> */
.L_x_955:
[----:B------:R-:W-:Y:S05]  /*1dd0*/  BSYNC.RELIABLE B2 ;  /* 0x0000000000027941 */ /* 0x000fea0003800100 */
.L_x_954:
        /* <DEDUP_REMOVED lines=24> */
.L_x_957:
[----:B------:R-:W-:Y:S05]  /*1f60*/  BSYNC.RELIABLE B2 ;  /* 0x0000000000027941 */ /* 0x000fea0003800100 */
.L_x_956:
        /* <DEDUP_REMOVED lines=24> */
.L_x_959:
[----:B------:R-:W-:Y:S05]  /*20f0*/  BSYNC.RELIABLE B2 ;  /* 0x0000000000027941 */ /* 0x000fea0003800100 */
.L_x_958:
        /* <DEDUP_REMOVED lines=24> */
.L_x_961:
[----:B------:R-:W-:Y:S05]  /*2280*/  BSYNC.RELIABLE B2 ;  /* 0x0000000000027941 */ /* 0x000fea0003800100 */
.L_x_960:
[----:B------:R-:W-:Y:S02]  /*2290*/  ISETP.NE.U32.AND P0, PT, R11, RZ, PT ;  /* 0x000000ff0b00720c */ /* 0x000fe40003f05070 */
[----:B------:R-:W-:Y:S02]  /*22a0*/  IADD3 R9, P1, PT, R9, -0x8, RZ ;  /* 0xfffffff809097810 */ /* 0x000fe40007f3e0ff */
[----:B------:R-:W-:Y:S02]  /*22b0*/  ISETP.NE.AND.EX P0, PT, R26, RZ, PT, P0 ;  /* 0x000000ff1a00720c */ /* 0x000fe40003f05300 */
[----:B------:R-:W-:-:S11]  /*22c0*/  IADD3.X R10, PT, PT, R10, -0x1, RZ, P1, !PT ;  /* 0xffffffff0a0a7810 */ /* 0x000fd60000ffe4ff */
[----:B------:R-:W-:Y:S05]  /*22d0*/  @P0 BRA `(.L_x_962) ;  /* 0xfffffff000c40947 */ /* 0x000fea000383ffff */
[----:B------:R-:W-:Y:S02]  /*22e0*/  IMAD.MOV.U32 R11, RZ, RZ, -0x1 ;  /* 0xffffffffff0b7424 */ /* 0x000fe400078e00ff */
[----:B------:R-:W-:-:S07]  /*22f0*/  IMAD.MOV.U32 R26, RZ, RZ, -0x1 ;  /* 0xffffffffff1a7424 */ /* 0x000fce00078e00ff */
.L_x_947:
[----:B------:R-:W-:Y:S05]  /*2300*/  BSYNC.RECONVERGENT B0 ;  /* 0x0000000000007941 */ /* 0x000fea0003800200 */
.L_x_944:
[----:B0-----:R-:W-:-:S04]  /*2310*/  IADD3 R6, P1, PT, R11, -0x1, RZ ;  /* 0xffffffff0b067810 */ /* 0x001fc80007f3e0ff */
[----:B------:R-:W-:Y:S02]  /*2320*/  ISETP.GT.U32.AND P0, PT, R6, 0x36, PT ;  /* 0x000000360600780c */ /* 0x000fe40003f04070 */
[----:B------:R-:W-:-:S04]  /*2330*/  IADD3.X R6, PT, PT, R26, -0x1, RZ, P1, !PT ;  /* 0xffffffff1a067810 */ /* 0x000fc80000ffe4ff */
[----:B------:R-:W-:-:S13]  /*2340*/  ISETP.GT.U32.AND.EX P0, PT, R6, RZ, PT, P0 ;  /* 0x000000ff0600720c */ /* 0x000fda0003f04100 */
[----:B------:R-:W-:Y:S05]  /*2350*/  @P0 BRA `(.L_x_943) ;  /* 0x0000000000d40947 */ /* 0x000fea0003800000 */
[----:B------:R-:W-:Y:S02]  /*2360*/  IMAD.MOV.U32 R9, RZ, RZ, RZ ;  /* 0x000000ffff097224 */ /* 0x000fe400078e00ff */
[----:B------:R-:W-:-:S07]  /*2370*/  IMAD.MOV.U32 R27, RZ, RZ, RZ ;  /* 0x000000ffff1b7224 */ /* 0x000fce00078e00ff */
.L_x_965:
[----:B--2---:R-:W-:-:S04]  /*2380*/  LEA R18, P0, R9, R2, 0x3 ;  /* 0x0000000209127211 */ /* 0x004fc800078018ff */
        /* <DEDUP_REMOVED lines=38> */
.L_x_964:
[----:B------:R-:W-:Y:S05]  /*25f0*/  BSYNC.RECONVERGENT B0 ;  /* 0x0000000000007941 */ /* 0x000fea0003800200 */
.L_x_963:
        /* <DEDUP_REMOVED lines=11> */
.L_x_943:
[----:B------:R-:W-:Y:S05]  /*26b0*/  BSYNC.RECONVERGENT B1 ;  /* 0x0000000000017941 */ /* 0x000fea0003800200 */
.L_x_942:
[----:B-----5:R-:W3:Y:S01]  /*26c0*/  LD.E.64 R6, desc[UR36][R2.64+0x1c0] ;  /* 0x0001c02402067980 */ /* 0x020ee2000c101b00 */
[----:B------:R-:W-:Y:S01]  /*26d0*/  BSSY.RECONVERGENT B0, `(.L_x_966) ;  /* 0x0000040000007945 */ /* 0x000fe20003800200 */
[----:B---3--:R-:W-:-:S04]  /*26e0*/  ISETP.NE.U32.AND P0, PT, R6, RZ, PT ;  /* 0x000000ff0600720c */ /* 0x008fc80003f05070 */
[----:B------:R-:W-:-:S13]  /*26f0*/  ISETP.NE.AND.EX P0, PT, R7, RZ, PT, P0 ;  /* 0x000000ff0700720c */ /* 0x000fda0003f05300 */
[----:B------:R-:W-:Y:S05]  /*2700*/  @P0 BRA `(.L_x_967) ;  /* 0x0000000000f00947 */ /* 0x000fea0003800000 */
[----:B------:R-:W0:Y:S01]  /*2710*/  S2R R7, SR_LANEID ;  /* 0x0000000000077919 */ /* 0x000e220000000000 */
[----:B------:R-:W1:Y:S01]  /*2720*/  LDCU.64 UR4, c[0x4][0x18] ;  /* 0x01000300ff0477ac */ /* 0x000e620008000a00 */
[----:B------:R-:W-:Y:S01]  /*2730*/  VOTEU.ANY UR6, UPT, PT ;  /* 0x0000000000067886 */ /* 0x000fe200038e0100 */
[----:B------:R-:W3:Y:S01]  /*2740*/  LDC.64 R12, c[0x4][0x18] ;  /* 0x01000600ff0c7b82 */ /* 0x000ee20000000a00 */
[----:B--2---:R-:W0:Y:S01]  /*2750*/  FLO.U32 R18, UR6 ;  /* 0x0000000600127d00 */ /* 0x004e2200080e0000 */
[----:B------:R-:W2:Y:S06]  /*2760*/  S2R R19, SR_LTMASK ;  /* 0x0000000000137919 */ /* 0x000eac0000003900 */
[----:B------:R-:W4:Y:S01]  /*2770*/  LDC.64 R10, c[0x4][0x18] ;  /* 0x01000600ff0a7b82 */ /* 0x000f220000000a00 */
[----:B------:R-:W5:Y:S01]  /*2780*/  POPC R17, UR6 ;  /* 0x0000000600117d09 */ /* 0x000f620008000000 */
[----:B-1----:R-:W-:-:S04]  /*2790*/  UIADD3 UR4, UP0, UPT, UR4, 0x4, URZ ;  /* 0x0000000404047890 */ /* 0x002fc8000ff1e0ff */
[----:B------:R-:W-:Y:S02]  /*27a0*/  UIADD3.X UR5, UPT, UPT, URZ, UR5, URZ, UP0, !UPT ;  /* 0x00000005ff057290 */ /* 0x000fe400087fe4ff */
[----:B------:R-:W-:Y:S01]  /*27b0*/  IMAD.U32 R6, RZ, RZ, UR4 ;  /* 0x00000004ff067e24 */ /* 0x000fe2000f8e00ff */
[----:B0-----:R-:W-:-:S03]  /*27c0*/  ISETP.EQ.U32.AND P0, PT, R18, R7, PT ;  /* 0x000000071200720c */ /* 0x001fc60003f02070 */
[----:B------:R-:W-:-:S10]  /*27d0*/  IMAD.U32 R7, RZ, RZ, UR5 ;  /* 0x00000005ff077e24 */ /* 0x000fd4000f8e00ff */
[----:B-----5:R-:W5:Y:S04]  /*27e0*/  @P0 ATOMG.E.ADD.STRONG.GPU PT, R7, desc[UR36][R6.64], R17 ;  /* 0x80000011060709a8 */ /* 0x020f6800081ef124 */
[----:B---3--:R-:W3:Y:S01]  /*27f0*/  LDG.E R14, desc[UR36][R12.64+0x4] ;  /* 0x000004240c0e7981 */ /* 0x008ee2000c1e1900 */
[----:B--2---:R-:W-:-:S04]  /*2800*/  LOP3.LUT R19, R19, UR6, RZ, 0xc0, !PT ;  /* 0x0000000613137c12 */ /* 0x004fc8000f8ec0ff */
[----:B------:R-:W0:Y:S01]  /*2810*/  POPC R16, R19 ;  /* 0x0000001300107309 */ /* 0x000e220000000000 */
[----:B-----5:R-:W0:Y:S01]  /*2820*/  SHFL.IDX PT, R9, R7, R18, 0x1f ;  /* 0x00001f1207097589 */ /* 0x020e2200000e0000 */
[----:B---3--:R-:W-:-:S05]  /*2830*/  SHF.R.U32.HI R15, RZ, 0x7, R14 ;  /* 0x00000007ff0f7819 */ /* 0x008fca000001160e */
[----:B------:R-:W-:-:S05]  /*2840*/  IMAD.HI.U32 R15, R15, 0x112e0bf, RZ ;  /* 0x0112e0bf0f0f7827 */ /* 0x000fca00078e00ff */
[----:B------:R-:W-:Y:S01]  /*2850*/  SHF.R.U32.HI R15, RZ, 0xd, R15 ;  /* 0x0000000dff0f7819 */ /* 0x000fe2000001160f */
[----:B0-----:R-:W-:-:S05]  /*2860*/  IMAD.IADD R9, R9, 0x1, R16 ;  /* 0x0000000109097824 */ /* 0x001fca00078e0210 */
[----:B------:R-:W-:-:S05]  /*2870*/  SHF.R.U32.HI R16, RZ, 0x7, R9 ;  /* 0x00000007ff107819 */ /* 0x000fca0000011609 */
[----:B------:R-:W-:-:S05]  /*2880*/  IMAD.HI.U32 R16, R16, 0x112e0bf, RZ ;  /* 0x0112e0bf10107827 */ /* 0x000fca00078e00ff */
[----:B------:R-:W-:-:S05]  /*2890*/  SHF.R.U32.HI R16, RZ, 0xd, R16 ;  /* 0x0000000dff107819 */ /* 0x000fca0000011610 */
[----:B------:R-:W-:Y:S02]  /*28a0*/  IMAD R7, R16, -0xee6b280, R9 ;  /* 0xf1194d8010077824 */ /* 0x000fe400078e0209 */
[----:B------:R-:W-:Y:S02]  /*28b0*/  IMAD R9, R15, -0xee6b280, R14 ;  /* 0xf1194d800f097824 */ /* 0x000fe400078e020e */
[----:B----4-:R-:W-:-:S03]  /*28c0*/  IMAD.WIDE.U32 R6, R7, 0x8, R10 ;  /* 0x0000000807067825 */ /* 0x010fc600078e000a */
[----:B------:R0:W-:Y:S04]  /*28d0*/  STG.E desc[UR36][R12.64+0x4], R9 ;  /* 0x000004090c007986 */ /* 0x0001e8000c101924 */
[----:B------:R1:W-:Y:S04]  /*28e0*/  STG.E.64 desc[UR36][R6.64+0x10], R2 ;  /* 0x0000100206007986 */ /* 0x0003e8000c101b24 */
[----:B------:R-:W2:Y:S01]  /*28f0*/  LD.E.64 R10, desc[UR36][R2.64+0x1d8] ;  /* 0x0001d824020a7980 */ /* 0x000ea2000c101b00 */
[----:B------:R-:W-:Y:S01]  /*2900*/  IADD3 R0, P0, PT, R0, -0x80000000, RZ ;  /* 0x8000000000007810 */ /* 0x000fe20007f1e0ff */
[----:B0-----:R-:W-:-:S03]  /*2910*/  IMAD.MOV.U32 R9, RZ, RZ, 0x0 ;  /* 0x00000000ff097424 */ /* 0x001fc600078e00ff */
[C---:B------:R-:W-:Y:S01]  /*2920*/  IADD3 R16, P1, PT, R0.reuse, -0x1f000000, RZ ;  /* 0xe100000000107810 */ /* 0x040fe20007f3e0ff */
[----:B------:R-:W-:Y:S01]  /*2930*/  IMAD.X R20, RZ, RZ, R8, P0 ;  /* 0x000000ffff147224 */ /* 0x000fe200000e0608 */
[C---:B------:R-:W-:Y:S01]  /*2940*/  IADD3 R14, P0, PT, R0.reuse, -0x6000000, RZ ;  /* 0xfa000000000e7810 */ /* 0x040fe20007f1e0ff */
[----:B------:R-:W-:Y:S01]  /*2950*/  IMAD.MOV.U32 R8, RZ, RZ, 0x37 ;  /* 0x00000037ff087424 */ /* 0x000fe200078e00ff */
[----:B------:R-:W-:Y:S02]  /*2960*/  IADD3 R18, P2, PT, R0, -0x4f000000, RZ ;  /* 0xb100000000127810 */ /* 0x000fe40007f5e0ff */
[C---:B------:R-:W-:Y:S02]  /*2970*/  IADD3.X R15, PT, PT, R20.reuse, -0x1, RZ, P0, !PT ;  /* 0xffffffff140f7810 */ /* 0x040fe400007fe4ff */
[C---:B------:R-:W-:Y:S02]  /*2980*/  IADD3.X R17, PT, PT, R20.reuse, -0x1, RZ, P1, !PT ;  /* 0xffffffff14117810 */ /* 0x040fe40000ffe4ff */
[----:B------:R-:W-:Y:S01]  /*2990*/  IADD3.X R19, PT, PT, R20, -0x1, RZ, P2, !PT ;  /* 0xffffffff14137810 */ /* 0x000fe200017fe4ff */
[----:B--2---:R0:W-:Y:S04]  /*29a0*/  STG.E.64 desc[UR36][R14.64+-0x6811f8], R10 ;  /* 0x97ee080a0e007986 */ /* 0x0041e8000c101b24 */
[----:B------:R0:W-:Y:S04]  /*29b0*/  STG.E.64 desc[UR36][R16.64+0x465808], R8 ;  /* 0x4658080810007986 */ /* 0x0001e8000c101b24 */
[----:B-1----:R-:W2:Y:S02]  /*29c0*/  LDG.E.64 R6, desc[UR36][R18.64+-0x5cd400] ;  /* 0xa32c002412067981 */ /* 0x002ea4000c1e1b00 */
[----:B--2---:R-:W-:-:S04]  /*29d0*/  IADD3 R6, P0, PT, R6, -0x1, RZ ;  /* 0xffffffff06067810 */ /* 0x004fc80007f1e0ff */
[----:B------:R-:W-:Y:S02]  /*29e0*/  IADD3.X R7, PT, PT, R7, -0x1, RZ, P0, !PT ;  /* 0xffffffff07077810 */ /* 0x000fe400007fe4ff */
[----:B------:R-:W-:-:S03]  /*29f0*/  ISETP.NE.U32.AND P0, PT, R2, R4, PT ;  /* 0x000000040200720c */ /* 0x000fc60003f05070 */
[----:B------:R0:W-:Y:S01]  /*2a00*/  STG.E.64 desc[UR36][R18.64+-0x5cd400], R6 ;  /* 0xa32c000612007986 */ /* 0x0001e2000c101b24 */
[----:B------:R-:W-:-:S13]  /*2a10*/  ISETP.NE.AND.EX P0, PT, R3, R5, PT, P0 ;  /* 0x000000050300720c */ /* 0x000fda0003f05300 */
[----:B0-----:R-:W-:Y:S05]  /*2a20*/  @P0 BRA `(.L_x_967) ;  /* 0x0000000000280947 */ /* 0x001fea0003800000 */
[C---:B------:R-:W-:Y:S01]  /*2a30*/  IADD3 R8, P0, PT, R0.reuse, 0x12000000, RZ ;  /* 0x1200000000087810 */ /* 0x040fe20007f1e0ff */
[----:B------:R0:W-:Y:S01]  /*2a40*/  ST.E.64 desc[UR36][R2.64+0x1d8], RZ ;  /* 0x0001d8ff02007985 */ /* 0x0001e2000c101b24 */
[----:B------:R-:W-:-:S03]  /*2a50*/  IADD3 R6, P1, PT, R0, -0x37000000, RZ ;  /* 0xc900000000067810 */ /* 0x000fc60007f3e0ff */
[----:B------:R-:W-:Y:S01]  /*2a60*/  IMAD.X R9, RZ, RZ, R20, P0 ;  /* 0x000000ffff097224 */ /* 0x000fe200000e0614 */
[----:B------:R-:W-:-:S04]  /*2a70*/  IADD3.X R7, PT, PT, R20, -0x1, RZ, P1, !PT ;  /* 0xffffffff14077810 */ /* 0x000fc80000ffe4ff */
[----:B------:R0:W-:Y:S04]  /*2a80*/  STG.E.64 desc[UR36][R8.64+-0x167bf8], RZ ;  /* 0xe98408ff08007986 */ /* 0x0001e8000c101b24 */
[----:B------:R0:W-:Y:S04]  /*2a90*/  STG.E.64 desc[UR36][R6.64+-0xb3df8], RZ ;  /* 0xf4c208ff06007986 */ /* 0x0001e8000c101b24 */
[----:B------:R0:W-:Y:S04]  /*2aa0*/  STG.E.64 desc[UR36][R16.64+0x465808], RZ ;  /* 0x465808ff10007986 */ /* 0x0001e8000c101b24 */
[----:B------:R0:W-:Y:S04]  /*2ab0*/  STG.E.64 desc[UR36][R18.64+-0x5cd400], RZ ;  /* 0xa32c00ff12007986 */ /* 0x0001e8000c101b24 */
[----:B------:R0:W-:Y:S02]  /*2ac0*/  STG.E.64 desc[UR36][R14.64+-0x6811f8], RZ ;  /* 0x97ee08ff0e007986 */ /* 0x0001e4000c101b24 */
.L_x_967:
[----:B------:R-:W-:Y:S05]  /*2ad0*/  BSYNC.RECONVERGENT B0 ;  /* 0x0000000000007941 */ /* 0x000fea0003800200 */
.L_x_966:
[----:B------:R-:W-:Y:S01]  /*2ae0*/  MOV R20, 0x2b10 ;  /* 0x00002b1000147802 */ /* 0x000fe20000000f00 */
[----:B------:R-:W-:-:S07]  /*2af0*/  IMAD.MOV.U32 R21, RZ, RZ, 0x0 ;  /* 0x00000000ff157424 */ /* 0x000fce00078e00ff */
[----:B0-2---:R-:W-:Y:S05]  /*2b00*/  CALL.REL.NOINC `($_Z32compactionVertexCentricPostOrdermP27vertex_dictionary_structure$_Z24removeParentChildLinkageP10edge_block) ;  /* 0x0000000000047944 */ /* 0x005fea0003c00000 */
[----:B------:R-:W-:Y:S05]  /*2b10*/  EXIT ;  /* 0x000000000000794d */ /* 0x000fea0003800000 */
        .type           $_Z32compactionVertexCentricPostOrdermP27vertex_dictionary_structure$_Z24removeParentChildLinkageP10edge_block,@function
        .size           $_Z32compactionVertexCentricPostOrdermP27vertex_dictionary_structure$_Z24removeParentChildLinkageP10edge_block,(.L_x_2075 - $_Z32compactionVertexCentricPostOrdermP27vertex_dictionary_structure$_Z24removeParentChildLinkageP10edge_block)
$_Z32compactionVertexCentricPostOrdermP27vertex_dictionary_structure$_Z24removeParentChildLinkageP10edge_block:
        /* <DEDUP_REMOVED lines=13> */
[----:B------:R0:W-:Y:S02]  /*2bf0*/  STL [R1], R2 ;  /* 0x0000000201007387 */ /* 0x0001e40000100800 */
[----:B0-----:R-:W0:Y:S05]  /*2c00*/  BMOV.32.CLEAR R2, B6 ;  /* 0x0000000006027355 */ /* 0x001e2a0000100000 */
[----:B------:R-:W-:Y:S01]  /*2c10*/  BSSY B6, `(.L_x_968) ;  /* 0x0000040000067945 */ /* 0x000fe20003800000 */
[----:B------:R-:W1:Y:S01]  /*2c20*/  LDC.64 R22, c[0x0][0x358] ;  /* 0x0000d600ff167b82 */ /* 0x000e620000000a00 */
[----:B------:R-:W-:-:S04]  /*2c30*/  ISETP.NE.U32.AND P0, PT, R18, RZ, PT ;  /* 0x000000ff1200720c */ /* 0x000fc80003f05070 */
[----:B------:R-:W-:-:S13]  /*2c40*/  ISETP.NE.AND.EX P0, PT, R19, RZ, PT, P0 ;  /* 0x000000ff1300720c */ /* 0x000fda0003f05300 */
[----:B0-----:R-:W-:Y:S05]  /*2c50*/  @!P0 BRA `(.L_x_969) ;  /* 0x0000000000ec8947 */ /* 0x001fea0003800000 */
[----:B-1----:R-:W-:Y:S02]  /*2c60*/  R2UR UR4, R22 ;  /* 0x00000000160472ca */ /* 0x002fe400000e0000 */
[----:B------:R-:W-:-:S13]  /*2c70*/  R2UR UR5, R23 ;  /* 0x00000000170572ca */ /* 0x000fda00000e0000 */
[----:B------:R-:W2:Y:S01]  /*2c80*/  LD.E.64 R16, desc[UR4][R18.64+0x1c8] ;  /* 0x0001c80412107980 */ /* 0x000ea2000c101b00 */
[----:B------:R-:W-:Y:S01]  /*2c90*/  BSSY B0, `(.L_x_970) ;  /* 0x000000e000007945 */ /* 0x000fe20003800000 */
[----:B--2---:R-:W-:-:S04]  /*2ca0*/  ISETP.NE.U32.AND P0, PT, R16, RZ, PT ;  /* 0x000000ff1000720c */ /* 0x004fc80003f05070 */
[----:B------:R-:W-:-:S13]  /*2cb0*/  ISETP.NE.AND.EX P0, PT, R17, RZ, PT, P0 ;  /* 0x000000ff1100720c */ /* 0x000fda0003f05300 */
[----:B------:R-:W-:Y:S02]  /*2cc0*/  @P0 R2UR UR4, R22 ;  /* 0x00000000160402ca */ /* 0x000fe400000e0000 */
[----:B------:R-:W-:-:S13]  /*2cd0*/  @P0 R2UR UR5, R23 ;  /* 0x00000000170502ca */ /* 0x000fda00000e0000 */
[----:B------:R0:W5:Y:S01]  /*2ce0*/  @P0 LD.E.64 R24, desc[UR4][R18.64+0x1d0] ;  /* 0x0001d00412180980 */ /* 0x000162000c101b00 */
[----:B------:R-:W-:Y:S05]  /*2cf0*/  @P0 BRA `(.L_x_971) ;  /* 0x00000000001c0947 */ /* 0x000fea0003800000 */
[----:B------:R-:W-:Y:S02]  /*2d00*/  R2UR UR4, R22 ;  /* 0x00000000160472ca */ /* 0x000fe400000e0000 */
[----:B------:R-:W-:-:S13]  /*2d10*/  R2UR UR5, R23 ;  /* 0x00000000170572ca */ /* 0x000fda00000e0000 */
[----:B-----5:R-:W2:Y:S02]  /*2d20*/  LD.E.64 R24, desc[UR4][R18.64+0x1d0] ;  /* 0x0001d00412187980 */ /* 0x020ea4000c101b00 */
[----:B--2---:R-:W-:-:S04]  /*2d30*/  ISETP.NE.U32.AND P0, PT, R24, RZ, PT ;  /* 0x000000ff1800720c */ /* 0x004fc80003f05070 */
[----:B------:R-:W-:-:S13]  /*2d40*/  ISETP.NE.AND.EX P0, PT, R25, RZ, PT, P0 ;  /* 0x000000ff1900720c */ /* 0x000fda0003f05300 */
[----:B------:R-:W-:Y:S05]  /*2d50*/  @!P0 BREAK B0 ;  /* 0x0000000000008942 */ /* 0x000fea0003800000 */
[----:B------:R-:W-:Y:S05]  /*2d60*/  @!P0 BRA `(.L_x_969) ;  /* 0x0000000000a88947 */ /* 0x000fea0003800000 */
.L_x_971:
[----:B------:R-:W-:Y:S05]  /*2d70*/  BSYNC B0 ;  /* 0x0000000000007941 */ /* 0x000fea0003800000 */
.L_x_970:
[----:B------:R-:W-:Y:S01]  /*2d80*/  IMAD.MOV.U32 R4, RZ, RZ, R16 ;  /* 0x000000ffff047224 */ /* 0x000fe200078e0010 */
[----:B------:R-:W-:Y:S01]  /*2d90*/  MOV R20, 0x2dd0 ;  /* 0x00002dd000147802 */ /* 0x000fe20000000f00 */
[----:B------:R-:W-:Y:S02]  /*2da0*/  IMAD.MOV.U32 R5, RZ, RZ, R17 ;  /* 0x000000ffff057224 */ /* 0x000fe400078e0011 */
[----:B------:R-:W-:-:S07]  /*2db0*/  IMAD.MOV.U32 R21, RZ, RZ, 0x0 ;  /* 0x00000000ff157424 */ /* 0x000fce00078e00ff */
[----:B0----5:R-:W-:Y:S05]  /*2dc0*/  CALL.REL.NOINC `($_Z32compactionVertexCentricPostOrdermP27vertex_dictionary_structure$_Z24removeParentChildLinkageP10edge_block) ;  /* 0xfffffffc00547944 */ /* 0x021fea0003c3ffff */
[----:B------:R-:W-:Y:S01]  /*2dd0*/  IMAD.MOV.U32 R4, RZ, RZ, R24 ;  /* 0x000000ffff047224 */ /* 0x000fe200078e0018 */
[----:B------:R-:W-:Y:S01]  /*2de0*/  MOV R20, 0x2e20 ;  /* 0x00002e2000147802 */ /* 0x000fe20000000f00 */
[----:B------:R-:W-:Y:S02]  /*2df0*/  IMAD.MOV.U32 R5, RZ, RZ, R25 ;  /* 0x000000ffff057224 */ /* 0x000fe400078e0019 */
[----:B------:R-:W-:-:S07]  /*2e00*/  IMAD.MOV.U32 R21, RZ, RZ, 0x0 ;  /* 0x00000000ff157424 */ /* 0x000fce00078e00ff */
[----:B------:R-:W-:Y:S05]  /*2e10*/  CALL.REL.NOINC `($_Z32compactionVertexCentricPostOrdermP27vertex_dictionary_structure$_Z24removeParentChildLinkageP10edge_block) ;  /* 0xfffffffc00407944 */ /* 0x000fea0003c3ffff */
[----:B------:R-:W-:Y:S01]  /*2e20*/  ISETP.NE.U32.AND P0, PT, R24, RZ, PT ;  /* 0x000000ff1800720c */ /* 0x000fe20003f05070 */
[----:B------:R-:W-:Y:S01]  /*2e30*/  BSSY B0, `(.L_x_972) ;  /* 0x0000010000007945 */ /* 0x000fe20003800000 */
[----:B------:R-:W-:Y:S02]  /*2e40*/  ISETP.NE.U32.AND P1, PT, R16, RZ, PT ;  /* 0x000000ff1000720c */ /* 0x000fe40003f25070 */
[----:B------:R-:W-:Y:S02]  /*2e50*/  ISETP.NE.AND.EX P0, PT, R25, RZ, PT, P0 ;  /* 0x000000ff1900720c */ /* 0x000fe40003f05300 */
[----:B------:R-:W-:-:S11]  /*2e60*/  ISETP.NE.AND.EX P1, PT, R17, RZ, PT, P1 ;  /* 0x000000ff1100720c */ /* 0x000fd60003f25310 */
[----:B------:R-:W-:Y:S05]  /*2e70*/  @!P0 BRA `(.L_x_973) ;  /* 0x00000000002c8947 */ /* 0x000fea0003800000 */
[----:B------:R-:W-:Y:S02]  /*2e80*/  R2UR UR4, R22 ;  /* 0x00000000160472ca */ /* 0x000fe400000e0000 */
[----:B------:R-:W-:-:S13]  /*2e90*/  R2UR UR5, R23 ;  /* 0x00000000170572ca */ /* 0x000fda00000e0000 */
[----:B------:R-:W2:Y:S02]  /*2ea0*/  LD.E.64 R4, desc[UR4][R24.64+0x1c0] ;  /* 0x0001c00418047980 */ /* 0x000ea4000c101b00 */
[----:B--2---:R-:W-:-:S04]  /*2eb0*/  ISETP.NE.U32.AND P0, PT, R4, RZ, PT ;  /* 0x000000ff0400720c */ /* 0x004fc80003f05070 */
[----:B------:R-:W-:-:S13]  /*2ec0*/  ISETP.NE.AND.EX P0, PT, R5, RZ, PT, P0 ;  /* 0x000000ff0500720c */ /* 0x000fda0003f05300 */
[C---:B------:R-:W-:Y:S02]  /*2ed0*/  @!P0 R2UR UR4, R22.reuse ;  /* 0x00000000160482ca */ /* 0x040fe400000e0000 */
[C---:B------:R-:W-:Y:S02]  /*2ee0*/  @!P0 R2UR UR5, R23.reuse ;  /* 0x00000000170582ca */ /* 0x040fe400000e0000 */
[----:B------:R-:W-:Y:S02]  /*2ef0*/  @!P0 R2UR UR6, R22 ;  /* 0x00000000160682ca */ /* 0x000fe400000e0000 */
[----:B------:R-:W-:-:S09]  /*2f00*/  @!P0 R2UR UR7, R23 ;  /* 0x00000000170782ca */ /* 0x000fd200000e0000 */
[----:B------:R0:W-:Y:S04]  /*2f10*/  @!P0 ST.E.64 desc[UR4][R18.64+0x1d0], RZ ;  /* 0x0001d0ff12008985 */ /* 0x0001e8000c101b04 */
[----:B------:R0:W-:Y:S02]  /*2f20*/  @!P0 ST.E.64 desc[UR6][R24.64+0x1d8], RZ ;  /* 0x0001d8ff18008985 */ /* 0x0001e4000c101b06 */
.L_x_973:
[----:B------:R-:W-:Y:S05]  /*2f30*/  BSYNC B0 ;  /* 0x0000000000007941 */ /* 0x000fea0003800000 */
.L_x_972:
[----:B------:R-:W-:Y:S05]  /*2f40*/  @!P1 BRA `(.L_x_969) ;  /* 0x0000000000309947 */ /* 0x000fea0003800000 */
[----:B------:R-:W-:Y:S02]  /*2f50*/  R2UR UR4, R22 ;  /* 0x00000000160472ca */ /* 0x000fe400000e0000 */
[----:B------:R-:W-:-:S13]  /*2f60*/  R2UR UR5, R23 ;  /* 0x00000000170572ca */ /* 0x000fda00000e0000 */
[----:B------:R-:W2:Y:S02]  /*2f70*/  LD.E.64 R4, desc[UR4][R16.64+0x1c0] ;  /* 0x0001c00410047980 */ /* 0x000ea4000c101b00 */
[----:B--2---:R-:W-:-:S04]  /*2f80*/  ISETP.NE.U32.AND P0, PT, R4, RZ, PT ;  /* 0x000000ff0400720c */ /* 0x004fc80003f05070 */
[----:B------:R-:W-:-:S13]  /*2f90*/  ISETP.NE.AND.EX P0, PT, R5, RZ, PT, P0 ;  /* 0x000000ff0500720c */ /* 0x000fda0003f05300 */
[----:B------:R-:W-:Y:S05]  /*2fa0*/  @P0 BRA `(.L_x_969) ;  /* 0x0000000000180947 */ /* 0x000fea0003800000 */
[C---:B------:R-:W-:Y:S02]  /*2fb0*/  R2UR UR4, R22.reuse ;  /* 0x00000000160472ca */ /* 0x040fe400000e0000 */
[C---:B------:R-:W-:Y:S02]  /*2fc0*/  R2UR UR5, R23.reuse ;  /* 0x00000000170572ca */ /* 0x040fe400000e0000 */
[----:B------:R-:W-:Y:S02]  /*2fd0*/  R2UR UR6, R22 ;  /* 0x00000000160672ca */ /* 0x000fe400000e0000 */
[----:B------:R-:W-:-:S09]  /*2fe0*/  R2UR UR7, R23 ;  /* 0x00000000170772ca */ /* 0x000fd200000e0000 */
[----:B------:R2:W-:Y:S04]  /*2ff0*/  ST.E.64 desc[UR4][R18.64+0x1c8], RZ ;  /* 0x0001c8ff12007985 */ /* 0x0005e8000c101b04 */
[----:B------:R2:W-:Y:S02]  /*3000*/  ST.E.64 desc[UR6][R16.64+0x1d8], RZ ;  /* 0x0001d8ff10007985 */ /* 0x0005e4000c101b06 */
.L_x_969:
[----:B------:R-:W-:Y:S05]  /*3010*/  BSYNC B6 ;  /* 0x0000000000067941 */ /* 0x000fea0003800000 */
.L_x_968:
[----:B------:R-:W3:Y:S01]  /*3020*/  LDL R20, [R1+0x14] ;  /* 0x0000140001147983 */ /* 0x000ee20000100800 */
[----:B------:R4:W-:Y:S05]  /*3030*/  BMOV.32 B6, R2 ;  /* 0x0000000206007356 */ /* 0x0009ea0000000000 */
[----:B------:R-:W3:Y:S04]  /*3040*/  LDL R21, [R1+0x18] ;  /* 0x0000180001157983 */ /* 0x000ee80000100800 */
[----:B----4-:R-:W3:Y:S04]  /*3050*/  LDL R2, [R1] ;  /* 0x0000000001027983 */ /* 0x010ee80000100800 */
[----:B--2---:R-:W3:Y:S04]  /*3060*/  LDL R16, [R1+0x4] ;  /* 0x0000040001107983 */ /* 0x004ee80000100800 */
[----:B------:R-:W3:Y:S04]  /*3070*/  LDL R17, [R1+0x8] ;  /* 0x0000080001117983 */ /* 0x000ee80000100800 */
[----:B0-----:R-:W3:Y:S04]  /*3080*/  LDL R18, [R1+0xc] ;  /* 0x00000c0001127983 */ /* 0x001ee80000100800 */
[----:B------:R-:W3:Y:S04]  /*3090*/  LDL R19, [R1+0x10] ;  /* 0x0000100001137983 */ /* 0x000ee80000100800 */
[----:B-1----:R-:W3:Y:S04]  /*30a0*/  LDL R22, [R1+0x1c] ;  /* 0x00001c0001167983 */ /* 0x002ee80000100800 */
[----:B------:R-:W3:Y:S04]  /*30b0*/  LDL R23, [R1+0x20] ;  /* 0x0000200001177983 */ /* 0x000ee80000100800 */
[----:B------:R-:W3:Y:S04]  /*30c0*/  LDL R24, [R1+0x24] ;  /* 0x0000240001187983 */ /* 0x000ee80000100800 */
[----:B------:R0:W3:Y:S02]  /*30d0*/  LDL R25, [R1+0x28] ;  /* 0x0000280001197983 */ /* 0x0000e40000100800 */
[----:B0-----:R-:W-:Y:S01]  /*30e0*/  VIADD R1, R1, 0x30 ;  /* 0x0000003001017836 */ /* 0x001fe20000000000 */
[----:B---3--:R-:W-:Y:S06]  /*30f0*/  RET.REL.NODEC R20 `(_Z32compactionVertexCentricPostOrdermP27vertex_dictionary_structure) ;  /* 0xffffffcc14c07950 */ /* 0x008fec0003c3ffff */
.L_x_974:
        /* <DEDUP_REMOVED lines=16> */
.L_x_2075:


//--------------------- .text._Z23compactionVertexCentricmP27vertex_dictionary_structure --------------------------
	.section	.text._Z23compactionVertexCentricmP27vertex_dictionary_structure,"ax",@progbits
	.align	128
        .global         _Z23compactionVertexCentricmP27vertex_dictionary_structure
        .type           _Z23compactionVertexCentricmP27vertex_dictionary_structure,@function
        .size           _Z23compactionVertexCentricmP27vertex_dictionary_structure,(.L_x_2128 - _Z23compactionVertexCentricmP27vertex_dictionary_structure)
        .other          _Z23compactionVertexCentricmP27vertex_dictionary_structure,@"STO_CUDA_ENTRY STV_DEFAULT"
_Z23compactionVertexCentricmP27vertex_dictionary_structure:
.text._Z23compactionVertexCentricmP27vertex_dictionary_structure:
        /* <DEDUP_REMOVED lines=41> */
[----:B------:R-:W-:Y:S02]  /*0290*/  IMAD.MOV.U32 R14, RZ, RZ, RZ ;  /* 0x000000ffff0e7224 */ /* 0x000fe400078e00ff */
[----:B------:R-:W-:Y:S02]  /*02a0*/  IMAD.MOV.U32 R10, RZ, RZ, R8 ;  /* 0x000000ffff0a7224 */ /* 0x000fe400078e0008 */
[----:B------:R-:W-:Y:S01]  /*02b0*/  IMAD.MOV.U32 R11, RZ, RZ, R9 ;  /* 0x000000ffff0b7224 */ /* 0x000fe200078e0009 */
[----:B--2---:R-:W-:Y:S01]  /*02c0*/  IADD3 R27, P0, PT, R6, -0x1, RZ ;  /* 0xffffffff061b7810 */ /* 0x004fe20007f1e0ff */
[----:B------:R-:W-:-:S03]  /*02d0*/  IMAD.MOV.U32 R6, RZ, RZ, R3 ;  /* 0x000000ffff067224 */ /* 0x000fc600078e0003 */
[----:B------:R-:W-:Y:S01]  /*02e0*/  IADD3.X R25, PT, PT, R7, -0x1, RZ, P0, !PT ;  /* 0xffffffff07197810 */ /* 0x000fe200007fe4ff */
[----:B------:R-:W-:-:S08]  /*02f0*/  IMAD.MOV.U32 R7, RZ, RZ, RZ ;  /* 0x000000ffff077224 */ /* 0x000fd000078e00ff */
.L_x_1005:
[----:B------:R-:W-:Y:S01]  /*0300*/  BSSY.RECONVERGENT B4, `(.L_x_977) ;  /* 0x000018f000047945 */ /* 0x000fe20003800200 */
[----:B------:R-:W-:Y:S02]  /*0310*/  IMAD.MOV.U32 R3, RZ, RZ, R7 ;  /* 0x000000ffff037224 */ /* 0x000fe400078e0007 */
[----:B------:R-:W-:Y:S02]  /*0320*/  IMAD.MOV.U32 R4, RZ, RZ, R14 ;  /* 0x000000ffff047224 */ /* 0x000fe400078e000e */
[----:B------:R-:W-:Y:S02]  /*0330*/  IMAD.MOV.U32 R7, RZ, RZ, RZ ;  /* 0x000000ffff077224 */ /* 0x000fe400078e00ff */
[----:B------:R-:W-:Y:S02]  /*0340*/  IMAD.MOV.U32 R24, RZ, RZ, RZ ;  /* 0x000000ffff187224 */ /* 0x000fe400078e00ff */
[----:B------:R-:W-:Y:S02]  /*0350*/  IMAD.MOV.U32 R20, RZ, RZ, R6 ;  /* 0x000000ffff147224 */ /* 0x000fe400078e0006 */
[----:B-----5:R-:W-:-:S07]  /*0360*/  IMAD.MOV.U32 R21, RZ, RZ, R5 ;  /* 0x000000ffff157224 */ /* 0x020fce00078e0005 */
.L_x_1001:
[----:B------:R-:W-:-:S04]  /*0370*/  LEA R14, P0, R7, R10, 0x3 ;  /* 0x0000000a070e7211 */ /* 0x000fc800078018ff */
[----:B------:R-:W-:-:S05]  /*0380*/  LEA.HI.X R15, R7, R11, R24, 0x3, P0 ;  /* 0x0000000b070f7211 */ /* 0x000fca00000f1c18 */
[----:B------:R-:W2:Y:S01]  /*0390*/  LD.E.64 R16, desc[UR6][R14.64] ;  /* 0x000000060e107980 */ /* 0x000ea2000c101b00 */
        /* <DEDUP_REMOVED lines=10> */
.L_x_999:
[----:B------:R-:W-:Y:S01]  /*0440*/  ISETP.NE.U32.AND P0, PT, R27, -0x1, PT ;  /* 0xffffffff1b00780c */ /* 0x000fe20003f05070 */
[----:B------:R-:W-:Y:S03]  /*0450*/  BSSY.RELIABLE B1, `(.L_x_982) ;  /* 0x0000165000017945 */ /* 0x000fe60003800100 */
[----:B------:R-:W-:-:S13]  /*0460*/  ISETP.NE.AND.EX P0, PT, R25, -0x1, PT, P0 ;  /* 0xffffffff1900780c */ /* 0x000fda0003f05300 */
[----:B------:R-:W-:Y:S05]  /*0470*/  @!P0 BRA `(.L_x_983) ;  /* 0x0000000c00e08947 */ /* 0x000fea0003800000 */
        /* <DEDUP_REMOVED lines=9> */
.L_x_987:
        /* <DEDUP_REMOVED lines=21> */
.L_x_985:
[----:B------:R-:W0:Y:S01]  /*0660*/  S2R R17, SR_LANEID ;  /* 0x0000000000117919 */ /* 0x000e220000000000 */
[----:B------:R-:W1:Y:S01]  /*0670*/  LDCU.64 UR4, c[0x4][0x18] ;  /* 0x01000300ff0477ac */ /* 0x000e620008000a00 */
[----:B------:R-:W-:Y:S02]  /*0680*/  VOTEU.ANY UR8, UPT, PT ;  /* 0x0000000000087886 */ /* 0x000fe400038e0100 */
[----:B------:R-:W0:Y:S08]  /*0690*/  FLO.U32 R22, UR8 ;  /* 0x0000000800167d00 */ /* 0x000e3000080e0000 */
[----:B------:R-:W2:Y:S01]  /*06a0*/  POPC R23, UR8 ;  /* 0x0000000800177d09 */ /* 0x000ea20008000000 */
[----:B-1----:R-:W-:-:S04]  /*06b0*/  UIADD3 UR4, UP0, UPT, UR4, 0x4, URZ ;  /* 0x0000000404047890 */ /* 0x002fc8000ff1e0ff */
[----:B------:R-:W-:Y:S02]  /*06c0*/  UIADD3.X UR5, UPT, UPT, URZ, UR5, URZ, UP0, !UPT ;  /* 0x00000005ff057290 */ /* 0x000fe400087fe4ff */
[----:B------:R-:W-:Y:S01]  /*06d0*/  IMAD.U32 R16, RZ, RZ, UR4 ;  /* 0x00000004ff107e24 */ /* 0x000fe2000f8e00ff */
[----:B0-----:R-:W-:-:S03]  /*06e0*/  ISETP.EQ.U32.AND P0, PT, R22, R17, PT ;  /* 0x000000111600720c */ /* 0x001fc60003f02070 */
[----:B------:R-:W-:Y:S01]  /*06f0*/  IMAD.U32 R17, RZ, RZ, UR5 ;  /* 0x00000005ff117e24 */ /* 0x000fe2000f8e00ff */
[----:B------:R-:W0:Y:S04]  /*0700*/  S2R R18, SR_LTMASK ;  /* 0x0000000000127919 */ /* 0x000e280000003900 */
[----:B------:R-:W1:Y:S05]  /*0710*/  LDCU.64 UR4, c[0x4][0x20] ;  /* 0x01000400ff0477ac */ /* 0x000e6a0008000a00 */
[----:B--2---:R2:W3:Y:S01]  /*0720*/  @P0 ATOMG.E.ADD.STRONG.GPU PT, R23, desc[UR6][R16.64], R23 ;  /* 0x80000017101709a8 */ /* 0x0044e200081ef106 */
[----:B------:R-:W-:-:S05]  /*0730*/  IADD3 R26, P0, PT, R0, -0x80000000, RZ ;  /* 0x80000000001a7810 */ /* 0x000fca0007f1e0ff */
[----:B--2---:R-:W-:Y:S01]  /*0740*/  IMAD.X R17, RZ, RZ, R2, P0 ;  /* 0x000000ffff117224 */ /* 0x004fe200000e0602 */
[----:B------:R-:W-:-:S04]  /*0750*/  IADD3 R16, P1, PT, R26, -0x37000000, RZ ;  /* 0xc90000001a107810 */ /* 0x000fc80007f3e0ff */
[----:B------:R-:W-:Y:S02]  /*0760*/  IADD3.X R17, PT, PT, R17, -0x1, RZ, P1, !PT ;  /* 0xffffffff11117810 */ /* 0x000fe40000ffe4ff */
[----:B0-----:R-:W-:Y:S02]  /*0770*/  LOP3.LUT R25, R18, UR8, RZ, 0xc0, !PT ;  /* 0x0000000812197c12 */ /* 0x001fe4000f8ec0ff */
[----:B------:R-:W0:Y:S04]  /*0780*/  LDC.64 R18, c[0x4][0x18] ;  /* 0x01000600ff127b82 */ /* 0x000e280000000a00 */
[----:B------:R-:W2:Y:S01]  /*0790*/  POPC R25, R25 ;  /* 0x0000001900197309 */ /* 0x000ea20000000000 */
[----:B---3--:R-:W2:Y:S02]  /*07a0*/  SHFL.IDX PT, R20, R23, R22, 0x1f ;  /* 0x00001f1617147589 */ /* 0x008ea400000e0000 */
[----:B--2---:R-:W-:-:S05]  /*07b0*/  IMAD.IADD R20, R20, 0x1, R25 ;  /* 0x0000000114147824 */ /* 0x004fca00078e0219 */
[----:B------:R-:W-:-:S05]  /*07c0*/  SHF.R.U32.HI R21, RZ, 0x7, R20 ;  /* 0x00000007ff157819 */ /* 0x000fca0000011614 */
[----:B------:R-:W-:-:S05]  /*07d0*/  IMAD.HI.U32 R21, R21, 0x112e0bf, RZ ;  /* 0x0112e0bf15157827 */ /* 0x000fca00078e00ff */
[----:B------:R-:W-:-:S05]  /*07e0*/  SHF.R.U32.HI R21, RZ, 0xd, R21 ;  /* 0x0000000dff157819 */ /* 0x000fca0000011615 */
[----:B------:R-:W-:-:S04]  /*07f0*/  IMAD R21, R21, -0xee6b280, R20 ;  /* 0xf1194d8015157824 */ /* 0x000fc800078e0214 */
        /* <DEDUP_REMOVED lines=41> */
.L_x_990:
        /* <DEDUP_REMOVED lines=19> */
.L_x_989:
[----:B------:R-:W-:Y:S05]  /*0bc0*/  BSYNC.RECONVERGENT B6 ;  /* 0x0000000000067941 */ /* 0x000fea0003800200 */
.L_x_988:
[----:B------:R-:W-:Y:S01]  /*0bd0*/  IMAD.X R17, RZ, RZ, R2, P3 ;  /* 0x000000ffff117224 */ /* 0x000fe200018e0602 */
[----:B-----5:R2:W-:Y:S04]  /*0be0*/  @P0 ST.E.64 desc[UR6][R20.64+0x1c8], RZ ;  /* 0x0001c8ff14000985 */ /* 0x0205e8000c101b06 */
[----:B------:R-:W-:Y:S01]  /*0bf0*/  IADD3.X R17, PT, PT, R17, -0x1, RZ, P2, !PT ;  /* 0xffffffff11117810 */ /* 0x000fe200017fe4ff */
[----:B------:R2:W-:Y:S04]  /*0c00*/  @!P0 ST.E.64 desc[UR6][R20.64+0x1d0], RZ ;  /* 0x0001d0ff14008985 */ /* 0x0005e8000c101b06 */
[----:B------:R-:W3:Y:S01]  /*0c10*/  LDG.E.64 R18, desc[UR6][R16.64+-0x5cd400] ;  /* 0xa32c000610127981 */ /* 0x000ee2000c1e1b00 */
[----:B------:R-:W-:Y:S01]  /*0c20*/  IADD3 R6, P1, PT, R6, -0x1, RZ ;  /* 0xffffffff06067810 */ /* 0x000fe20007f3e0ff */
[----:B------:R-:W-:-:S02]  /*0c30*/  IMAD.MOV.U32 R27, RZ, RZ, 0x37 ;  /* 0x00000037ff1b7424 */ /* 0x000fc400078e00ff */
[----:B------:R-:W-:Y:S01]  /*0c40*/  IMAD.MOV.U32 R25, RZ, RZ, RZ ;  /* 0x000000ffff197224 */ /* 0x000fe200078e00ff */
[----:B------:R-:W-:Y:S02]  /*0c50*/  IADD3.X R5, PT, PT, R5, -0x1, RZ, P1, !PT ;  /* 0xffffffff05057810 */ /* 0x000fe40000ffe4ff */
[----:B---3--:R-:W-:-:S04]  /*0c60*/  IADD3 R18, P0, PT, R18, -0x1, RZ ;  /* 0xffffffff12127810 */ /* 0x008fc80007f1e0ff */
[----:B------:R-:W-:Y:S02]  /*0c70*/  IADD3.X R19, PT, PT, R19, -0x1, RZ, P0, !PT ;  /* 0xffffffff13137810 */ /* 0x000fe400007fe4ff */
[----:B------:R-:W-:-:S03]  /*0c80*/  PLOP3.LUT P0, PT, PT, PT, PT, 0x8, 0x80 ;  /* 0x000000000080781c */ /* 0x000fc60003f0e170 */
[----:B------:R2:W-:Y:S01]  /*0c90*/  STG.E.64 desc[UR6][R16.64+-0x5cd400], R18 ;  /* 0xa32c001210007986 */ /* 0x0005e2000c101b06 */
[----:B------:R-:W-:Y:S09]  /*0ca0*/  BRA `(.L_x_991) ;  /* 0x0000000400cc7947 */ /* 0x000ff20003800000 */
.L_x_986:
[----:B------:R0:W-:Y:S04]  /*0cb0*/  ST.E.64 desc[UR6][R14.64], R18 ;  /* 0x000000120e007985 */ /* 0x0001e8000c101b06 */
        /* <DEDUP_REMOVED lines=9> */
[----:B------:R-:W0:Y:S01]  /*0d50*/  LDG.E.64 R26, desc[UR6][R20.64+-0xb3df8] ;  /* 0xf4c20806141a7981 */ /* 0x000e22000c1e1b00 */
[----:B------:R-:W-:-:S04]  /*0d60*/  ISETP.NE.U32.AND P1, PT, R28, 0x1, PT ;  /* 0x000000011c00780c */ /* 0x000fc80003f25070 */
[----:B------:R-:W-:Y:S02]  /*0d70*/  ISETP.NE.AND.EX P1, PT, R25, RZ, PT, P1 ;  /* 0x000000ff1900720c */ /* 0x000fe40003f25310 */
[----:B0-----:R-:W-:-:S04]  /*0d80*/  IADD3 R18, P0, PT, R26, -0x1, RZ ;  /* 0xffffffff1a127810 */ /* 0x001fc80007f1e0ff */
[----:B------:R-:W-:Y:S02]  /*0d90*/  IADD3.X R19, PT, PT, R27, -0x1, RZ, P0, !PT ;  /* 0xffffffff1b137810 */ /* 0x000fe400007fe4ff */
[----:B------:R-:W-:Y:S02]  /*0da0*/  IADD3 R27, P2, PT, R28, -0x2, RZ ;  /* 0xfffffffe1c1b7810 */ /* 0x000fe40007f5e0ff */
[----:B------:R-:W-:Y:S01]  /*0db0*/  PLOP3.LUT P0, PT, PT, PT, PT, 0x80, 0x8 ;  /* 0x000000000008781c */ /* 0x000fe20003f0f070 */
[----:B------:R1:W-:Y:S01]  /*0dc0*/  STG.E.64 desc[UR6][R20.64+-0xb3df8], R18 ;  /* 0xf4c2081214007986 */ /* 0x0003e2000c101b06 */
[----:B------:R-:W-:Y:S01]  /*0dd0*/  IADD3.X R25, PT, PT, R25, -0x1, RZ, P2, !PT ;  /* 0xffffffff19197810 */ /* 0x000fe200017fe4ff */
[----:B------:R-:W-:Y:S10]  /*0de0*/  @P1 BRA `(.L_x_991) ;  /* 0x00000004007c1947 */ /* 0x000ff40003800000 */
[----:B-1----:R-:W0:Y:S01]  /*0df0*/  S2R R17, SR_LANEID ;  /* 0x0000000000117919 */ /* 0x002e220000000000 */
[----:B------:R-:W1:Y:S01]  /*0e00*/  LDCU.64 UR4, c[0x4][0x18] ;  /* 0x01000300ff0477ac */ /* 0x000e620008000a00 */
[----:B------:R-:W-:Y:S02]  /*0e10*/  VOTEU.ANY UR8, UPT, PT ;  /* 0x0000000000087886 */ /* 0x000fe400038e0100 */
[----:B------:R-:W0:Y:S08]  /*0e20*/  FLO.U32 R26, UR8 ;  /* 0x00000008001a7d00 */ /* 0x000e3000080e0000 */
[----:B------:R-:W2:Y:S01]  /*0e30*/  POPC R25, UR8 ;  /* 0x0000000800197d09 */ /* 0x000ea20008000000 */
[----:B-1----:R-:W-:-:S04]  /*0e40*/  UIADD3 UR4, UP0, UPT, UR4, 0x4, URZ ;  /* 0x0000000404047890 */ /* 0x002fc8000ff1e0ff */
[----:B------:R-:W-:Y:S02]  /*0e50*/  UIADD3.X UR5, UPT, UPT, URZ, UR5, URZ, UP0, !UPT ;  /* 0x00000005ff057290 */ /* 0x000fe400087fe4ff */
[----:B------:R-:W-:-:S04]  /*0e60*/  IMAD.U32 R18, RZ, RZ, UR4 ;  /* 0x00000004ff127e24 */ /* 0x000fc8000f8e00ff */
[----:B------:R-:W-:Y:S01]  /*0e70*/  IMAD.U32 R19, RZ, RZ, UR5 ;  /* 0x00000005ff137e24 */ /* 0x000fe2000f8e00ff */
[----:B0-----:R-:W-:Y:S01]  /*0e80*/  ISETP.EQ.U32.AND P1, PT, R26, R17, PT ;  /* 0x000000111a00720c */ /* 0x001fe20003f22070 */
[----:B------:R-:W0:Y:S01]  /*0e90*/  S2R R27, SR_LTMASK ;  /* 0x00000000001b7919 */ /* 0x000e220000003900 */
[----:B------:R-:W1:Y:S02]  /*0ea0*/  LDC.64 R16, c[0x4][0x18] ;  /* 0x01000600ff107b82 */ /* 0x000e640000000a00 */
[----:B------:R-:W3:Y:S09]  /*0eb0*/  LDCU.64 UR4, c[0x4][0x20] ;  /* 0x01000400ff0477ac */ /* 0x000ef20008000a00 */
[----:B--2---:R-:W2:Y:S01]  /*0ec0*/  @P1 ATOMG.E.ADD.STRONG.GPU PT, R19, desc[UR6][R18.64], R25 ;  /* 0x80000019121319a8 */ /* 0x004ea200081ef106 */
[----:B0-----:R-:W-:-:S06]  /*0ed0*/  LOP3.LUT R27, R27, UR8, RZ, 0xc0, !PT ;  /* 0x000000081b1b7c12 */ /* 0x001fcc000f8ec0ff */
[----:B------:R-:W0:Y:S01]  /*0ee0*/  POPC R27, R27 ;  /* 0x0000001b001b7309 */ /* 0x000e220000000000 */
[----:B--2---:R-:W0:Y:S02]  /*0ef0*/  SHFL.IDX PT, R22, R19, R26, 0x1f ;  /* 0x00001f1a13167589 */ /* 0x004e2400000e0000 */
[----:B0-----:R-:W-:-:S05]  /*0f00*/  IMAD.IADD R22, R22, 0x1, R27 ;  /* 0x0000000116167824 */ /* 0x001fca00078e021b */
[----:B------:R-:W-:-:S05]  /*0f10*/  SHF.R.U32.HI R23, RZ, 0x7, R22 ;  /* 0x00000007ff177819 */ /* 0x000fca0000011616 */
[----:B------:R-:W-:-:S05]  /*0f20*/  IMAD.HI.U32 R23, R23, 0x112e0bf, RZ ;  /* 0x0112e0bf17177827 */ /* 0x000fca00078e00ff */
[----:B------:R-:W-:-:S05]  /*0f30*/  SHF.R.U32.HI R23, RZ, 0xd, R23 ;  /* 0x0000000dff177819 */ /* 0x000fca0000011617 */
[----:B------:R-:W-:-:S04]  /*0f40*/  IMAD R23, R23, -0xee6b280, R22 ;  /* 0xf1194d8017177824 */ /* 0x000fc800078e0216 */
[----:B-1----:R-:W-:-:S05]  /*0f50*/  IMAD.WIDE.U32 R22, R23, 0x8, R16 ;  /* 0x0000000817167825 */ /* 0x002fca00078e0010 */
[----:B------:R-:W-:Y:S04]  /*0f60*/  STG.E.64 desc[UR6][R22.64+0x10], R12 ;  /* 0x0000100c16007986 */ /* 0x000fe8000c101b06 */
        /* <DEDUP_REMOVED lines=20> */
[----:B---3--:R-:W-:-:S04]  /*10b0*/  LEA R18, P1, R19, UR4, 0x3 ;  /* 0x0000000413127c11 */ /* 0x008fc8000f8218ff */
        /* <DEDUP_REMOVED lines=18> */
.L_x_994:
        /* <DEDUP_REMOVED lines=19> */
.L_x_993:
[----:B------:R-:W-:Y:S05]  /*1310*/  BSYNC.RECONVERGENT B6 ;  /* 0x0000000000067941 */ /* 0x000fea0003800200 */
.L_x_992:
[----:B------:R-:W-:Y:S01]  /*1320*/  IMAD.X R17, RZ, RZ, R2, P3 ;  /* 0x000000ffff117224 */ /* 0x000fe200018e0602 */
[----:B-----5:R0:W-:Y:S04]  /*1330*/  @P1 ST.E.64 desc[UR6][R20.64+0x1c8], RZ ;  /* 0x0001c8ff14001985 */ /* 0x0201e8000c101b06 */
[----:B------:R-:W-:Y:S01]  /*1340*/  IADD3.X R17, PT, PT, R17, -0x1, RZ, P4, !PT ;  /* 0xffffffff11117810 */ /* 0x000fe200027fe4ff */
[----:B------:R0:W-:Y:S04]  /*1350*/  @!P1 ST.E.64 desc[UR6][R20.64+0x1d0], RZ ;  /* 0x0001d0ff14009985 */ /* 0x0001e8000c101b06 */
[----:B------:R-:W2:Y:S01]  /*1360*/  LDG.E.64 R18, desc[UR6][R16.64+-0x5cd400] ;  /* 0xa32c000610127981 */ /* 0x000ea2000c1e1b00 */
[----:B------:R-:W-:-:S02]  /*1370*/  IMAD.MOV.U32 R27, RZ, RZ, 0x37 ;  /* 0x00000037ff1b7424 */ /* 0x000fc400078e00ff */
[----:B------:R-:W-:Y:S01]  /*1380*/  IMAD.MOV.U32 R25, RZ, RZ, RZ ;  /* 0x000000ffff197224 */ /* 0x000fe200078e00ff */
[----:B--2---:R-:W-:-:S04]  /*1390*/  IADD3 R18, P1, PT, R18, -0x1, RZ ;  /* 0xffffffff12127810 */ /* 0x004fc80007f3e0ff */
[----:B------:R-:W-:Y:S02]  /*13a0*/  IADD3.X R19, PT, PT, R19, -0x1, RZ, P1, !PT ;  /* 0xffffffff13137810 */ /* 0x000fe40000ffe4ff */
[----:B------:R-:W-:-:S03]  /*13b0*/  IADD3 R6, P1, PT, R6, -0x1, RZ ;  /* 0xffffffff06067810 */ /* 0x000fc60007f3e0ff */
[----:B------:R0:W-:Y:S01]  /*13c0*/  STG.E.64 desc[UR6][R16.64+-0x5cd400], R18 ;  /* 0xa32c001210007986 */ /* 0x0001e2000c101b06 */
[----:B------:R-:W-:-:S09]  /*13d0*/  IADD3.X R5, PT, PT, R5, -0x1, RZ, P1, !PT ;  /* 0xffffffff05057810 */ /* 0x000fd20000ffe4ff */
.L_x_991:
[----:B------:R-:W-:Y:S05]  /*13e0*/  BSYNC.RECONVERGENT B0 ;  /* 0x0000000000007941 */ /* 0x000fea0003800200 */
.L_x_984:
[----:B------:R-:W-:Y:S05]  /*13f0*/  BRA `(.L_x_995) ;  /* 0x0000000400a87947 */ /* 0x000fea0003800000 */
.L_x_983:
[----:B------:R-:W0:Y:S01]  /*1400*/  S2R R17, SR_LANEID ;  /* 0x0000000000117919 */ /* 0x000e220000000000 */
[----:B------:R-:W1:Y:S01]  /*1410*/  LDCU.64 UR4, c[0x4][0x18] ;  /* 0x01000300ff0477ac */ /* 0x000e620008000a00 */
[----:B------:R-:W2:Y:S01]  /*1420*/  LDC.64 R18, c[0x4][0x18] ;  /* 0x01000600ff127b82 */ /* 0x000ea20000000a00 */
[----:B------:R-:W-:Y:S02]  /*1430*/  VOTEU.ANY UR8, UPT, PT ;  /* 0x0000000000087886 */ /* 0x000fe400038e0100 */
[----:B------:R-:W0:Y:S08]  /*1440*/  FLO.U32 R22, UR8 ;  /* 0x0000000800167d00 */ /* 0x000e3000080e0000 */
[----:B------:R-:W3:Y:S01]  /*1450*/  POPC R23, UR8 ;  /* 0x0000000800177d09 */ /* 0x000ee20008000000 */
[----:B-1----:R-:W-:-:S04]  /*1460*/  UIADD3 UR4, UP0, UPT, UR4, 0x4, URZ ;  /* 0x0000000404047890 */ /* 0x002fc8000ff1e0ff */
[----:B------:R-:W-:Y:S02]  /*1470*/  UIADD3.X UR5, UPT, UPT, URZ, UR5, URZ, UP0, !UPT ;  /* 0x00000005ff057290 */ /* 0x000fe400087fe4ff */
[----:B------:R-:W-:Y:S01]  /*1480*/  IMAD.U32 R16, RZ, RZ, UR4 ;  /* 0x00000004ff107e24 */ /* 0x000fe2000f8e00ff */
[----:B0-----:R-:W-:-:S03]  /*1490*/  ISETP.EQ.U32.AND P0, PT, R22, R17, PT ;  /* 0x000000111600720c */ /* 0x001fc60003f02070 */
[----:B------:R-:W-:Y:S01]  /*14a0*/  IMAD.U32 R17, RZ, RZ, UR5 ;  /* 0x00000005ff117e24 */ /* 0x000fe2000f8e00ff */
[----:B------:R-:W0:Y:S04]  /*14b0*/  S2R R25, SR_LTMASK ;  /* 0x0000000000197919 */ /* 0x000e280000003900 */
[----:B------:R-:W1:Y:S05]  /*14c0*/  LDCU.64 UR4, c[0x4][0x20] ;  /* 0x01000400ff0477ac */ /* 0x000e6a0008000a00 */
[----:B---3--:R3:W4:Y:S01]  /*14d0*/  @P0 ATOMG.E.ADD.STRONG.GPU PT, R23, desc[UR6][R16.64], R23 ;  /* 0x80000017101709a8 */ /* 0x00872200081ef106 */
[----:B------:R-:W-:-:S05]  /*14e0*/  IADD3 R26, P0, PT, R0, -0x80000000, RZ ;  /* 0x80000000001a7810 */ /* 0x000fca0007f1e0ff */
[----:B---3--:R-:W-:Y:S01]  /*14f0*/  IMAD.X R17, RZ, RZ, R2, P0 ;  /* 0x000000ffff117224 */ /* 0x008fe200000e0602 */
[----:B------:R-:W-:-:S04]  /*1500*/  IADD3 R16, P1, PT, R26, -0x37000000, RZ ;  /* 0xc90000001a107810 */ /* 0x000fc80007f3e0ff */
[----:B------:R-:W-:Y:S02]  /*1510*/  IADD3.X R17, PT, PT, R17, -0x1, RZ, P1, !PT ;  /* 0xffffffff11117810 */ /* 0x000fe40000ffe4ff */
[----:B0-----:R-:W-:-:S06]  /*1520*/  LOP3.LUT R25, R25, UR8, RZ, 0xc0, !PT ;  /* 0x0000000819197c12 */ /* 0x001fcc000f8ec0ff */
[----:B------:R-:W0:Y:S01]  /*1530*/  POPC R25, R25 ;  /* 0x0000001900197309 */ /* 0x000e220000000000 */
[----:B----4-:R-:W0:Y:S02]  /*1540*/  SHFL.IDX PT, R20, R23, R22, 0x1f ;  /* 0x00001f1617147589 */ /* 0x010e2400000e0000 */
[----:B0-----:R-:W-:-:S05]  /*1550*/  IMAD.IADD R20, R20, 0x1, R25 ;  /* 0x0000000114147824 */ /* 0x001fca00078e0219 */
[----:B------:R-:W-:-:S05]  /*1560*/  SHF.R.U32.HI R21, RZ, 0x7, R20 ;  /* 0x00000007ff157819 */ /* 0x000fca0000011614 */
[----:B------:R-:W-:-:S05]  /*1570*/  IMAD.HI.U32 R21, R21, 0x112e0bf, RZ ;  /* 0x0112e0bf15157827 */ /* 0x000fca00078e00ff */
[----:B------:R-:W-:-:S05]  /*1580*/  SHF.R.U32.HI R21, RZ, 0xd, R21 ;  /* 0x0000000dff157819 */ /* 0x000fca0000011615 */
[----:B------:R-:W-:-:S04]  /*1590*/  IMAD R21, R21, -0xee6b280, R20 ;  /* 0xf1194d8015157824 */ /* 0x000fc800078e0214 */
[----:B--2---:R-:W-:-:S05]  /*15a0*/  IMAD.WIDE.U32 R22, R21, 0x8, R18 ;  /* 0x0000000815167825 */ /* 0x004fca00078e0012 */
        /* <DEDUP_REMOVED lines=40> */
.L_x_998:
        /* <DEDUP_REMOVED lines=19> */
.L_x_997:
[----:B------:R-:W-:Y:S05]  /*1960*/  BSYNC.RECONVERGENT B0 ;  /* 0x0000000000007941 */ /* 0x000fea0003800200 */
.L_x_996:
[----:B------:R-:W-:Y:S01]  /*1970*/  IMAD.X R17, RZ, RZ, R2, P3 ;  /* 0x000000ffff117224 */ /* 0x000fe200018e0602 */
[----:B-----5:R-:W-:Y:S04]  /*1980*/  @P0 ST.E.64 desc[UR6][R20.64+0x1c8], RZ ;  /* 0x0001c8ff14000985 */ /* 0x020fe8000c101b06 */
[----:B------:R-:W-:Y:S01]  /*1990*/  IADD3.X R17, PT, PT, R17, -0x1, RZ, P2, !PT ;  /* 0xffffffff11117810 */ /* 0x000fe200017fe4ff */
[----:B------:R0:W-:Y:S04]  /*19a0*/  @!P0 ST.E.64 desc[UR6][R20.64+0x1d0], RZ ;  /* 0x0001d0ff14008985 */ /* 0x0001e8000c101b06 */
[----:B------:R-:W2:Y:S01]  /*19b0*/  LDG.E.64 R18, desc[UR6][R16.64+-0x5cd400] ;  /* 0xa32c000610127981 */ /* 0x000ea2000c1e1b00 */
[----:B------:R-:W-:-:S02]  /*19c0*/  IMAD.MOV.U32 R27, RZ, RZ, 0x37 ;  /* 0x00000037ff1b7424 */ /* 0x000fc400078e00ff */
[----:B------:R-:W-:Y:S02]  /*19d0*/  IMAD.MOV.U32 R25, RZ, RZ, RZ ;  /* 0x000000ffff197224 */ /* 0x000fe400078e00ff */
[----:B0-----:R-:W-:Y:S02]  /*19e0*/  IMAD.MOV.U32 R20, RZ, RZ, R3 ;  /* 0x000000ffff147224 */ /* 0x001fe400078e0003 */
        /* <DEDUP_REMOVED lines=11> */
.L_x_995:
[----:B------:R-:W-:Y:S05]  /*1aa0*/  BSYNC.RELIABLE B1 ;  /* 0x0000000000017941 */ /* 0x000fea0003800100 */
.L_x_982:
[----:B------:R-:W-:Y:S01]  /*1ab0*/  ISETP.NE.U32.AND P1, PT, R3, R6, PT ;  /* 0x000000060300720c */ /* 0x000fe20003f25070 */
[----:B012---:R-:W-:Y:S02]  /*1ac0*/  IMAD.MOV.U32 R20, RZ, RZ, R6 ;  /* 0x000000ffff147224 */ /* 0x007fe400078e0006 */
[----:B------:R-:W-:Y:S01]  /*1ad0*/  IMAD.MOV.U32 R21, RZ, RZ, R5 ;  /* 0x000000ffff157224 */ /* 0x000fe200078e0005 */
[----:B------:R-:W-:-:S13]  /*1ae0*/  ISETP.NE.AND.EX P1, PT, R4, R5, PT, P1 ;  /* 0x000000050400720c */ /* 0x000fda0003f25310 */
[----:B------:R-:W-:Y:S05]  /*1af0*/  @!P0 BRA P1, `(.L_x_999) ;  /* 0xffffffe800508947 */ /* 0x000fea000083ffff */
.L_x_981:
[----:B------:R-:W-:Y:S05]  /*1b00*/  BSYNC.RECONVERGENT B2 ;  /* 0x0000000000027941 */ /* 0x000fea0003800200 */
.L_x_980:
[----:B------:R-:W-:Y:S01]  /*1b10*/  ISETP.NE.U32.AND P0, PT, R3, R20, PT ;  /* 0x000000140300720c */ /* 0x000fe20003f05070 */
[----:B------:R-:W-:Y:S02]  /*1b20*/  IMAD.MOV.U32 R6, RZ, RZ, R3 ;  /* 0x000000ffff067224 */ /* 0x000fe400078e0003 */
[----:B------:R-:W-:Y:S01]  /*1b30*/  IMAD.MOV.U32 R5, RZ, RZ, R4 ;  /* 0x000000ffff057224 */ /* 0x000fe200078e0004 */
[----:B------:R-:W-:-:S13]  /*1b40*/  ISETP.NE.AND.EX P0, PT, R4, R21, PT, P0 ;  /* 0x000000150400720c */ /* 0x000fda0003f05300 */
[----:B------:R-:W-:Y:S05]  /*1b50*/  @!P0 BREAK.RELIABLE B3 ;  /* 0x0000000000038942 */ /* 0x000fea0003800100 */
[----:B------:R-:W-:Y:S05]  /*1b60*/  @!P0 BRA `(.L_x_1000) ;  /* 0x0000000000208947 */ /* 0x000fea0003800000 */
.L_x_979:
[----:B------:R-:W-:Y:S05]  /*1b70*/  BSYNC.RELIABLE B3 ;  /* 0x0000000000037941 */ /* 0x000fea0003800100 */
.L_x_978:
[----:B------:R-:W-:Y:S01]  /*1b80*/  IADD3 R7, P0, PT, R7, 0x1, RZ ;  /* 0x0000000107077810 */ /* 0x000fe20007f1e0ff */
[----:B------:R-:W-:Y:S02]  /*1b90*/  IMAD.MOV.U32 R6, RZ, RZ, R20 ;  /* 0x000000ffff067224 */ /* 0x000fe400078e0014 */
[----:B------:R-:W-:Y:S02]  /*1ba0*/  IMAD.MOV.U32 R5, RZ, RZ, R21 ;  /* 0x000000ffff057224 */ /* 0x000fe400078e0015 */
[----:B------:R-:W-:Y:S01]  /*1bb0*/  IMAD.X R24, RZ, RZ, R24, P0 ;  /* 0x000000ffff187224 */ /* 0x000fe200000e0618 */
[----:B------:R-:W-:-:S04]  /*1bc0*/  ISETP.NE.U32.AND P0, PT, R7, 0x38, PT ;  /* 0x000000380700780c */ /* 0x000fc80003f05070 */
[----:B------:R-:W-:-:S13]  /*1bd0*/  ISETP.NE.AND.EX P0, PT, R24, RZ, PT, P0 ;  /* 0x000000ff1800720c */ /* 0x000fda0003f05300 */
[----:B------:R-:W-:Y:S05]  /*1be0*/  @P0 BRA `(.L_x_1001) ;  /* 0xffffffe400e00947 */ /* 0x000fea000383ffff */
.L_x_1000:
[----:B------:R-:W-:Y:S05]  /*1bf0*/  BSYNC.RECONVERGENT B4 ;  /* 0x0000000000047941 */ /* 0x000fea0003800200 */
.L_x_977:
        /* <DEDUP_REMOVED lines=17> */
[----:B------:R-:W-:Y:S02]  /*1d10*/  IMAD.MOV.U32 R3, RZ, RZ, R16 ;  /* 0x000000ffff037224 */ /* 0x000fe400078e0010 */
[----:B------:R-:W-:Y:S02]  /*1d20*/  IMAD.MOV.U32 R15, RZ, RZ, R17 ;  /* 0x000000ffff0f7224 */ /* 0x000fe400078e0011 */
[----:B------:R-:W-:Y:S02]  /*1d30*/  IMAD.MOV.U32 R10, RZ, RZ, R8 ;  /* 0x000000ffff0a7224 */ /* 0x000fe400078e0008 */
[----:B------:R-:W-:-:S07]  /*1d40*/  IMAD.MOV.U32 R11, RZ, RZ, R9 ;  /* 0x000000ffff0b7224 */ /* 0x000fce00078e0009 */
.L_x_1004:
        /* <DEDUP_REMOVED lines=20> */
.L_x_1003:
[----:B------:R-:W-:Y:S05]  /*1e90*/  BSYNC.RECONVERGENT B0 ;  /* 0x0000000000007941 */ /* 0x000fea0003800200 */
.L_x_1002:
[----:B------:R-:W-:-:S04]  /*1ea0*/  ISETP.GE.U32.AND P0, PT, R7, R6, PT ;  /* 0x000000060700720c */ /* 0x000fc80003f06070 */
[----:B------:R-:W-:-:S13]  /*1eb0*/  ISETP.GE.AND.EX P0, PT, R14, R5, PT, P0 ;  /* 0x000000050e00720c */ /* 0x000fda0003f06300 */
[----:B------:R-:W-:Y:S05]  /*1ec0*/  @!P0 BRA `(.L_x_1005) ;  /* 0xffffffe4000c8947 */ /* 0x000fea000383ffff */
[----:B------:R-:W-:Y:S02]  /*1ed0*/  IMAD.MOV.U32 R3, RZ, RZ, R6 ;  /* 0x000000ffff037224 */ /* 0x000fe400078e0006 */
[----:B------:R-:W-:-:S07]  /*1ee0*/  IMAD.MOV.U32 R4, RZ, RZ, R5 ;  /* 0x000000ffff047224 */ /* 0x000fce00078e0005 */
.L_x_976:
[----:B------:R-:W-:Y:S05]  /*1ef0*/  BSYNC.RECONVERGENT B5 ;  /* 0x0000000000057941 */ /* 0x000fea0003800200 */
.L_x_975:
[----:B------:R-:W-:Y:S05]  /*1f00*/  WARPSYNC.ALL ;  /* 0x0000000000007948 */ /* 0x000fea0003800000 */
[----:B------:R-:W-:Y:S01]  /*1f10*/  ISETP.NE.U32.AND P0, PT, R7, R3, PT ;  /* 0x000000030700720c */ /* 0x000fe20003f05070 */
[----:B------:R-:W-:Y:S03]  /*1f20*/  BSSY.RECONVERGENT B1, `(.L_x_1006) ;  /* 0x0000112000017945 */ /* 0x000fe60003800200 */
[----:B------:R-:W-:-:S13]  /*1f30*/  ISETP.NE.AND.EX P0, PT, R14, R4, PT, P0 ;  /* 0x000000040e00720c */ /* 0x000fda0003f05300 */
[----:B------:R-:W-:Y:S05]  /*1f40*/  @P0 BRA `(.L_x_1007) ;  /* 0x00000010003c0947 */ /* 0x000fea0003800000 */
[----:B------:R-:W-:Y:S01]  /*1f50*/  BSSY.RECONVERGENT B0, `(.L_x_1008) ;  /* 0x00000d4000007945 */ /* 0x000fe20003800200 */
[----:B------:R-:W-:Y:S02]  /*1f60*/  IMAD.MOV.U32 R7, RZ, RZ, 0x37 ;  /* 0x00000037ff077424 */ /* 0x000fe400078e00ff */
[----:B-----5:R-:W-:-:S07]  /*1f70*/  IMAD.MOV.U32 R12, RZ, RZ, RZ ;  /* 0x000000ffff0c7224 */ /* 0x020fce00078e00ff */
.L_x_1026:
[----:B0-----:R-:W-:-:S04]  /*1f80*/  LEA R4, P0, R7, R10, 0x3 ;  /* 0x0000000a07047211 */ /* 0x001fc800078018ff */
        /* <DEDUP_REMOVED lines=25> */
.L_x_1010:
[----:B------:R-:W-:Y:S05]  /*2120*/  BSYNC.RELIABLE B2 ;  /* 0x0000000000027941 */ /* 0x000fea0003800100 */
.L_x_1009:
[----:B0-----:R-:W2:Y:S01]  /*2130*/  LD.E.64 R14, desc[UR6][R4.64+-0x8] ;  /* 0xfffff806040e7980 */ /* 0x001ea2000c101b00 */
        /* <DEDUP_REMOVED lines=23> */
.L_x_1013:
[----:B------:R-:W-:Y:S05]  /*22b0*/  BSYNC.RELIABLE B2 ;  /* 0x0000000000027941 */ /* 0x000fea0003800100 */
.L_x_1012:
        /* <DEDUP_REMOVED lines=24> */
.L_x_1015:
[----:B------:R-:W-:Y:S05]  /*2440*/  BSYNC.RELIABLE B2 ;  /* 0x0000000000027941 */ /* 0x000fea0003800100 */
.L_x_1014:
        /* <DEDUP_REMOVED lines=24> */
.L_x_1017:
[----:B------:R-:W-:Y:S05]  /*25d0*/  BSYNC.RELIABLE B2 ;  /* 0x0000000000027941 */ /* 0x000fea0003800100 */
.L_x_1016:
        /* <DEDUP_REMOVED lines=24> */
.L_x_1019:
[----:B------:R-:W-:Y:S05]  /*2760*/  BSYNC.RELIABLE B2 ;  /* 0x0000000000027941 */ /* 0x000fea0003800100 */
.L_x_1018:
        /* <DEDUP_REMOVED lines=24> */
.L_x_1021:
[----:B------:R-:W-:Y:S05]  /*28f0*/  BSYNC.RELIABLE B2 ;  /* 0x0000000000027941 */ /* 0x000fea0003800100 */
.L_x_1020:
        /* <DEDUP_REMOVED lines=24> */
.L_x_1023:
[----:B------:R-:W-:Y:S05]  /*2a80*/  BSYNC.RELIABLE B2 ;  /* 0x0000000000027941 */ /* 0x000fea0003800100 */
.L_x_1022:
[----:B0-----:R-:W2:Y:S01]  /*2a90*/  LD.E.64 R14, desc[UR6][R4.64+-0x38] ;  /* 0xffffc806040e7980 */ /* 0x001ea2000c101b00 */
        /* <DEDUP_REMOVED lines=23> */
.L_x_1025:
[----:B------:R-:W-:Y:S05]  /*2c10*/  BSYNC.RELIABLE B2 ;  /* 0x0000000000027941 */ /* 0x000fea0003800100 */
.L_x_1024:
[----:B------:R-:W-:Y:S02]  /*2c20*/  ISETP.NE.U32.AND P0, PT, R3, RZ, PT ;  /* 0x000000ff0300720c */ /* 0x000fe40003f05070 */
[----:B------:R-:W-:Y:S02]  /*2c30*/  IADD3 R7, P1, PT, R7, -0x8, RZ ;  /* 0xfffffff807077810 */ /* 0x000fe40007f3e0ff */
[----:B------:R-:W-:Y:S02]  /*2c40*/  ISETP.NE.AND.EX P0, PT, R6, RZ, PT, P0 ;  /* 0x000000ff0600720c */ /* 0x000fe40003f05300 */
[----:B------:R-:W-:-:S11]  /*2c50*/  IADD3.X R12, PT, PT, R12, -0x1, RZ, P1, !PT ;  /* 0xffffffff0c0c7810 */ /* 0x000fd60000ffe4ff */
[----:B------:R-:W-:Y:S05]  /*2c60*/  @P0 BRA `(.L_x_1026) ;  /* 0xfffffff000c40947 */ /* 0x000fea000383ffff */
[----:B------:R-:W-:Y:S02]  /*2c70*/  IMAD.MOV.U32 R3, RZ, RZ, -0x1 ;  /* 0xffffffffff037424 */ /* 0x000fe400078e00ff */
[----:B------:R-:W-:-:S07]  /*2c80*/  IMAD.MOV.U32 R6, RZ, RZ, -0x1 ;  /* 0xffffffffff067424 */ /* 0x000fce00078e00ff */
.L_x_1011:
[----:B------:R-:W-:Y:S05]  /*2c90*/  BSYNC.RECONVERGENT B0 ;  /* 0x0000000000007941 */ /* 0x000fea0003800200 */
.L_x_1008:
[----:B0-----:R-:W-:-:S04]  /*2ca0*/  IADD3 R4, P1, PT, R3, -0x1, RZ ;  /* 0xffffffff03047810 */ /* 0x001fc80007f3e0ff */
[----:B------:R-:W-:Y:S02]  /*2cb0*/  ISETP.GT.U32.AND P0, PT, R4, 0x36, PT ;  /* 0x000000360400780c */ /* 0x000fe40003f04070 */
[----:B------:R-:W-:-:S04]  /*2cc0*/  IADD3.X R4, PT, PT, R6, -0x1, RZ, P1, !PT ;  /* 0xffffffff06047810 */ /* 0x000fc80000ffe4ff */
[----:B------:R-:W-:-:S13]  /*2cd0*/  ISETP.GT.U32.AND.EX P0, PT, R4, RZ, PT, P0 ;  /* 0x000000ff0400720c */ /* 0x000fda0003f04100 */
[----:B------:R-:W-:Y:S05]  /*2ce0*/  @P0 BRA `(.L_x_1007) ;  /* 0x0000000000d40947 */ /* 0x000fea0003800000 */
[----:B------:R-:W-:Y:S02]  /*2cf0*/  IMAD.MOV.U32 R7, RZ, RZ, RZ ;  /* 0x000000ffff077224 */ /* 0x000fe400078e00ff */
[----:B------:R-:W-:-:S07]  /*2d00*/  IMAD.MOV.U32 R18, RZ, RZ, RZ ;  /* 0x000000ffff127224 */ /* 0x000fce00078e00ff */
.L_x_1029:
        /* <DEDUP_REMOVED lines=39> */
.L_x_1028:
[----:B------:R-:W-:Y:S05]  /*2f80*/  BSYNC.RECONVERGENT B0 ;  /* 0x0000000000007941 */ /* 0x000fea0003800200 */
.L_x_1027:
        /* <DEDUP_REMOVED lines=11> */
.L_x_1007:
[----:B------:R-:W-:Y:S05]  /*3040*/  BSYNC.RECONVERGENT B1 ;  /* 0x0000000000017941 */ /* 0x000fea0003800200 */
.L_x_1006:
[----:B------:R-:W-:Y:S05]  /*3050*/  WARPSYNC.ALL ;  /* 0x0000000000007948 */ /* 0x000fea0003800000 */
[----:B-----5:R-:W2:Y:S04]  /*3060*/  LD.E.64 R4, desc[UR6][R10.64+0x1c0] ;  /* 0x0001c0060a047980 */ /* 0x020ea8000c101b00 */
[----:B------:R0:W-:Y:S04]  /*3070*/  ST.E.64 desc[UR6][R10.64+0x1c8], RZ ;  /* 0x0001c8ff0a007985 */ /* 0x0001e8000c101b06 */
[----:B------:R0:W-:Y:S01]  /*3080*/  ST.E.64 desc[UR6][R10.64+0x1d0], RZ ;  /* 0x0001d0ff0a007985 */ /* 0x0001e2000c101b06 */
[----:B--2---:R-:W-:-:S04]  /*3090*/  ISETP.NE.U32.AND P0, PT, R4, RZ, PT ;  /* 0x000000ff0400720c */ /* 0x004fc80003f05070 */
[----:B------:R-:W-:-:S13]  /*30a0*/  ISETP.NE.AND.EX P0, PT, R5, RZ, PT, P0 ;  /* 0x000000ff0500720c */ /* 0x000fda0003f05300 */
[----:B0-----:R-:W-:Y:S05]  /*30b0*/  @P0 EXIT ;  /* 0x000000000000094d */ /* 0x001fea0003800000 */
        /* <DEDUP_REMOVED lines=8> */
[----:B------:R-:W-:-:S04]  /*3140*/  IMAD.U32 R4, RZ, RZ, UR4 ;  /* 0x00000004ff047e24 */ /* 0x000fc8000f8e00ff */
[----:B------:R-:W-:Y:S01]  /*3150*/  IMAD.U32 R5, RZ, RZ, UR5 ;  /* 0x00000005ff057e24 */ /* 0x000fe2000f8e00ff */
[----:B0-----:R-:W-:-:S13]  /*3160*/  ISETP.EQ.U32.AND P0, PT, R14, R3, PT ;  /* 0x000000030e00720c */ /* 0x001fda0003f02070 */
[----:B---3--:R-:W3:Y:S01]  /*3170*/  @P0 ATOMG.E.ADD.STRONG.GPU PT, R13, desc[UR6][R4.64], R13 ;  /* 0x8000000d040d09a8 */ /* 0x008ee200081ef106 */
[----:B------:R-:W0:Y:S02]  /*3180*/  S2R R15, SR_LTMASK ;  /* 0x00000000000f7919 */ /* 0x000e240000003900 */
[----:B0-----:R-:W-:-:S04]  /*3190*/  LOP3.LUT R15, R15, UR8, RZ, 0xc0, !PT ;  /* 0x000000080f0f7c12 */ /* 0x001fc8000f8ec0ff */
[----:B------:R-:W0:Y:S01]  /*31a0*/  POPC R12, R15 ;  /* 0x0000000f000c7309 */ /* 0x000e220000000000 */
[----:B---3--:R-:W0:Y:S02]  /*31b0*/  SHFL.IDX PT, R3, R13, R14, 0x1f ;  /* 0x00001f0e0d037589 */ /* 0x008e2400000e0000 */
[----:B0-----:R-:W-:-:S05]  /*31c0*/  IMAD.IADD R3, R3, 0x1, R12 ;  /* 0x0000000103037824 */ /* 0x001fca00078e020c */
[----:B------:R-:W-:-:S05]  /*31d0*/  SHF.R.U32.HI R12, RZ, 0x7, R3 ;  /* 0x00000007ff0c7819 */ /* 0x000fca0000011603 */
[----:B------:R-:W-:-:S05]  /*31e0*/  IMAD.HI.U32 R12, R12, 0x112e0bf, RZ ;  /* 0x0112e0bf0c0c7827 */ /* 0x000fca00078e00ff */
[----:B------:R-:W-:-:S05]  /*31f0*/  SHF.R.U32.HI R12, RZ, 0xd, R12 ;  /* 0x0000000dff0c7819 */ /* 0x000fca000001160c */
[----:B------:R-:W-:-:S04]  /*3200*/  IMAD R3, R12, -0xee6b280, R3 ;  /* 0xf1194d800c037824 */ /* 0x000fc800078e0203 */
[----:B--2---:R-:W-:-:S05]  /*3210*/  IMAD.WIDE.U32 R4, R3, 0x8, R6 ;  /* 0x0000000803047825 */ /* 0x004fca00078e0006 */
        /* <DEDUP_REMOVED lines=32> */
.L_x_1030:
        /* <DEDUP_REMOVED lines=14> */
.L_x_2128:


//--------------------- .text._Z25device_generate_csr_batchmmPmS_S_S_S_ --------------------------
	.section	.text._Z25device_generate_csr_batchmmPmS_S_S_S_,"ax",@progbits
	.align	128
        .global         _Z25device_generate_csr_batchmmPmS_S_S_S_
        .type           _Z25device_generate_csr_batchmmPmS_S_S_S_,@function
        .size           _Z25device_generate_csr_batchmmPmS_S_S_S_,(.L_x_2129 - _Z25device_generate_csr_batchmmPmS_S_S_S_)
        .other          _Z25device_generate_csr_batchmmPmS_S_S_S_,@"STO_CUDA_ENTRY STV_DEFAULT"
_Z25device_generate_csr_batchmmPmS_S_S_S_:
.text._Z25device_generate_csr_batchmmPmS_S_S_S_:
[----:B------:R-:W0:Y:S01]  /*0000*/  LDC R1, c[0x0][0x37c] ;  /* 0x0000df00ff017b82 */ /* 0x000e220000000800 */
[----:B------:R-:W1:Y:S07]  /*0010*/  S2R R0, SR_TID.X ;  /* 0x0000000000007919 */ /* 0x000e6e0000002100 */
[----:B------:R-:W2:Y:S01]  /*0020*/  S2UR UR4, SR_CTAID.X ;  /* 0x00000000000479c3 */ /* 0x000ea20000002500 */
[----:B------:R-:W3:Y:S01]  /*0030*/  LDCU UR7, c[0x0][0x2fc] ;  /* 0x00005f80ff0777ac */ /* 0x000ee20008000800 */
[----:B0-----:R-:W-:Y:S01]  /*0040*/  VIADD R1, R1, 0xfffffff8 ;  /* 0xfffffff801017836 */ /* 0x001fe20000000000 */
[----:B------:R-:W2:Y:S01]  /*0050*/  LDCU UR5, c[0x0][0x360] ;  /* 0x00006c00ff0577ac */ /* 0x000ea20008000800 */
[----:B------:R-:W0:Y:S01]  /*0060*/  LDCU UR6, c[0x0][0x2f8] ;  /* 0x00005f00ff0677ac */ /* 0x000e220008000800 */
[----:B--2---:R-:W-:-:S02]  /*0070*/  UIMAD UR4, UR4, UR5, URZ ;  /* 0x00000005040472a4 */ /* 0x004fc4000f8e02ff */
[----:B0-----:R-:W-:Y:S01]  /*0080*/  IADD3 R18, P1, PT, R1, UR6, RZ ;  /* 0x0000000601127c10 */ /* 0x001fe2000ff3e0ff */
[----:B-1----:R-:W-:-:S04]  /*0090*/  IMAD.MOV R0, RZ, RZ, -R0 ;  /* 0x000000ffff007224 */ /* 0x002fc800078e0a00 */
[----:B---3--:R-:W-:Y:S01]  /*00a0*/  IMAD.X R17, RZ, RZ, UR7, P1 ;  /* 0x00000007ff117e24 */ /* 0x008fe200088e06ff */
[----:B------:R-:W-:-:S13]  /*00b0*/  ISETP.NE.AND P0, PT, R0, UR4, PT ;  /* 0x0000000400007c0c */ /* 0x000fda000bf05270 */
[----:B------:R-:W-:Y:S05]  /*00c0*/  @P0 EXIT ;  /* 0x000000000000094d */ /* 0x000fea0003800000 */
[----:B------:R-:W-:Y:S01]  /*00d0*/  MOV R0, 0x348 ;  /* 0x0000034800007802 */ /* 0x000fe20000000f00 */
[----:B------:R-:W0:Y:S01]  /*00e0*/  LDCU.64 UR4, c[0x4][0x2d0] ;  /* 0x01005a00ff0477ac */ /* 0x000e220008000a00 */
[----:B------:R-:W-:Y:S02]  /*00f0*/  CS2R R6, SRZ ;  /* 0x0000000000067805 */ /* 0x000fe4000001ff00 */
[----:B------:R1:W2:Y:S01]  /*0100*/  LDC.64 R2, c[0x4][R0] ;  /* 0x0100000000027b82 */ /* 0x0002a20000000a00 */
[----:B0-----:R-:W-:Y:S02]  /*0110*/  IMAD.U32 R4, RZ, RZ, UR4 ;  /* 0x00000004ff047e24 */ /* 0x001fe4000f8e00ff */
[----:B-1----:R-:W-:-:S07]  /*0120*/  IMAD.U32 R5, RZ, RZ, UR5 ;  /* 0x00000005ff057e24 */ /* 0x002fce000f8e00ff */
[----:B------:R-:W-:-:S07]  /*0130*/  LEPC R20, `(.L_x_1031) ;  /* 0x000000001014794e */ /* 0x000fce0000000000 */
[----:B--2---:R-:W-:Y:S05]  /*0140*/  CALL.ABS.NOINC R2 ;  /* 0x0000000002007343 */ /* 0x004fea0003c00000 */
.L_x_1031:
[----:B------:R-:W0:Y:S08]  /*0150*/  LDC.64 R4, c[0x0][0x380] ;  /* 0x0000e000ff047b82 */ /* 0x000e300000000a00 */
[----:B------:R-:W1:Y:S01]  /*0160*/  LDC.64 R30, c[0x0][0x358] ;  /* 0x0000d600ff1e7b82 */ /* 0x000e620000000a00 */
[----:B0-----:R-:W-:-:S04]  /*0170*/  ISETP.NE.U32.AND P0, PT, R4, RZ, PT ;  /* 0x000000ff0400720c */ /* 0x001fc80003f05070 */
[----:B------:R-:W-:-:S13]  /*0180*/  ISETP.NE.AND.EX P0, PT, R5, RZ, PT, P0 ;  /* 0x000000ff0500720c */ /* 0x000fda0003f05300 */
[----:B-1----:R-:W-:Y:S05]  /*0190*/  @!P0 BRA `(.L_x_1032) ;  /* 0x0000001c000c8947 */ /* 0x002fea0003800000 */
[----:B------:R-:W-:Y:S01]  /*01a0*/  IMAD.MOV.U32 R2, RZ, RZ, -0x1 ;  /* 0xffffffffff027424 */ /* 0x000fe200078e00ff */
[C---:B------:R-:W-:Y:S01]  /*01b0*/  LOP3.LUT R25, R4.reuse, 0x7, RZ, 0xc0, !PT ;  /* 0x0000000704197812 */ /* 0x040fe200078ec0ff */
[----:B------:R-:W-:Y:S02]  /*01c0*/  IMAD.MOV.U32 R3, RZ, RZ, -0x1 ;  /* 0xffffffffff037424 */ /* 0x000fe400078e00ff */
[----:B------:R-:W-:Y:S02]  /*01d0*/  IMAD.MOV.U32 R24, RZ, RZ, RZ ;  /* 0x000000ffff187224 */ /* 0x000fe400078e00ff */
[----:B------:R-:W-:-:S04]  /*01e0*/  IMAD.WIDE.U32 R2, R4, 0x1, R2 ;  /* 0x0000000104027825 */ /* 0x000fc800078e0002 */
[----:B------:R-:W-:Y:S01]  /*01f0*/  IMAD.MOV.U32 R23, RZ, RZ, RZ ;  /* 0x000000ffff177224 */ /* 0x000fe200078e00ff */
[----:B------:R-:W-:Y:S01]  /*0200*/  ISETP.GE.U32.AND P0, PT, R2, 0x7, PT ;  /* 0x000000070200780c */ /* 0x000fe20003f06070 */
[----:B------:R-:W-:-:S05]  /*0210*/  IMAD.IADD R2, R3, 0x1, R5 ;  /* 0x0000000103027824 */ /* 0x000fca00078e0205 */
[----:B------:R-:W-:-:S13]  /*0220*/  ISETP.GE.U32.AND.EX P0, PT, R2, RZ, PT, P0 ;  /* 0x000000ff0200720c */ /* 0x000fda0003f06100 */
[----:B------:R-:W-:Y:S05]  /*0230*/  @!P0 BRA `(.L_x_1033) ;  /* 0x0000000c00848947 */ /* 0x000fea0003800000 */
[----:B------:R-:W0:Y:S01]  /*0240*/  LDCU.64 UR4, c[0x0][0x3a0] ;  /* 0x00007400ff0477ac */ /* 0x000e220008000a00 */
[C---:B------:R-:W-:Y:S01]  /*0250*/  LOP3.LUT R24, R4.reuse, 0xfffffff8, RZ, 0xc0, !PT ;  /* 0xfffffff804187812 */ /* 0x040fe200078ec0ff */
[----:B------:R-:W-:Y:S01]  /*0260*/  BSSY.RECONVERGENT B7, `(.L_x_1033) ;  /* 0x00000de000077945 */ /* 0x000fe20003800200 */
[----:B------:R-:W-:Y:S01]  /*0270*/  IADD3 R22, P0, PT, R4, -0x8, RZ ;  /* 0xfffffff804167810 */ /* 0x000fe20007f1e0ff */
[----:B------:R-:W1:Y:S02]  /*0280*/  LDCU UR6, c[0x0][0x384] ;  /* 0x00007080ff0677ac */ /* 0x000e640008000800 */
[----:B------:R-:W-:Y:S01]  /*0290*/  IMAD.MOV.U32 R26, RZ, RZ, R24 ;  /* 0x000000ffff1a7224 */ /* 0x000fe200078e0018 */
[----:B------:R-:W-:Y:S01]  /*02a0*/  IADD3.X R19, PT, PT, R5, -0x1, RZ, P0, !PT ;  /* 0xffffffff05137810 */ /* 0x000fe200007fe4ff */
[----:B0-----:R-:W-:-:S04]  /*02b0*/  UIADD3 UR4, UP0, UPT, UR4, 0x20, URZ ;  /* 0x0000002004047890 */ /* 0x001fc8000ff1e0ff */
[----:B------:R-:W-:Y:S01]  /*02c0*/  UIADD3.X UR5, UPT, UPT, URZ, UR5, URZ, UP0, !UPT ;  /* 0x00000005ff057290 */ /* 0x000fe200087fe4ff */
[----:B-1----:R-:W-:Y:S02]  /*02d0*/  IMAD.U32 R23, RZ, RZ, UR6 ;  /* 0x00000006ff177e24 */ /* 0x002fe4000f8e00ff */
[----:B------:R-:W-:Y:S02]  /*02e0*/  IMAD.U32 R2, RZ, RZ, UR6 ;  /* 0x00000006ff027e24 */ /* 0x000fe4000f8e00ff */
[----:B------:R-:W-:Y:S02]  /*02f0*/  IMAD.U32 R28, RZ, RZ, UR4 ;  /* 0x00000004ff1c7e24 */ /* 0x000fe4000f8e00ff */
[----:B------:R-:W-:-:S07]  /*0300*/  IMAD.U32 R29, RZ, RZ, UR5 ;  /* 0x00000005ff1d7e24 */ /* 0x000fce000f8e00ff */
.L_x_1058:
[----:B------:R-:W-:Y:S02]  /*0310*/  R2UR UR4, R30 ;  /* 0x000000001e0472ca */ /* 0x000fe400000e0000 */
[----:B------:R-:W-:-:S13]  /*0320*/  R2UR UR5, R31 ;  /* 0x000000001f0572ca */ /* 0x000fda00000e0000 */
[----:B------:R-:W2:Y:S01]  /*0330*/  LDG.E.64 R10, desc[UR4][R28.64+-0x20] ;  /* 0xffffe0041c0a7981 */ /* 0x000ea2000c1e1b00 */
[----:B------:R-:W-:Y:S01]  /*0340*/  MOV R16, 0x348 ;  /* 0x0000034800107802 */ /* 0x000fe20000000f00 */
[----:B------:R-:W0:Y:S01]  /*0350*/  LDCU.64 UR4, c[0x4][0x218] ;  /* 0x01004300ff0477ac */ /* 0x000e220008000a00 */
[----:B------:R-:W-:Y:S01]  /*0360*/  IADD3 R26, P0, PT, R26, -0x8, RZ ;  /* 0xfffffff81a1a7810 */ /* 0x000fe20007f1e0ff */
[----:B------:R-:W-:Y:S01]  /*0370*/  IMAD.MOV.U32 R6, RZ, RZ, R18 ;  /* 0x000000ffff067224 */ /* 0x000fe200078e0012 */
[----:B------:R1:W3:Y:S01]  /*0380*/  LDC.64 R8, c[0x4][R16] ;  /* 0x0100000010087b82 */ /* 0x0002e20000000a00 */
[----:B------:R-:W-:Y:S01]  /*0390*/  IMAD.MOV.U32 R7, RZ, RZ, R17 ;  /* 0x000000ffff077224 */ /* 0x000fe200078e0011 */
[----:B------:R-:W-:Y:S02]  /*03a0*/  IADD3.X R2, PT, PT, R2, -0x1, RZ, P0, !PT ;  /* 0xffffffff02027810 */ /* 0x000fe400007fe4ff */
[----:B------:R-:W-:-:S04]  /*03b0*/  ISETP.NE.U32.AND P0, PT, R26, RZ, PT ;  /* 0x000000ff1a00720c */ /* 0x000fc80003f05070 */
[----:B------:R-:W-:-:S04]  /*03c0*/  ISETP.NE.AND.EX P0, PT, R2, RZ, PT, P0 ;  /* 0x000000ff0200720c */ /* 0x000fc80003f05300 */
[----:B------:R-:W-:Y:S01]  /*03d0*/  P2R R27, PR, RZ, 0x1 ;  /* 0x00000001ff1b7803 */ /* 0x000fe20000000000 */
[----:B0-----:R-:W-:Y:S02]  /*03e0*/  IMAD.U32 R4, RZ, RZ, UR4 ;  /* 0x00000004ff047e24 */ /* 0x001fe4000f8e00ff */
[----:B------:R-:W-:Y:S01]  /*03f0*/  IMAD.U32 R5, RZ, RZ, UR5 ;  /* 0x00000005ff057e24 */ /* 0x000fe2000f8e00ff */
[----:B--23--:R1:W-:Y:S06]  /*0400*/  STL.64 [R1], R10 ;  /* 0x0000000a01007387 */ /* 0x00c3ec0000100a00 */
[----:B------:R-:W-:-:S07]  /*0410*/  LEPC R20, `(.L_x_1034) ;  /* 0x000000001014794e */ /* 0x000fce0000000000 */
[----:B-1----:R-:W-:Y:S05]  /*0420*/  CALL.ABS.NOINC R8 ;  /* 0x0000000008007343 */ /* 0x002fea0003c00000 */
.L_x_1034:
[----:B------:R-:W-:Y:S01]  /*0430*/  ISETP.NE.U32.AND P0, PT, R22, -0x7, PT ;  /* 0xfffffff91600780c */ /* 0x000fe20003f05070 */
[----:B------:R-:W-:Y:S03]  /*0440*/  BSSY.RECONVERGENT B6, `(.L_x_1035) ;  /* 0x000000a000067945 */ /* 0x000fe60003800200 */
[----:B------:R-:W-:-:S13]  /*0450*/  ISETP.NE.AND.EX P0, PT, R19, -0x1, PT, P0 ;  /* 0xffffffff1300780c */ /* 0x000fda0003f05300 */
[----:B------:R-:W-:Y:S05]  /*0460*/  @P0 BRA `(.L_x_1036) ;  /* 0x00000000001c0947 */ /* 0x000fea0003800000 */
[----:B------:R0:W1:Y:S01]  /*0470*/  LDC.64 R8, c[0x4][R16] ;  /* 0x0100000010087b82 */ /* 0x0000620000000a00 */
[----:B------:R-:W2:Y:S01]  /*0480*/  LDCU.64 UR4, c[0x4][0x268] ;  /* 0x01004d00ff0477ac */ /* 0x000ea20008000a00 */
[----:B------:R-:W-:Y:S01]  /*0490*/  CS2R R6, SRZ ;  /* 0x0000000000067805 */ /* 0x000fe2000001ff00 */
[----:B--2---:R-:W-:Y:S02]  /*04a0*/  IMAD.U32 R4, RZ, RZ, UR4 ;  /* 0x00000004ff047e24 */ /* 0x004fe4000f8e00ff */
[----:B0-----:R-:W-:-:S07]  /*04b0*/  IMAD.U32 R5, RZ, RZ, UR5 ;  /* 0x00000005ff057e24 */ /* 0x001fce000f8e00ff */
[----:B------:R-:W-:-:S07]  /*04c0*/  LEPC R20, `(.L_x_1036) ;  /* 0x000000001014794e */ /* 0x000fce0000000000 */
[----:B-1----:R-:W-:Y:S05]  /*04d0*/  CALL.ABS.NOINC R8 ;  /* 0x0000000008007343 */ /* 0x002fea0003c00000 */
.L_x_1036:
[----:B------:R-:W-:Y:S05]  /*04e0*/  BSYNC.RECONVERGENT B6 ;  /* 0x0000000000067941 */ /* 0x000fea0003800200 */
.L_x_1035:
[----:B------:R-:W-:Y:S02]  /*04f0*/  R2UR UR4, R30 ;  /* 0x000000001e0472ca */ /* 0x000fe400000e0000 */
[----:B------:R-:W-:-:S13]  /*0500*/  R2UR UR5, R31 ;  /* 0x000000001f0572ca */ /* 0x000fda00000e0000 */
[----:B------:R-:W2:Y:S01]  /*0510*/  LDG.E.64 R10, desc[UR4][R28.64+-0x18] ;  /* 0xffffe8041c0a7981 */ /* 0x000ea2000c1e1b00 */
[----:B------:R-:W-:Y:S01]  /*0520*/  MOV R16, 0x348 ;  /* 0x0000034800107802 */ /* 0x000fe20000000f00 */
[----:B------:R-:W0:Y:S01]  /*0530*/  LDCU.64 UR4, c[0x4][0x218] ;  /* 0x01004300ff0477ac */ /* 0x000e220008000a00 */
[----:B------:R-:W-:Y:S02]  /*0540*/  IMAD.MOV.U32 R6, RZ, RZ, R18 ;  /* 0x000000ffff067224 */ /* 0x000fe400078e0012 */
[----:B------:R1:W3:Y:S01]  /*0550*/  LDC.64 R8, c[0x4][R16] ;  /* 0x0100000010087b82 */ /* 0x0002e20000000a00 */
[----:B------:R-:W-:Y:S02]  /*0560*/  IMAD.MOV.U32 R7, RZ, RZ, R17 ;  /* 0x000000ffff077224 */ /* 0x000fe400078e0011 */
[----:B0-----:R-:W-:Y:S02]  /*0570*/  IMAD.U32 R4, RZ, RZ, UR4 ;  /* 0x00000004ff047e24 */ /* 0x001fe4000f8e00ff */
[----:B------:R-:W-:Y:S01]  /*0580*/  IMAD.U32 R5, RZ, RZ, UR5 ;  /* 0x00000005ff057e24 */ /* 0x000fe2000f8e00ff */
[----:B--23--:R1:W-:Y:S06]  /*0590*/  STL.64 [R1], R10 ;  /* 0x0000000a01007387 */ /* 0x00c3ec0000100a00 */
[----:B------:R-:W-:-:S07]  /*05a0*/  LEPC R20, `(.L_x_1037) ;  /* 0x000000001014794e */ /* 0x000fce0000000000 */
[----:B-1----:R-:W-:Y:S05]  /*05b0*/  CALL.ABS.NOINC R8 ;  /* 0x0000000008007343 */ /* 0x002fea0003c00000 */
.L_x_1037:
        /* <DEDUP_REMOVED lines=11> */
.L_x_1039:
[----:B------:R-:W-:Y:S05]  /*0670*/  BSYNC.RECONVERGENT B6 ;  /* 0x0000000000067941 */ /* 0x000fea0003800200 */
.L_x_1038:
        /* <DEDUP_REMOVED lines=13> */
.L_x_1040:
        /* <DEDUP_REMOVED lines=11> */
.L_x_1042:
[----:B------:R-:W-:Y:S05]  /*0800*/  BSYNC.RECONVERGENT B6 ;  /* 0x0000000000067941 */ /* 0x000fea0003800200 */
.L_x_1041:
        /* <DEDUP_REMOVED lines=13> */
.L_x_1043:
        /* <DEDUP_REMOVED lines=11> */
.L_x_1045:
[----:B------:R-:W-:Y:S05]  /*0990*/  BSYNC.RECONVERGENT B6 ;  /* 0x0000000000067941 */ /* 0x000fea0003800200 */
.L_x_1044:
        /* <DEDUP_REMOVED lines=13> */
.L_x_1046:
        /* <DEDUP_REMOVED lines=11> */
.L_x_1048:
[----:B------:R-:W-:Y:S05]  /*0b20*/  BSYNC.RECONVERGENT B6 ;  /* 0x0000000000067941 */ /* 0x000fea0003800200 */
.L_x_1047:
        /* <DEDUP_REMOVED lines=13> */
.L_x_1049:
        /* <DEDUP_REMOVED lines=11> */
.L_x_1051:
[----:B------:R-:W-:Y:S05]  /*0cb0*/  BSYNC.RECONVERGENT B6 ;  /* 0x0000000000067941 */ /* 0x000fea0003800200 */
.L_x_1050:
        /* <DEDUP_REMOVED lines=13> */
.L_x_1052:
        /* <DEDUP_REMOVED lines=11> */
.L_x_1054:
[----:B------:R-:W-:Y:S05]  /*0e40*/  BSYNC.RECONVERGENT B6 ;  /* 0x0000000000067941 */ /* 0x000fea0003800200 */
.L_x_1053:
        /* <DEDUP_REMOVED lines=13> */
.L_x_1055:
[----:B------:R-:W-:Y:S01]  /*0f20*/  ISETP.NE.U32.AND P0, PT, R22, RZ, PT ;  /* 0x000000ff1600720c */ /* 0x000fe20003f05070 */
[----:B------:R-:W-:Y:S03]  /*0f30*/  BSSY.RECONVERGENT B6, `(.L_x_1056) ;  /* 0x000000a000067945 */ /* 0x000fe60003800200 */
[----:B------:R-:W-:-:S13]  /*0f40*/  ISETP.NE.AND.EX P0, PT, R19, RZ, PT, P0 ;  /* 0x000000ff1300720c */ /* 0x000fda0003f05300 */
        /* <DEDUP_REMOVED lines=8> */
.L_x_1057:
[----:B------:R-:W-:Y:S05]  /*0fd0*/  BSYNC.RECONVERGENT B6 ;  /* 0x0000000000067941 */ /* 0x000fea0003800200 */
.L_x_1056:
[----:B------:R-:W-:Y:S02]  /*0fe0*/  ISETP.NE.AND P6, PT, R27, RZ, PT ;  /* 0x000000ff1b00720c */ /* 0x000fe40003fc5270 */
[----:B------:R-:W-:Y:S02]  /*0ff0*/  IADD3 R28, P1, PT, R28, 0x40, RZ ;  /* 0x000000401c1c7810 */ /* 0x000fe40007f3e0ff */
[----:B------:R-:W-:-:S03]  /*1000*/  IADD3 R22, P0, PT, R22, -0x8, RZ ;  /* 0xfffffff816167810 */ /* 0x000fc60007f1e0ff */
[----:B------:R-:W-:Y:S01]  /*1010*/  IMAD.X R29, RZ, RZ, R29, P1 ;  /* 0x000000ffff1d7224 */ /* 0x000fe200008e061d */
[----:B------:R-:W-:-:S05]  /*1020*/  IADD3.X R19, PT, PT, R19, -0x1, RZ, P0, !PT ;  /* 0xffffffff13137810 */ /* 0x000fca00007fe4ff */
[----:B------:R-:W-:Y:S05]  /*1030*/  @P6 BRA `(.L_x_1058) ;  /* 0xfffffff000b46947 */ /* 0x000fea000383ffff */
[----:B------:R-:W-:Y:S05]  /*1040*/  BSYNC.RECONVERGENT B7 ;  /* 0x0000000000077941 */ /* 0x000fea0003800200 */
.L_x_1033:
[----:B------:R-:W-:-:S04]  /*1050*/  ISETP.NE.U32.AND P0, PT, R25, RZ, PT ;  /* 0x000000ff1900720c */ /* 0x000fc80003f05070 */
[----:B------:R-:W-:-:S13]  /*1060*/  ISETP.NE.AND.EX P0, PT, RZ, RZ, PT, P0 ;  /* 0x000000ffff00720c */ /* 0x000fda0003f05300 */
[----:B------:R-:W-:Y:S05]  /*1070*/  @!P0 BRA `(.L_x_1032) ;  /* 0x0000000c00548947 */ /* 0x000fea0003800000 */
[----:B------:R-:W0:Y:S01]  /*1080*/  LDC R16, c[0x0][0x380] ;  /* 0x0000e000ff107b82 */ /* 0x000e220000000800 */
[----:B------:R-:W-:-:S04]  /*1090*/  ISETP.GE.U32.AND P0, PT, R25, 0x4, PT ;  /* 0x000000041900780c */ /* 0x000fc80003f06070 */
[----:B------:R-:W-:Y:S02]  /*10a0*/  ISETP.GE.U32.AND.EX P0, PT, RZ, RZ, PT, P0 ;  /* 0x000000ffff00720c */ /* 0x000fe40003f06100 */
[----:B0-----:R-:W-:-:S11]  /*10b0*/  LOP3.LUT R16, R16, 0x3, RZ, 0xc0, !PT ;  /* 0x0000000310107812 */ /* 0x001fd600078ec0ff */
[----:B------:R-:W-:Y:S05]  /*10c0*/  @!P0 BRA `(.L_x_1059) ;  /* 0x0000000400b88947 */ /* 0x000fea0003800000 */
[----:B------:R-:W0:Y:S01]  /*10d0*/  LDCU.64 UR4, c[0x0][0x3a0] ;  /* 0x00007400ff0477ac */ /* 0x000e220008000a00 */
[----:B------:R-:W-:Y:S02]  /*10e0*/  R2UR UR6, R30 ;  /* 0x000000001e0672ca */ /* 0x000fe400000e0000 */
[----:B------:R-:W-:Y:S02]  /*10f0*/  R2UR UR7, R31 ;  /* 0x000000001f0772ca */ /* 0x000fe400000e0000 */
[----:B0-----:R-:W-:-:S04]  /*1100*/  LEA R26, P0, R24, UR4, 0x3 ;  /* 0x00000004181a7c11 */ /* 0x001fc8000f8018ff */
[----:B------:R-:W-:Y:S01]  /*1110*/  LEA.HI.X R27, R24, UR5, R23, 0x3, P0 ;  /* 0x00000005181b7c11 */ /* 0x000fe200080f1c17 */
[----:B------:R-:W0:Y:S06]  /*1120*/  LDCU.64 UR4, c[0x4][0x218] ;  /* 0x01004300ff0477ac */ /* 0x000e2c0008000a00 */
[----:B------:R-:W2:Y:S01]  /*1130*/  LDG.E.64 R10, desc[UR6][R26.64] ;  /* 0x000000061a0a7981 */ /* 0x000ea2000c1e1b00 */
[----:B------:R-:W-:Y:S01]  /*1140*/  MOV R2, 0x348 ;  /* 0x0000034800027802 */ /* 0x000fe20000000f00 */
[----:B------:R-:W-:Y:S02]  /*1150*/  IMAD.MOV.U32 R6, RZ, RZ, R18 ;  /* 0x000000ffff067224 */ /* 0x000fe400078e0012 */
[----:B------:R-:W-:Y:S01]  /*1160*/  IMAD.MOV.U32 R7, RZ, RZ, R17 ;  /* 0x000000ffff077224 */ /* 0x000fe200078e0011 */
[----:B------:R1:W3:Y:S01]  /*1170*/  LDC.64 R8, c[0x4][R2] ;  /* 0x0100000002087b82 */ /* 0x0002e20000000a00 */
[----:B0-----:R-:W-:-:S02]  /*1180*/  IMAD.U32 R4, RZ, RZ, UR4 ;  /* 0x00000004ff047e24 */ /* 0x001fc4000f8e00ff */
[----:B------:R-:W-:Y:S01]  /*1190*/  IMAD.U32 R5, RZ, RZ, UR5 ;  /* 0x00000005ff057e24 */ /* 0x000fe2000f8e00ff */
[----:B--23--:R1:W-:Y:S06]  /*11a0*/  STL.64 [R1], R10 ;  /* 0x0000000a01007387 */ /* 0x00c3ec0000100a00 */
[----:B------:R-:W-:-:S07]  /*11b0*/  LEPC R20, `(.L_x_1060) ;  /* 0x000000001014794e */ /* 0x000fce0000000000 */
[----:B-1----:R-:W-:Y:S05]  /*11c0*/  CALL.ABS.NOINC R8 ;  /* 0x0000000008007343 */ /* 0x002fea0003c00000 */
.L_x_1060:
[----:B------:R-:W0:Y:S01]  /*11d0*/  LDCU.64 UR4, c[0x0][0x380] ;  /* 0x00007000ff0477ac */ /* 0x000e220008000a00 */
[----:B------:R-:W-:-:S04]  /*11e0*/  IADD3 R0, P1, PT, R24, 0x1, RZ ;  /* 0x0000000118007810 */ /* 0x000fc80007f3e0ff */
[----:B0-----:R-:W-:Y:S01]  /*11f0*/  ISETP.NE.U32.AND P0, PT, R0, UR4, PT ;  /* 0x0000000400007c0c */ /* 0x001fe2000bf05070 */
[----:B------:R-:W-:-:S05]  /*1200*/  IMAD.X R0, RZ, RZ, R23, P1 ;  /* 0x000000ffff007224 */ /* 0x000fca00008e0617 */
[----:B------:R-:W-:-:S13]  /*1210*/  ISETP.NE.AND.EX P0, PT, R0, UR5, PT, P0 ;  /* 0x0000000500007c0c */ /* 0x000fda000bf05300 */
[----:B------:R-:W-:Y:S05]  /*1220*/  @P0 BRA `(.L_x_1061) ;  /* 0x00000000001c0947 */ /* 0x000fea0003800000 */
[----:B------:R-:W0:Y:S01]  /*1230*/  LDC.64 R2, c[0x4][R2] ;  /* 0x0100000002027b82 */ /* 0x000e220000000a00 */
[----:B------:R-:W1:Y:S01]  /*1240*/  LDCU.64 UR4, c[0x4][0x268] ;  /* 0x01004d00ff0477ac */ /* 0x000e620008000a00 */
[----:B------:R-:W-:Y:S01]  /*1250*/  CS2R R6, SRZ ;  /* 0x0000000000067805 */ /* 0x000fe2000001ff00 */
[----:B-1----:R-:W-:Y:S02]  /*1260*/  IMAD.U32 R4, RZ, RZ, UR4 ;  /* 0x00000004ff047e24 */ /* 0x002fe4000f8e00ff */
[----:B------:R-:W-:-:S07]  /*1270*/  IMAD.U32 R5, RZ, RZ, UR5 ;  /* 0x00000005ff057e24 */ /* 0x000fce000f8e00ff */
[----:B------:R-:W-:-:S07]  /*1280*/  LEPC R20, `(.L_x_1061) ;  /* 0x000000001014794e */ /* 0x000fce0000000000 */
[----:B0-----:R-:W-:Y:S05]  /*1290*/  CALL.ABS.NOINC R2 ;  /* 0x0000000002007343 */ /* 0x001fea0003c00000 */
.L_x_1061:
        /* <DEDUP_REMOVED lines=13> */
.L_x_1062:
        /* <DEDUP_REMOVED lines=13> */
.L_x_1063:
        /* <DEDUP_REMOVED lines=13> */
.L_x_1064:
        /* <DEDUP_REMOVED lines=13> */
.L_x_1065:
        /* <DEDUP_REMOVED lines=13> */
.L_x_1066:
[----:B------:R-:W0:Y:S01]  /*16b0*/  LDCU.64 UR4, c[0x0][0x380] ;  /* 0x00007000ff0477ac */ /* 0x000e220008000a00 */
[----:B------:R-:W-:-:S05]  /*16c0*/  IADD3 R24, P0, PT, R24, 0x4, RZ ;  /* 0x0000000418187810 */ /* 0x000fca0007f1e0ff */
[----:B------:R-:W-:Y:S01]  /*16d0*/  IMAD.X R23, RZ, RZ, R23, P0 ;  /* 0x000000ffff177224 */ /* 0x000fe200000e0617 */
[----:B0-----:R-:W-:-:S04]  /*16e0*/  ISETP.NE.U32.AND P0, PT, R24, UR4, PT ;  /* 0x0000000418007c0c */ /* 0x001fc8000bf05070 */
[----:B------:R-:W-:-:S13]  /*16f0*/  ISETP.NE.AND.EX P0, PT, R23, UR5, PT, P0 ;  /* 0x0000000517007c0c */ /* 0x000fda000bf05300 */
        /* <DEDUP_REMOVED lines=8> */
.L_x_1067:
[----:B------:R-:W0:Y:S02]  /*1780*/  LDCU.64 UR4, c[0x0][0x380] ;  /* 0x00007000ff0477ac */ /* 0x000e240008000a00 */
[----:B0-----:R-:W-:Y:S02]  /*1790*/  IMAD.U32 R24, RZ, RZ, UR4 ;  /* 0x00000004ff187e24 */ /* 0x001fe4000f8e00ff */
[----:B------:R-:W-:-:S07]  /*17a0*/  IMAD.U32 R23, RZ, RZ, UR5 ;  /* 0x00000005ff177e24 */ /* 0x000fce000f8e00ff */
.L_x_1059:
[----:B------:R-:W-:-:S04]  /*17b0*/  ISETP.NE.U32.AND P0, PT, R16, RZ, PT ;  /* 0x000000ff1000720c */ /* 0x000fc80003f05070 */
[----:B------:R-:W-:-:S13]  /*17c0*/  ISETP.NE.AND.EX P0, PT, RZ, RZ, PT, P0 ;  /* 0x000000ffff00720c */ /* 0x000fda0003f05300 */
[----:B------:R-:W-:Y:S05]  /*17d0*/  @!P0 BRA `(.L_x_1032) ;  /* 0x00000004007c8947 */ /* 0x000fea0003800000 */
[----:B------:R-:W-:-:S04]  /*17e0*/  ISETP.NE.U32.AND P0, PT, R16, 0x1, PT ;  /* 0x000000011000780c */ /* 0x000fc80003f05070 */
[----:B------:R-:W-:-:S13]  /*17f0*/  ISETP.NE.AND.EX P0, PT, RZ, RZ, PT, P0 ;  /* 0x000000ffff00720c */ /* 0x000fda0003f05300 */
        /* <DEDUP_REMOVED lines=17> */
.L_x_1069:
[----:B------:R-:W0:Y:S01]  /*1910*/  LDCU.64 UR4, c[0x0][0x380] ;  /* 0x00007000ff0477ac */ /* 0x000e220008000a00 */
[----:B------:R-:W-:-:S04]  /*1920*/  IADD3 R0, P1, PT, R24, 0x1, RZ ;  /* 0x0000000118007810 */ /* 0x000fc80007f3e0ff */
[----:B0-----:R-:W-:Y:S01]  /*1930*/  ISETP.NE.U32.AND P0, PT, R0, UR4, PT ;  /* 0x0000000400007c0c */ /* 0x001fe2000bf05070 */
[----:B------:R-:W-:-:S05]  /*1940*/  IMAD.X R0, RZ, RZ, R23, P1 ;  /* 0x000000ffff007224 */ /* 0x000fca00008e0617 */
        /* <DEDUP_REMOVED lines=9> */
.L_x_1070:
        /* <DEDUP_REMOVED lines=13> */
.L_x_1071:
        /* <DEDUP_REMOVED lines=13> */
.L_x_1072:
[----:B------:R-:W0:Y:S02]  /*1b80*/  LDCU.64 UR4, c[0x0][0x380] ;  /* 0x00007000ff0477ac */ /* 0x000e240008000a00 */
[----:B0-----:R-:W-:Y:S02]  /*1b90*/  IMAD.U32 R24, RZ, RZ, UR4 ;  /* 0x00000004ff187e24 */ /* 0x001fe4000f8e00ff */
[----:B------:R-:W-:-:S07]  /*1ba0*/  IMAD.U32 R23, RZ, RZ, UR5 ;  /* 0x00000005ff177e24 */ /* 0x000fce000f8e00ff */
.L_x_1068:
[----:B------:R-:W0:Y:S02]  /*1bb0*/  LDCU UR4, c[0x0][0x380] ;  /* 0x00007000ff0477ac */ /* 0x000e240008000800 */
[----:B0-----:R-:W-:-:S04]  /*1bc0*/  ULOP3.LUT UR4, UR4, 0x1, URZ, 0xc0, !UPT ;  /* 0x0000000104047892 */ /* 0x001fc8000f8ec0ff */
[----:B------:R-:W-:-:S04]  /*1bd0*/  UISETP.NE.U32.AND UP0, UPT, UR4, 0x1, UPT ;  /* 0x000000010400788c */ /* 0x000fc8000bf05070 */
[----:B------:R-:W-:-:S09]  /*1be0*/  UISETP.NE.U32.AND.EX UP0, UPT, URZ, URZ, UPT, UP0 ;  /* 0x000000ffff00728c */ /* 0x000fd2000bf05100 */
[----:B------:R-:W-:Y:S05]  /*1bf0*/  BRA.U UP0, `(.L_x_1032) ;  /* 0x0000000100747547 */ /* 0x000fea000b800000 */
        /* <DEDUP_REMOVED lines=16> */
.L_x_1073:
        /* <DEDUP_REMOVED lines=13> */
.L_x_1032:
        /* <DEDUP_REMOVED lines=8> */
.L_x_1074:
[----:B------:R-:W0:Y:S02]  /*1e50*/  LDC.64 R2, c[0x0][0x380] ;  /* 0x0000e000ff027b82 */ /* 0x000e240000000a00 */
[----:B0-----:R-:W-:-:S04]  /*1e60*/  IADD3 R22, P1, PT, R2, 0x1, RZ ;  /* 0x0000000102167810 */ /* 0x001fc80007f3e0ff */
[----:B------:R-:W-:Y:S01]  /*1e70*/  ISETP.NE.U32.AND P0, PT, R22, RZ, PT ;  /* 0x000000ff1600720c */ /* 0x000fe20003f05070 */
[----:B------:R-:W-:-:S05]  /*1e80*/  IMAD.X R0, RZ, RZ, R3, P1 ;  /* 0x000000ffff007224 */ /* 0x000fca00008e0603 */
[----:B------:R-:W-:-:S13]  /*1e90*/  ISETP.NE.AND.EX P0, PT, R0, RZ, PT, P0 ;  /* 0x000000ff0000720c */ /* 0x000fda0003f05300 */
[----:B------:R-:W-:Y:S05]  /*1ea0*/  @!P0 BRA `(.L_x_1075) ;  /* 0x0000001c00208947 */ /* 0x000fea0003800000 */
[----:B------:R-:W-:Y:S01]  /*1eb0*/  ISETP.GE.U32.AND P0, PT, R2, 0x7, PT ;  /* 0x000000070200780c */ /* 0x000fe20003f06070 */
[----:B------:R-:W-:Y:S02]  /*1ec0*/  IMAD.MOV.U32 R19, RZ, RZ, RZ ;  /* 0x000000ffff137224 */ /* 0x000fe400078e00ff */
[----:B------:R-:W-:Y:S01]  /*1ed0*/  IMAD.MOV.U32 R16, RZ, RZ, RZ ;  /* 0x000000ffff107224 */ /* 0x000fe200078e00ff */
[----:B------:R-:W-:-:S13]  /*1ee0*/  ISETP.GE.U32.AND.EX P0, PT, R3, RZ, PT, P0 ;  /* 0x000000ff0300720c */ /* 0x000fda0003f06100 */
[----:B------:R-:W-:Y:S05]  /*1ef0*/  @!P0 BRA `(.L_x_1076) ;  /* 0x0000000c00cc8947 */ /* 0x000fea0003800000 */
[----:B------:R-:W0:Y:S01]  /*1f00*/  LDCU.64 UR4, c[0x0][0x3a8] ;  /* 0x00007500ff0477ac */ /* 0x000e220008000a00 */
[----:B------:R-:W-:Y:S01]  /*1f10*/  BSSY.RECONVERGENT B7, `(.L_x_1076) ;  /* 0x00000f1000077945 */ /* 0x000fe20003800200 */
[----:B------:R-:W-:Y:S01]  /*1f20*/  IMAD.MOV.U32 R16, RZ, RZ, R0 ;  /* 0x000000ffff107224 */ /* 0x000fe200078e0000 */
[----:B------:R-:W-:Y:S01]  /*1f30*/  LOP3.LUT R19, R22, 0xfffffff8, RZ, 0xc0, !PT ;  /* 0xfffffff816137812 */ /* 0x000fe200078ec0ff */
[----:B------:R-:W1:Y:S01]  /*1f40*/  LDCU.64 UR6, c[0x0][0x380] ;  /* 0x00007000ff0677ac */ /* 0x000e620008000a00 */
[----:B------:R-:W-:Y:S01]  /*1f50*/  CS2R R24, SRZ ;  /* 0x0000000000187805 */ /* 0x000fe2000001ff00 */
[----:B0-----:R-:W-:-:S04]  /*1f60*/  UIADD3 UR4, UP0, UPT, UR4, 0x20, URZ ;  /* 0x0000002004047890 */ /* 0x001fc8000ff1e0ff */
[----:B------:R-:W-:Y:S01]  /*1f70*/  UIADD3.X UR5, UPT, UPT, URZ, UR5, URZ, UP0, !UPT ;  /* 0x00000005ff057290 */ /* 0x000fe200087fe4ff */
[----:B-1----:R-:W-:Y:S02]  /*1f80*/  IMAD.U32 R26, RZ, RZ, UR6 ;  /* 0x00000006ff1a7e24 */ /* 0x002fe4000f8e00ff */
[----:B------:R-:W-:Y:S02]  /*1f90*/  IMAD.U32 R23, RZ, RZ, UR7 ;  /* 0x00000007ff177e24 */ /* 0x000fe4000f8e00ff */
[----:B------:R-:W-:Y:S02]  /*1fa0*/  IMAD.U32 R28, RZ, RZ, UR4 ;  /* 0x00000004ff1c7e24 */ /* 0x000fe4000f8e00ff */
[----:B------:R-:W-:-:S07]  /*1fb0*/  IMAD.U32 R29, RZ, RZ, UR5 ;  /* 0x00000005ff1d7e24 */ /* 0x000fce000f8e00ff */
.L_x_1101:
        /* <DEDUP_REMOVED lines=13> */
.L_x_1077:
[----:B------:R-:W-:Y:S01]  /*2090*/  ISETP.NE.U32.AND P0, PT, R26, RZ, PT ;  /* 0x000000ff1a00720c */ /* 0x000fe20003f05070 */
[----:B------:R-:W-:Y:S03]  /*20a0*/  BSSY.RECONVERGENT B6, `(.L_x_1078) ;  /* 0x000000a000067945 */ /* 0x000fe60003800200 */
[----:B------:R-:W-:-:S13]  /*20b0*/  ISETP.NE.AND.EX P0, PT, R23, RZ, PT, P0 ;  /* 0x000000ff1700720c */ /* 0x000fda0003f05300 */
        /* <DEDUP_REMOVED lines=8> */
.L_x_1079:
[----:B------:R-:W-:Y:S05]  /*2140*/  BSYNC.RECONVERGENT B6 ;  /* 0x0000000000067941 */ /* 0x000fea0003800200 */
.L_x_1078:
        /* <DEDUP_REMOVED lines=13> */
.L_x_1080:
[----:B------:R-:W0:Y:S01]  /*2220*/  LDCU.64 UR4, c[0x0][0x380] ;  /* 0x00007000ff0477ac */ /* 0x000e220008000a00 */
[----:B------:R-:W-:Y:S01]  /*2230*/  IADD3 R0, P1, PT, R24, 0x1, RZ ;  /* 0x0000000118007810 */ /* 0x000fe20007f3e0ff */
[----:B------:R-:W-:Y:S03]  /*2240*/  BSSY.RECONVERGENT B6, `(.L_x_1081) ;  /* 0x000000c000067945 */ /* 0x000fe60003800200 */
        /* <DEDUP_REMOVED lines=11> */
.L_x_1082:
[----:B------:R-:W-:Y:S05]  /*2300*/  BSYNC.RECONVERGENT B6 ;  /* 0x0000000000067941 */ /* 0x000fea0003800200 */
.L_x_1081:
        /* <DEDUP_REMOVED lines=13> */
.L_x_1083:
        /* <DEDUP_REMOVED lines=14> */
.L_x_1085:
[----:B------:R-:W-:Y:S05]  /*24c0*/  BSYNC.RECONVERGENT B6 ;  /* 0x0000000000067941 */ /* 0x000fea0003800200 */
.L_x_1084:
        /* <DEDUP_REMOVED lines=13> */
.L_x_1086:
        /* <DEDUP_REMOVED lines=14> */
.L_x_1088:
[----:B------:R-:W-:Y:S05]  /*2680*/  BSYNC.RECONVERGENT B6 ;  /* 0x0000000000067941 */ /* 0x000fea0003800200 */
.L_x_1087:
        /* <DEDUP_REMOVED lines=13> */
.L_x_1089:
        /* <DEDUP_REMOVED lines=14> */
.L_x_1091:
[----:B------:R-:W-:Y:S05]  /*2840*/  BSYNC.RECONVERGENT B6 ;  /* 0x0000000000067941 */ /* 0x000fea0003800200 */
.L_x_1090:
        /* <DEDUP_REMOVED lines=13> */
.L_x_1092:
        /* <DEDUP_REMOVED lines=14> */
.L_x_1094:
[----:B------:R-:W-:Y:S05]  /*2a00*/  BSYNC.RECONVERGENT B6 ;  /* 0x0000000000067941 */ /* 0x000fea0003800200 */
.L_x_1093:
        /* <DEDUP_REMOVED lines=13> */
.L_x_1095:
        /* <DEDUP_REMOVED lines=14> */
.L_x_1097:
[----:B------:R-:W-:Y:S05]  /*2bc0*/  BSYNC.RECONVERGENT B6 ;  /* 0x0000000000067941 */ /* 0x000fea0003800200 */
.L_x_1096:
        /* <DEDUP_REMOVED lines=13> */
.L_x_1098:
[----:B------:R-:W0:Y:S01]  /*2ca0*/  LDCU.64 UR4, c[0x0][0x380] ;  /* 0x00007000ff0477ac */ /* 0x000e220008000a00 */
[----:B------:R-:W-:Y:S01]  /*2cb0*/  IADD3 R0, P1, PT, R24, 0x7, RZ ;  /* 0x0000000718007810 */ /* 0x000fe20007f3e0ff */
[----:B------:R-:W-:Y:S03]  /*2cc0*/  BSSY.RECONVERGENT B6, `(.L_x_1099) ;  /* 0x000000e000067945 */ /* 0x000fe60003800200 */
[----:B0-----:R-:W-:Y:S01]  /*2cd0*/  ISETP.NE.U32.AND P0, PT, R0, UR4, PT ;  /* 0x0000000400007c0c */ /* 0x001fe2000bf05070 */
[----:B------:R-:W-:Y:S01]  /*2ce0*/  IMAD.X R0, RZ, RZ, R25, P1 ;  /* 0x000000ffff007224 */ /* 0x000fe200008e0619 */
[----:B------:R-:W-:-:S04]  /*2cf0*/  IADD3 R24, P1, PT, R24, 0x8, RZ ;  /* 0x0000000818187810 */ /* 0x000fc80007f3e0ff */
[----:B------:R-:W-:Y:S01]  /*2d00*/  ISETP.NE.AND.EX P0, PT, R0, UR5, PT, P0 ;  /* 0x0000000500007c0c */ /* 0x000fe2000bf05300 */
[----:B------:R-:W-:-:S12]  /*2d10*/  IMAD.X R25, RZ, RZ, R25, P1 ;  /* 0x000000ffff197224 */ /* 0x000fd800008e0619 */
        /* <DEDUP_REMOVED lines=8> */
.L_x_1100:
[----:B------:R-:W-:Y:S05]  /*2da0*/  BSYNC.RECONVERGENT B6 ;  /* 0x0000000000067941 */ /* 0x000fea0003800200 */
.L_x_1099:
[----:B------:R-:W-:Y:S02]  /*2db0*/  ISETP.NE.U32.AND P0, PT, R24, R19, PT ;  /* 0x000000131800720c */ /* 0x000fe40003f05070 */
[----:B------:R-:W-:Y:S02]  /*2dc0*/  IADD3 R28, P2, PT, R28, 0x40, RZ ;  /* 0x000000401c1c7810 */ /* 0x000fe40007f5e0ff */
[----:B------:R-:W-:Y:S02]  /*2dd0*/  ISETP.NE.AND.EX P0, PT, R25, R16, PT, P0 ;  /* 0x000000101900720c */ /* 0x000fe40003f05300 */
[----:B------:R-:W-:Y:S01]  /*2de0*/  IADD3 R26, P1, PT, R26, -0x8, RZ ;  /* 0xfffffff81a1a7810 */ /* 0x000fe20007f3e0ff */
[----:B------:R-:W-:-:S03]  /*2df0*/  IMAD.X R29, RZ, RZ, R29, P2 ;  /* 0x000000ffff1d7224 */ /* 0x000fc600010e061d */
[----:B------:R-:W-:-:S07]  /*2e00*/  IADD3.X R23, PT, PT, R23, -0x1, RZ, P1, !PT ;  /* 0xffffffff17177810 */ /* 0x000fce0000ffe4ff */
[----:B------:R-:W-:Y:S05]  /*2e10*/  @P0 BRA `(.L_x_1101) ;  /* 0xfffffff000680947 */ /* 0x000fea000383ffff */
[----:B------:R-:W-:Y:S05]  /*2e20*/  BSYNC.RECONVERGENT B7 ;  /* 0x0000000000077941 */ /* 0x000fea0003800200 */
.L_x_1076:
[----:B------:R-:W-:-:S04]  /*2e30*/  LOP3.LUT R0, R22, 0x7, RZ, 0xc0, !PT ;  /* 0x0000000716007812 */ /* 0x000fc800078ec0ff */
[----:B------:R-:W-:-:S04]  /*2e40*/  ISETP.NE.U32.AND P0, PT, R0, RZ, PT ;  /* 0x000000ff0000720c */ /* 0x000fc80003f05070 */
[----:B------:R-:W-:-:S13]  /*2e50*/  ISETP.NE.AND.EX P0, PT, RZ, RZ, PT, P0 ;  /* 0x000000ffff00720c */ /* 0x000fda0003f05300 */
[----:B------:R-:W-:Y:S05]  /*2e60*/  @!P0 BRA `(.L_x_1075) ;  /* 0x0000000c00308947 */ /* 0x000fea0003800000 */
[----:B------:R-:W-:-:S04]  /*2e70*/  ISETP.GE.U32.AND P0, PT, R0, 0x4, PT ;  /* 0x000000040000780c */ /* 0x000fc80003f06070 */
[----:B------:R-:W-:-:S13]  /*2e80*/  ISETP.GE.U32.AND.EX P0, PT, RZ, RZ, PT, P0 ;  /* 0x000000ffff00720c */ /* 0x000fda0003f06100 */
        /* <DEDUP_REMOVED lines=17> */
.L_x_1103:
[----:B------:R-:W0:Y:S02]  /*2fa0*/  LDCU.64 UR4, c[0x0][0x380] ;  /* 0x00007000ff0477ac */ /* 0x000e240008000a00 */
[----:B0-----:R-:W-:-:S04]  /*2fb0*/  ISETP.NE.U32.AND P0, PT, R19, UR4, PT ;  /* 0x0000000413007c0c */ /* 0x001fc8000bf05070 */
        /* <DEDUP_REMOVED lines=9> */
.L_x_1104:
        /* <DEDUP_REMOVED lines=13> */
.L_x_1105:
        /* <DEDUP_REMOVED lines=13> */
.L_x_1106:
        /* <DEDUP_REMOVED lines=13> */
.L_x_1107:
        /* <DEDUP_REMOVED lines=13> */
.L_x_1108:
        /* <DEDUP_REMOVED lines=13> */
.L_x_1109:
[----:B------:R-:W0:Y:S01]  /*3460*/  LDCU.64 UR4, c[0x0][0x380] ;  /* 0x00007000ff0477ac */ /* 0x000e220008000a00 */
[----:B------:R-:W-:-:S04]  /*3470*/  IADD3 R0, P1, PT, R19, 0x3, RZ ;  /* 0x0000000313007810 */ /* 0x000fc80007f3e0ff */
[----:B0-----:R-:W-:Y:S01]  /*3480*/  ISETP.NE.U32.AND P0, PT, R0, UR4, PT ;  /* 0x0000000400007c0c */ /* 0x001fe2000bf05070 */
[----:B------:R-:W-:Y:S01]  /*3490*/  IMAD.X R0, RZ, RZ, R16, P1 ;  /* 0x000000ffff007224 */ /* 0x000fe200008e0610 */
[----:B------:R-:W-:-:S04]  /*34a0*/  IADD3 R19, P1, PT, R19, 0x4, RZ ;  /* 0x0000000413137810 */ /* 0x000fc80007f3e0ff */
[----:B------:R-:W-:Y:S01]  /*34b0*/  ISETP.NE.AND.EX P0, PT, R0, UR5, PT, P0 ;  /* 0x0000000500007c0c */ /* 0x000fe2000bf05300 */
[----:B------:R-:W-:-:S12]  /*34c0*/  IMAD.X R16, RZ, RZ, R16, P1 ;  /* 0x000000ffff107224 */ /* 0x000fd800008e0610 */
        /* <DEDUP_REMOVED lines=8> */
.L_x_1102:
[----:B------:R-:W-:-:S04]  /*3550*/  LOP3.LUT R22, R22, 0x3, RZ, 0xc0, !PT ;  /* 0x0000000316167812 */ /* 0x000fc800078ec0ff */
        /* <DEDUP_REMOVED lines=22> */
.L_x_1111:
        /* <DEDUP_REMOVED lines=11> */
.L_x_1112:
        /* <DEDUP_REMOVED lines=13> */
.L_x_1113:
        /* <DEDUP_REMOVED lines=15> */
.L_x_1110:
[----:B------:R-:W0:Y:S02]  /*3930*/  LDCU UR4, c[0x0][0x380] ;  /* 0x00007000ff0477ac */ /* 0x000e240008000800 */
[----:B0-----:R-:W-:-:S04]  /*3940*/  ULOP3.LUT UR4, UR4, 0x1, URZ, 0xc0, !UPT ;  /* 0x0000000104047892 */ /* 0x001fc8000f8ec0ff */
[----:B------:R-:W-:-:S04]  /*3950*/  UISETP.NE.U32.AND UP0, UPT, UR4, 0x1, UPT ;  /* 0x000000010400788c */ /* 0x000fc8000bf05070 */
[----:B------:R-:W-:-:S09]  /*3960*/  UISETP.NE.U32.AND.EX UP0, UPT, URZ, URZ, UPT, UP0 ;  /* 0x000000ffff00728c */ /* 0x000fd2000bf05100 */
[----:B------:R-:W-:Y:S05]  /*3970*/  BRA.U !UP0, `(.L_x_1075) ;  /* 0x00000001086c7547 */ /* 0x000fea000b800000 */
        /* <DEDUP_REMOVED lines=16> */
.L_x_1114:
        /* <DEDUP_REMOVED lines=11> */
.L_x_1075:
        /* <DEDUP_REMOVED lines=8> */
.L_x_1115:
[----:B------:R-:W0:Y:S02]  /*3bb0*/  LDC.64 R2, c[0x0][0x388] ;  /* 0x0000e200ff027b82 */ /* 0x000e240000000a00 */
[----:B0-----:R-:W-:-:S04]  /*3bc0*/  ISETP.NE.U32.AND P0, PT, R2, RZ, PT ;  /* 0x000000ff0200720c */ /* 0x001fc80003f05070 */
[----:B------:R-:W-:-:S13]  /*3bd0*/  ISETP.NE.AND.EX P0, PT, R3, RZ, PT, P0 ;  /* 0x000000ff0300720c */ /* 0x000fda0003f05300 */
[----:B------:R-:W-:Y:S05]  /*3be0*/  @!P0 EXIT ;  /* 0x000000000000894d */ /* 0x000fea0003800000 */
[C---:B------:R-:W-:Y:S02]  /*3bf0*/  ISETP.GE.U32.AND P0, PT, R2.reuse, 0x8, PT ;  /* 0x000000080200780c */ /* 0x040fe40003f06070 */
[----:B------:R-:W-:Y:S02]  /*3c00*/  CS2R R24, SRZ ;  /* 0x0000000000187805 */ /* 0x000fe4000001ff00 */
[----:B------:R-:W-:Y:S02]  /*3c10*/  LOP3.LUT R26, R2, 0x7, RZ, 0xc0, !PT ;  /* 0x00000007021a7812 */ /* 0x000fe400078ec0ff */
        /* <DEDUP_REMOVED lines=15> */
.L_x_1141:
        /* <DEDUP_REMOVED lines=18> */
.L_x_1117:
        /* <DEDUP_REMOVED lines=11> */
.L_x_1119:
[----:B------:R-:W-:Y:S05]  /*3ee0*/  BSYNC.RECONVERGENT B6 ;  /* 0x0000000000067941 */ /* 0x000fea0003800200 */
.L_x_1118:
        /* <DEDUP_REMOVED lines=13> */
.L_x_1120:
        /* <DEDUP_REMOVED lines=11> */
.L_x_1122:
[----:B------:R-:W-:Y:S05]  /*4070*/  BSYNC.RECONVERGENT B6 ;  /* 0x0000000000067941 */ /* 0x000fea0003800200 */
.L_x_1121:
        /* <DEDUP_REMOVED lines=13> */
.L_x_1123:
        /* <DEDUP_REMOVED lines=11> */
.L_x_1125:
[----:B------:R-:W-:Y:S05]  /*4200*/  BSYNC.RECONVERGENT B6 ;  /* 0x0000000000067941 */ /* 0x000fea0003800200 */
.L_x_1124:
        /* <DEDUP_REMOVED lines=13> */
.L_x_1126:
        /* <DEDUP_REMOVED lines=11> */
.L_x_1128:
[----:B------:R-:W-:Y:S05]  /*4390*/  BSYNC.RECONVERGENT B6 ;  /* 0x0000000000067941 */ /* 0x000fea0003800200 */
.L_x_1127:
        /* <DEDUP_REMOVED lines=13> */
.L_x_1129:
        /* <DEDUP_REMOVED lines=11> */
.L_x_1131:
[----:B------:R-:W-:Y:S05]  /*4520*/  BSYNC.RECONVERGENT B6 ;  /* 0x0000000000067941 */ /* 0x000fea0003800200 */
.L_x_1130:
        /* <DEDUP_REMOVED lines=13> */
.L_x_1132:
        /* <DEDUP_REMOVED lines=11> */
.L_x_1134:
[----:B------:R-:W-:Y:S05]  /*46b0*/  BSYNC.RECONVERGENT B6 ;  /* 0x0000000000067941 */ /* 0x000fea0003800200 */
.L_x_1133:
        /* <DEDUP_REMOVED lines=13> */
.L_x_1135:
        /* <DEDUP_REMOVED lines=11> */
.L_x_1137:
[----:B------:R-:W-:Y:S05]  /*4840*/  BSYNC.RECONVERGENT B6 ;  /* 0x0000000000067941 */ /* 0x000fea0003800200 */
.L_x_1136:
        /* <DEDUP_REMOVED lines=13> */
.L_x_1138:
        /* <DEDUP_REMOVED lines=11> */
.L_x_1140:
[----:B------:R-:W-:Y:S05]  /*49d0*/  BSYNC.RECONVERGENT B6 ;  /* 0x0000000000067941 */ /* 0x000fea0003800200 */
.L_x_1139:
[----:B------:R-:W-:Y:S02]  /*49e0*/  ISETP.NE.AND P6, PT, R27, RZ, PT ;  /* 0x000000ff1b00720c */ /* 0x000fe40003fc5270 */
[----:B------:R-:W-:Y:S02]  /*49f0*/  IADD3 R28, P1, PT, R28, 0x40, RZ ;  /* 0x000000401c1c7810 */ /* 0x000fe40007f3e0ff */
[----:B------:R-:W-:-:S03]  /*4a00*/  IADD3 R23, P0, PT, R23, -0x8, RZ ;  /* 0xfffffff817177810 */ /* 0x000fc60007f1e0ff */
[----:B------:R-:W-:Y:S01]  /*4a10*/  IMAD.X R29, RZ, RZ, R29, P1 ;  /* 0x000000ffff1d7224 */ /* 0x000fe200008e061d */
[----:B------:R-:W-:-:S05]  /*4a20*/  IADD3.X R22, PT, PT, R22, -0x1, RZ, P0, !PT ;  /* 0xffffffff16167810 */ /* 0x000fca00007fe4ff */
[----:B------:R-:W-:Y:S05]  /*4a30*/  @P6 BRA `(.L_x_1141) ;  /* 0xfffffff000b46947 */ /* 0x000fea000383ffff */
[----:B------:R-:W-:Y:S05]  /*4a40*/  BSYNC.RECONVERGENT B7 ;  /* 0x0000000000077941 */ /* 0x000fea0003800200 */
.L_x_1116:
[----:B------:R-:W-:-:S04]  /*4a50*/  ISETP.NE.U32.AND P0, PT, R26, RZ, PT ;  /* 0x000000ff1a00720c */ /* 0x000fc80003f05070 */
[----:B------:R-:W-:-:S13]  /*4a60*/  ISETP.NE.AND.EX P0, PT, RZ, RZ, PT, P0 ;  /* 0x000000ffff00720c */ /* 0x000fda0003f05300 */
[----:B------:R-:W-:Y:S05]  /*4a70*/  @!P0 EXIT ;  /* 0x000000000000894d */ /* 0x000fea0003800000 */
        /* <DEDUP_REMOVED lines=21> */
.L_x_1143:
        /* <DEDUP_REMOVED lines=13> */
.L_x_1144:
        /* <DEDUP_REMOVED lines=13> */
.L_x_1145:
        /* <DEDUP_REMOVED lines=13> */
.L_x_1146:
        /* <DEDUP_REMOVED lines=13> */
.L_x_1147:
        /* <DEDUP_REMOVED lines=13> */
.L_x_1148:
        /* <DEDUP_REMOVED lines=13> */
.L_x_1149:
        /* <DEDUP_REMOVED lines=13> */
.L_x_1150:
[----:B------:R-:W0:Y:S02]  /*5180*/  LDCU.64 UR4, c[0x0][0x388] ;  /* 0x00007100ff0477ac */ /* 0x000e240008000a00 */
[----:B0-----:R-:W-:Y:S02]  /*5190*/  IMAD.U32 R25, RZ, RZ, UR4 ;  /* 0x00000004ff197e24 */ /* 0x001fe4000f8e00ff */
[----:B------:R-:W-:-:S07]  /*51a0*/  IMAD.U32 R24, RZ, RZ, UR5 ;  /* 0x00000005ff187e24 */ /* 0x000fce000f8e00ff */
.L_x_1142:
[----:B------:R-:W-:-:S04]  /*51b0*/  ISETP.NE.U32.AND P0, PT, R16, RZ, PT ;  /* 0x000000ff1000720c */ /* 0x000fc80003f05070 */
[----:B------:R-:W-:-:S13]  /*51c0*/  ISETP.NE.AND.EX P0, PT, RZ, RZ, PT, P0 ;  /* 0x000000ffff00720c */ /* 0x000fda0003f05300 */
[----:B------:R-:W-:Y:S05]  /*51d0*/  @!P0 EXIT ;  /* 0x000000000000894d */ /* 0x000fea0003800000 */
        /* <DEDUP_REMOVED lines=19> */
.L_x_1152:
        /* <DEDUP_REMOVED lines=13> */
.L_x_1153:
        /* <DEDUP_REMOVED lines=13> */
.L_x_1154:
        /* <DEDUP_REMOVED lines=13> */
.L_x_1155:
[----:B------:R-:W0:Y:S02]  /*5580*/  LDCU.64 UR4, c[0x0][0x388] ;  /* 0x00007100ff0477ac */ /* 0x000e240008000a00 */
[----:B0-----:R-:W-:Y:S02]  /*5590*/  IMAD.U32 R25, RZ, RZ, UR4 ;  /* 0x00000004ff197e24 */ /* 0x001fe4000f8e00ff */
[----:B------:R-:W-:-:S07]  /*55a0*/  IMAD.U32 R24, RZ, RZ, UR5 ;  /* 0x00000005ff187e24 */ /* 0x000fce000f8e00ff */
.L_x_1151:
[----:B------:R-:W0:Y:S02]  /*55b0*/  LDC R0, c[0x0][0x388] ;  /* 0x0000e200ff007b82 */ /* 0x000e240000000800 */
[----:B0-----:R-:W-:-:S04]  /*55c0*/  LOP3.LUT R0, R0, 0x1, RZ, 0xc0, !PT ;  /* 0x0000000100007812 */ /* 0x001fc800078ec0ff */
[----:B------:R-:W-:-:S04]  /*55d0*/  ISETP.NE.U32.AND P0, PT, R0, 0x1, PT ;  /* 0x000000010000780c */ /* 0x000fc80003f05070 */
[----:B------:R-:W-:-:S13]  /*55e0*/  ISETP.NE.U32.AND.EX P0, PT, RZ, RZ, PT, P0 ;  /* 0x000000ffff00720c */ /* 0x000fda0003f05100 */
[----:B------:R-:W-:Y:S05]  /*55f0*/  @P0 EXIT ;  /* 0x000000000000094d */ /* 0x000fea0003800000 */
        /* <DEDUP_REMOVED lines=16> */
.L_x_1156:
[----:B------:R-:W0:Y:S01]  /*5700*/  LDCU.64 UR4, c[0x0][0x388] ;  /* 0x00007100ff0477ac */ /* 0x000e220008000a00 */
[----:B------:R-:W-:-:S05]  /*5710*/  IADD3 R25, P1, PT, R25, 0x1, RZ ;  /* 0x0000000119197810 */ /* 0x000fca0007f3e0ff */
[----:B------:R-:W-:Y:S01]  /*5720*/  IMAD.X R24, RZ, RZ, R24, P1 ;  /* 0x000000ffff187224 */ /* 0x000fe200008e0618 */
[----:B0-----:R-:W-:-:S04]  /*5730*/  ISETP.NE.U32.AND P0, PT, R25, UR4, PT ;  /* 0x0000000419007c0c */ /* 0x001fc8000bf05070 */
[----:B------:R-:W-:-:S13]  /*5740*/  ISETP.NE.AND.EX P0, PT, R24, UR5, PT, P0 ;  /* 0x0000000518007c0c */ /* 0x000fda000bf05300 */
[----:B------:R-:W-:Y:S05]  /*5750*/  @P0 EXIT ;  /* 0x000000000000094d */ /* 0x000fea0003800000 */
[----:B------:R-:W0:Y:S01]  /*5760*/  LDC.64 R16, c[0x4][R16] ;  /* 0x0100000010107b82 */ /* 0x000e220000000a00 */
[----:B------:R-:W1:Y:S01]  /*5770*/  LDCU.64 UR4, c[0x4][0x268] ;  /* 0x01004d00ff0477ac */ /* 0x000e620008000a00 */
[----:B------:R-:W-:Y:S01]  /*5780*/  CS2R R6, SRZ ;  /* 0x0000000000067805 */ /* 0x000fe2000001ff00 */
[----:B-1----:R-:W-:Y:S02]  /*5790*/  IMAD.U32 R4, RZ, RZ, UR4 ;  /* 0x00000004ff047e24 */ /* 0x002fe4000f8e00ff */
[----:B------:R-:W-:-:S07]  /*57a0*/  IMAD.U32 R5, RZ, RZ, UR5 ;  /* 0x00000005ff057e24 */ /* 0x000fce000f8e00ff */
[----:B------:R-:W-:-:S07]  /*57b0*/  LEPC R20, `(.L_x_1157) ;  /* 0x000000001014794e */ /* 0x000fce0000000000 */
[----:B0-----:R-:W-:Y:S05]  /*57c0*/  CALL.ABS.NOINC R16 ;  /* 0x0000000010007343 */ /* 0x001fea0003c00000 */
.L_x_1157:
[----:B------:R-:W-:Y:S05]  /*57d0*/  EXIT ;  /* 0x000000000000794d */ /* 0x000fea0003800000 */
.L_x_1158:
        /* <DEDUP_REMOVED lines=10> */
.L_x_2129:


//--------------------- .text._Z22device_reconstruct_csrmmPmS_S_ --------------------------
	.section	.text._Z22device_reconstruct_csrmmPmS_S_,"ax",@progbits
	.align	128
        .global         _Z22device_reconstruct_csrmmPmS_S_
        .type           _Z22device_reconstruct_csrmmPmS_S_,@function
        .size           _Z22device_reconstruct_csrmmPmS_S_,(.L_x_2130 - _Z22device_reconstruct_csrmmPmS_S_)
        .other          _Z22device_reconstruct_csrmmPmS_S_,@"STO_CUDA_ENTRY STV_DEFAULT"
_Z22device_reconstruct_csrmmPmS_S_:
.text._Z22device_reconstruct_csrmmPmS_S_:
        /* <DEDUP_REMOVED lines=10> */
[----:B------:R-:W-:Y:S01]  /*00a0*/  IMAD.SHL.U32 R8, R10, 0x8, RZ ;  /* 0x000000080a087824 */ /* 0x000fe200078e00ff */
[----:B------:R-:W-:Y:S01]  /*00b0*/  SHF.R.U32.HI R10, RZ, 0x1d, R10 ;  /* 0x0000001dff0a7819 */ /* 0x000fe2000001160a */
[----:B------:R-:W1:Y:S03]  /*00c0*/  LDCU.64 UR4, c[0x0][0x358] ;  /* 0x00006b00ff0477ac */ /* 0x000e660008000a00 */
[----:B0-----:R-:W-:-:S04]  /*00d0*/  IADD3 R2, P0, PT, R8, UR6, RZ ;  /* 0x0000000608027c10 */ /* 0x001fc8000ff1e0ff */
[----:B------:R-:W-:-:S05]  /*00e0*/  IADD3.X R3, PT, PT, R10, UR7, RZ, P0, !PT ;  /* 0x000000070a037c10 */ /* 0x000fca00087fe4ff */
[----:B-1----:R-:W2:Y:S04]  /*00f0*/  LDG.E.64 R12, desc[UR4][R2.64] ;  /* 0x00000004020c7981 */ /* 0x002ea8000c1e1b00 */
[----:B------:R-:W3:Y:S01]  /*0100*/  LDG.E.64 R4, desc[UR4][R2.64+0x8] ;  /* 0x0000080402047981 */ /* 0x000ee2000c1e1b00 */
[----:B------:R-:W-:Y:S01]  /*0110*/  BSSY.RECONVERGENT B0, `(.L_x_1159) ;  /* 0x000006f000007945 */ /* 0x000fe20003800200 */
[----:B--2---:R-:W-:-:S05]  /*0120*/  IADD3 R9, P0, PT, R12, 0x1, RZ ;  /* 0x000000010c097810 */ /* 0x004fca0007f1e0ff */
[----:B------:R-:W-:Y:S01]  /*0130*/  IMAD.X R0, RZ, RZ, R13, P0 ;  /* 0x000000ffff007224 */ /* 0x000fe200000e060d */
[----:B---3--:R-:W-:-:S04]  /*0140*/  ISETP.GE.U32.AND P0, PT, R9, R4, PT ;  /* 0x000000040900720c */ /* 0x008fc80003f06070 */
[----:B------:R-:W-:-:S13]  /*0150*/  ISETP.GE.U32.AND.EX P0, PT, R0, R5, PT, P0 ;  /* 0x000000050000720c */ /* 0x000fda0003f06100 */
[----:B------:R-:W-:Y:S05]  /*0160*/  @P0 BRA `(.L_x_1160) ;  /* 0x0000000400a40947 */ /* 0x000fea0003800000 */
[----:B------:R-:W0:Y:S02]  /*0170*/  LDCU.64 UR6, c[0x0][0x398] ;  /* 0x00007300ff0677ac */ /* 0x000e240008000a00 */
[----:B0-----:R-:W-:-:S04]  /*0180*/  LEA R14, P0, R12, UR6, 0x3 ;  /* 0x000000060c0e7c11 */ /* 0x001fc8000f8018ff */
[----:B------:R-:W-:-:S05]  /*0190*/  LEA.HI.X R15, R12, UR7, R13, 0x3, P0 ;  /* 0x000000070c0f7c11 */ /* 0x000fca00080f1c0d */
[----:B------:R0:W5:Y:S01]  /*01a0*/  LDG.E.64 R6, desc[UR4][R14.64] ;  /* 0x000000040e067981 */ /* 0x000162000c1e1b00 */
[----:B------:R-:W-:Y:S01]  /*01b0*/  LOP3.LUT R21, RZ, R12, RZ, 0x33, !PT ;  /* 0x0000000cff157212 */ /* 0x000fe200078e33ff */
[----:B------:R-:W-:Y:S01]  /*01c0*/  BSSY.RECONVERGENT B1, `(.L_x_1161) ;  /* 0x0000026000017945 */ /* 0x000fe20003800200 */
[----:B------:R-:W-:-:S03]  /*01d0*/  IADD3 R11, P0, P1, R4, -0x2, -R12 ;  /* 0xfffffffe040b7810 */ /* 0x000fc6000791e80c */
[----:B------:R-:W-:Y:S01]  /*01e0*/  IMAD.IADD R21, R4, 0x1, R21 ;  /* 0x0000000104157824 */ /* 0x000fe200078e0215 */
[----:B------:R-:W-:Y:S02]  /*01f0*/  IADD3.X R12, PT, PT, R5, -0x1, ~R13, P0, P1 ;  /* 0xffffffff050c7810 */ /* 0x000fe400007e2c0d */
[----:B------:R-:W-:Y:S01]  /*0200*/  ISETP.GE.U32.AND P0, PT, R11, 0x3, PT ;  /* 0x000000030b00780c */ /* 0x000fe20003f06070 */
[----:B------:R-:W-:Y:S01]  /*0210*/  IMAD.MOV.U32 R11, RZ, RZ, R0 ;  /* 0x000000ffff0b7224 */ /* 0x000fe200078e0000 */
[----:B------:R-:W-:Y:S02]  /*0220*/  LOP3.LUT R21, R21, 0x3, RZ, 0xc0, !PT ;  /* 0x0000000315157812 */ /* 0x000fe400078ec0ff */
[----:B------:R-:W-:Y:S01]  /*0230*/  ISETP.GE.U32.AND.EX P0, PT, R12, RZ, PT, P0 ;  /* 0x000000ff0c00720c */ /* 0x000fe20003f06100 */
[----:B------:R-:W-:Y:S01]  /*0240*/  IMAD.MOV.U32 R12, RZ, RZ, R9 ;  /* 0x000000ffff0c7224 */ /* 0x000fe200078e0009 */
[----:B------:R-:W-:-:S04]  /*0250*/  ISETP.NE.U32.AND P1, PT, R21, RZ, PT ;  /* 0x000000ff1500720c */ /* 0x000fc80003f25070 */
[----:B------:R-:W-:-:S13]  /*0260*/  ISETP.NE.AND.EX P1, PT, RZ, RZ, PT, P1 ;  /* 0x000000ffff00720c */ /* 0x000fda0003f25310 */
[----:B0-----:R-:W-:Y:S05]  /*0270*/  @!P1 BRA `(.L_x_1162) ;  /* 0x0000000000689947 */ /* 0x001fea0003800000 */
[----:B------:R-:W-:Y:S01]  /*0280*/  IADD3 R14, P1, PT, R14, 0x8, RZ ;  /* 0x000000080e0e7810 */ /* 0x000fe20007f3e0ff */
[----:B------:R-:W-:Y:S02]  /*0290*/  IMAD.MOV.U32 R22, RZ, RZ, RZ ;  /* 0x000000ffff167224 */ /* 0x000fe400078e00ff */
[----:B------:R-:W-:Y:S02]  /*02a0*/  IMAD.MOV.U32 R12, RZ, RZ, R9 ;  /* 0x000000ffff0c7224 */ /* 0x000fe400078e0009 */
[----:B------:R-:W-:Y:S02]  /*02b0*/  IMAD.MOV.U32 R11, RZ, RZ, R0 ;  /* 0x000000ffff0b7224 */ /* 0x000fe400078e0000 */
[----:B------:R-:W-:-:S07]  /*02c0*/  IMAD.X R15, RZ, RZ, R15, P1 ;  /* 0x000000ffff0f7224 */ /* 0x000fce00008e060f */
.L_x_1163:
[----:B------:R-:W2:Y:S01]  /*02d0*/  LDG.E.64 R16, desc[UR4][R14.64] ;  /* 0x000000040e107981 */ /* 0x000ea2000c1e1b00 */
[----:B------:R-:W-:-:S05]  /*02e0*/  IADD3 R12, P3, PT, R12, 0x1, RZ ;  /* 0x000000010c0c7810 */ /* 0x000fca0007f7e0ff */
[----:B------:R-:W-:Y:S01]  /*02f0*/  IMAD.X R11, RZ, RZ, R11, P3 ;  /* 0x000000ffff0b7224 */ /* 0x000fe200018e060b */
[----:B--2--5:R-:W-:-:S04]  /*0300*/  ISETP.NE.U32.AND P1, PT, R16, R6, PT ;  /* 0x000000061000720c */ /* 0x024fc80003f25070 */
[----:B------:R-:W-:-:S13]  /*0310*/  ISETP.NE.AND.EX P1, PT, R17, R7, PT, P1 ;  /* 0x000000071100720c */ /* 0x000fda0003f25310 */
[----:B------:R-:W0:Y:S01]  /*0320*/  @P1 LDC.64 R18, c[0x0][0x398] ;  /* 0x0000e600ff121b82 */ /* 0x000e220000000a00 */
[C---:B------:R-:W-:Y:S02]  /*0330*/  @P1 IADD3 R13, P5, PT, R9.reuse, 0x1, RZ ;  /* 0x00000001090d1810 */ /* 0x040fe40007fbe0ff */
[----:B0-----:R-:W-:-:S04]  /*0340*/  @P1 LEA R18, P2, R9, R18, 0x3 ;  /* 0x0000001209121211 */ /* 0x001fc800078418ff */
[----:B------:R-:W-:Y:S02]  /*0350*/  @P1 LEA.HI.X R19, R9, R19, R0, 0x3, P2 ;  /* 0x0000001309131211 */ /* 0x000fe400010f1c00 */
[----:B------:R-:W-:-:S03]  /*0360*/  IADD3 R21, P2, PT, R21, -0x1, RZ ;  /* 0xffffffff15157810 */ /* 0x000fc60007f5e0ff */
[----:B------:R0:W-:Y:S01]  /*0370*/  @P1 STG.E.64 desc[UR4][R18.64], R16 ;  /* 0x0000001012001986 */ /* 0x0001e2000c101b04 */
[----:B------:R-:W-:Y:S02]  /*0380*/  IADD3.X R22, PT, PT, R22, -0x1, RZ, P2, !PT ;  /* 0xffffffff16167810 */ /* 0x000fe400017fe4ff */
[----:B------:R-:W-:Y:S01]  /*0390*/  ISETP.NE.U32.AND P2, PT, R21, RZ, PT ;  /* 0x000000ff1500720c */ /* 0x000fe20003f45070 */
[----:B------:R1:W5:Y:S01]  /*03a0*/  @P1 LDG.E.64 R6, desc[UR4][R14.64] ;  /* 0x000000040e061981 */ /* 0x000362000c1e1b00 */
[----:B------:R-:W-:Y:S02]  /*03b0*/  @P1 IMAD.X R20, RZ, RZ, R0, P5 ;  /* 0x000000ffff141224 */ /* 0x000fe400028e0600 */
[----:B------:R-:W-:Y:S01]  /*03c0*/  ISETP.NE.AND.EX P2, PT, R22, RZ, PT, P2 ;  /* 0x000000ff1600720c */ /* 0x000fe20003f45320 */
[----:B------:R-:W-:Y:S02]  /*03d0*/  @P1 IMAD.MOV.U32 R9, RZ, RZ, R13 ;  /* 0x000000ffff091224 */ /* 0x000fe400078e000d */
[----:B------:R-:W-:Y:S01]  /*03e0*/  @P1 IMAD.MOV.U32 R0, RZ, RZ, R20 ;  /* 0x000000ffff001224 */ /* 0x000fe200078e0014 */
[----:B-1----:R-:W-:-:S05]  /*03f0*/  IADD3 R14, P4, PT, R14, 0x8, RZ ;  /* 0x000000080e0e7810 */ /* 0x002fca0007f9e0ff */
[----:B------:R-:W-:-:S04]  /*0400*/  IMAD.X R15, RZ, RZ, R15, P4 ;  /* 0x000000ffff0f7224 */ /* 0x000fc800020e060f */
[----:B0-----:R-:W-:Y:S05]  /*0410*/  @P2 BRA `(.L_x_1163) ;  /* 0xfffffffc00ac2947 */ /* 0x001fea000383ffff */
.L_x_1162:
[----:B------:R-:W-:Y:S05]  /*0420*/  BSYNC.RECONVERGENT B1 ;  /* 0x0000000000017941 */ /* 0x000fea0003800200 */
.L_x_1161:
[----:B------:R-:W-:Y:S05]  /*0430*/  @!P0 BRA `(.L_x_1160) ;  /* 0x0000000000f08947 */ /* 0x000fea0003800000 */
[----:B------:R-:W0:Y:S02]  /*0440*/  LDCU.64 UR6, c[0x0][0x398] ;  /* 0x00007300ff0677ac */ /* 0x000e240008000a00 */
[----:B0-----:R-:W-:-:S04]  /*0450*/  LEA R14, P0, R12, UR6, 0x3 ;  /* 0x000000060c0e7c11 */ /* 0x001fc8000f8018ff */
[----:B------:R-:W-:Y:S02]  /*0460*/  IADD3 R14, P1, PT, R14, 0x10, RZ ;  /* 0x000000100e0e7810 */ /* 0x000fe40007f3e0ff */
[----:B------:R-:W-:-:S05]  /*0470*/  LEA.HI.X R15, R12, UR7, R11, 0x3, P0 ;  /* 0x000000070c0f7c11 */ /* 0x000fca00080f1c0b */
[----:B------:R-:W-:-:S07]  /*0480*/  IMAD.X R15, RZ, RZ, R15, P1 ;  /* 0x000000ffff0f7224 */ /* 0x000fce00008e060f */
.L_x_1164:
[----:B------:R-:W2:Y:S02]  /*0490*/  LDG.E.64 R20, desc[UR4][R14.64+-0x10] ;  /* 0xfffff0040e147981 */ /* 0x000ea4000c1e1b00 */
[----:B--2--5:R-:W-:-:S04]  /*04a0*/  ISETP.NE.U32.AND P1, PT, R20, R6, PT ;  /* 0x000000061400720c */ /* 0x024fc80003f25070 */
[----:B------:R-:W-:-:S13]  /*04b0*/  ISETP.NE.AND.EX P1, PT, R21, R7, PT, P1 ;  /* 0x000000071500720c */ /* 0x000fda0003f25310 */
[----:B------:R-:W0:Y:S02]  /*04c0*/  @P1 LDC.64 R22, c[0x0][0x398] ;  /* 0x0000e600ff161b82 */ /* 0x000e240000000a00 */
[----:B0-----:R-:W-:-:S04]  /*04d0*/  @P1 LEA R22, P0, R9, R22, 0x3 ;  /* 0x0000001609161211 */ /* 0x001fc800078018ff */
[----:B------:R-:W-:-:S05]  /*04e0*/  @P1 LEA.HI.X R23, R9, R23, R0, 0x3, P0 ;  /* 0x0000001709171211 */ /* 0x000fca00000f1c00 */
[----:B------:R0:W-:Y:S04]  /*04f0*/  @P1 STG.E.64 desc[UR4][R22.64], R20 ;  /* 0x0000001416001986 */ /* 0x0001e8000c101b04 */
[----:B------:R-:W2:Y:S04]  /*0500*/  @P1 LDG.E.64 R6, desc[UR4][R14.64+-0x10] ;  /* 0xfffff0040e061981 */ /* 0x000ea8000c1e1b00 */
[----:B------:R-:W2:Y:S01]  /*0510*/  LDG.E.64 R16, desc[UR4][R14.64+-0x8] ;  /* 0xfffff8040e107981 */ /* 0x000ea2000c1e1b00 */
[----:B------:R-:W-:-:S05]  /*0520*/  @P1 IADD3 R13, P2, PT, R9, 0x1, RZ ;  /* 0x00000001090d1810 */ /* 0x000fca0007f5e0ff */
[----:B------:R-:W-:Y:S02]  /*0530*/  @P1 IMAD.X R24, RZ, RZ, R0, P2 ;  /* 0x000000ffff181224 */ /* 0x000fe400010e0600 */
[----:B------:R-:W-:Y:S02]  /*0540*/  @P1 IMAD.MOV.U32 R9, RZ, RZ, R13 ;  /* 0x000000ffff091224 */ /* 0x000fe400078e000d */
[----:B------:R-:W-:Y:S01]  /*0550*/  @P1 IMAD.MOV.U32 R0, RZ, RZ, R24 ;  /* 0x000000ffff001224 */ /* 0x000fe200078e0018 */
[----:B--2---:R-:W-:-:S04]  /*0560*/  ISETP.NE.U32.AND P0, PT, R16, R6, PT ;  /* 0x000000061000720c */ /* 0x004fc80003f05070 */
[----:B------:R-:W-:-:S13]  /*0570*/  ISETP.NE.AND.EX P0, PT, R17, R7, PT, P0 ;  /* 0x000000071100720c */ /* 0x000fda0003f05300 */
[----:B------:R-:W1:Y:S02]  /*0580*/  @P0 LDC.64 R18, c[0x0][0x398] ;  /* 0x0000e600ff120b82 */ /* 0x000e640000000a00 */
[----:B-1----:R-:W-:-:S04]  /*0590*/  @P0 LEA R24, P1, R9, R18, 0x3 ;  /* 0x0000001209180211 */ /* 0x002fc800078218ff */
[----:B------:R-:W-:-:S05]  /*05a0*/  @P0 LEA.HI.X R25, R9, R19, R0, 0x3, P1 ;  /* 0x0000001309190211 */ /* 0x000fca00008f1c00 */
[----:B------:R1:W-:Y:S04]  /*05b0*/  @P0 STG.E.64 desc[UR4][R24.64], R16 ;  /* 0x0000001018000986 */ /* 0x0003e8000c101b04 */
[----:B------:R-:W2:Y:S04]  /*05c0*/  @P0 LDG.E.64 R6, desc[UR4][R14.64+-0x8] ;  /* 0xfffff8040e060981 */ /* 0x000ea8000c1e1b00 */
[----:B------:R-:W2:Y:S01]  /*05d0*/  LDG.E.64 R18, desc[UR4][R14.64] ;  /* 0x000000040e127981 */ /* 0x000ea2000c1e1b00 */
[----:B------:R-:W-:-:S05]  /*05e0*/  @P0 IADD3 R13, P2, PT, R9, 0x1, RZ ;  /* 0x00000001090d0810 */ /* 0x000fca0007f5e0ff */
[----:B0-----:R-:W-:Y:S02]  /*05f0*/  @P0 IMAD.X R22, RZ, RZ, R0, P2 ;  /* 0x000000ffff160224 */ /* 0x001fe400010e0600 */
[----:B------:R-:W-:Y:S02]  /*0600*/  @P0 IMAD.MOV.U32 R9, RZ, RZ, R13 ;  /* 0x000000ffff090224 */ /* 0x000fe400078e000d */
[----:B------:R-:W-:Y:S01]  /*0610*/  @P0 IMAD.MOV.U32 R0, RZ, RZ, R22 ;  /* 0x000000ffff000224 */ /* 0x000fe200078e0016 */
[----:B--2---:R-:W-:-:S04]  /*0620*/  ISETP.NE.U32.AND P1, PT, R18, R6, PT ;  /* 0x000000061200720c */ /* 0x004fc80003f25070 */
[----:B------:R-:W-:-:S13]  /*0630*/  ISETP.NE.AND.EX P1, PT, R19, R7, PT, P1 ;  /* 0x000000071300720c */ /* 0x000fda0003f25310 */
[----:B------:R-:W0:Y:S02]  /*0640*/  @P1 LDC.64 R20, c[0x0][0x398] ;  /* 0x0000e600ff141b82 */ /* 0x000e240000000a00 */
[----:B0-----:R-:W-:-:S04]  /*0650*/  @P1 LEA R22, P0, R9, R20, 0x3 ;  /* 0x0000001409161211 */ /* 0x001fc800078018ff */
[----:B------:R-:W-:-:S05]  /*0660*/  @P1 LEA.HI.X R23, R9, R21, R0, 0x3, P0 ;  /* 0x0000001509171211 */ /* 0x000fca00000f1c00 */
[----:B------:R0:W-:Y:S04]  /*0670*/  @P1 STG.E.64 desc[UR4][R22.64], R18 ;  /* 0x0000001216001986 */ /* 0x0001e8000c101b04 */
[----:B------:R-:W2:Y:S04]  /*0680*/  @P1 LDG.E.64 R6, desc[UR4][R14.64] ;  /* 0x000000040e061981 */ /* 0x000ea8000c1e1b00 */
[----:B-1----:R-:W2:Y:S01]  /*0690*/  LDG.E.64 R16, desc[UR4][R14.64+0x8] ;  /* 0x000008040e107981 */ /* 0x002ea2000c1e1b00 */
[----:B------:R-:W-:-:S05]  /*06a0*/  @P1 IADD3 R13, P2, PT, R9, 0x1, RZ ;  /* 0x00000001090d1810 */ /* 0x000fca0007f5e0ff */
[----:B------:R-:W-:Y:S02]  /*06b0*/  @P1 IMAD.X R24, RZ, RZ, R0, P2 ;  /* 0x000000ffff181224 */ /* 0x000fe400010e0600 */
[----:B------:R-:W-:Y:S02]  /*06c0*/  @P1 IMAD.MOV.U32 R9, RZ, RZ, R13 ;  /* 0x000000ffff091224 */ /* 0x000fe400078e000d */
[----:B------:R-:W-:Y:S01]  /*06d0*/  @P1 IMAD.MOV.U32 R0, RZ, RZ, R24 ;  /* 0x000000ffff001224 */ /* 0x000fe200078e0018 */
[----:B--2---:R-:W-:-:S04]  /*06e0*/  ISETP.NE.U32.AND P0, PT, R16, R6, PT ;  /* 0x000000061000720c */ /* 0x004fc80003f05070 */
[----:B------:R-:W-:-:S13]  /*06f0*/  ISETP.NE.AND.EX P0, PT, R17, R7, PT, P0 ;  /* 0x000000071100720c */ /* 0x000fda0003f05300 */
[----:B------:R-:W1:Y:S01]  /*0700*/  @P0 LDC.64 R20, c[0x0][0x398] ;  /* 0x0000e600ff140b82 */ /* 0x000e620000000a00 */
[C---:B------:R-:W-:Y:S02]  /*0710*/  @P0 IADD3 R13, P3, PT, R9.reuse, 0x1, RZ ;  /* 0x00000001090d0810 */ /* 0x040fe40007f7e0ff */
[----:B-1----:R-:W-:-:S04]  /*0720*/  @P0 LEA R20, P1, R9, R20, 0x3 ;  /* 0x0000001409140211 */ /* 0x002fc800078218ff */
[----:B------:R-:W-:Y:S02]  /*0730*/  @P0 LEA.HI.X R21, R9, R21, R0, 0x3, P1 ;  /* 0x0000001509150211 */ /* 0x000fe400008f1c00 */
[----:B------:R-:W-:-:S03]  /*0740*/  IADD3 R12, P1, PT, R12, 0x4, RZ ;  /* 0x000000040c0c7810 */ /* 0x000fc60007f3e0ff */
[----:B------:R1:W-:Y:S02]  /*0750*/  @P0 STG.E.64 desc[UR4][R20.64], R16 ;  /* 0x0000001014000986 */ /* 0x0003e4000c101b04 */
[----:B------:R-:W-:Y:S01]  /*0760*/  IMAD.X R11, RZ, RZ, R11, P1 ;  /* 0x000000ffff0b7224 */ /* 0x000fe200008e060b */
[----:B------:R-:W-:Y:S01]  /*0770*/  ISETP.GE.U32.AND P1, PT, R12, R4, PT ;  /* 0x000000040c00720c */ /* 0x000fe20003f26070 */
[----:B------:R2:W5:Y:S01]  /*0780*/  @P0 LDG.E.64 R6, desc[UR4][R14.64+0x8] ;  /* 0x000008040e060981 */ /* 0x000562000c1e1b00 */
[----:B0-----:R-:W-:Y:S02]  /*0790*/  @P0 IMAD.X R18, RZ, RZ, R0, P3 ;  /* 0x000000ffff120224 */ /* 0x001fe400018e0600 */
[----:B------:R-:W-:Y:S01]  /*07a0*/  ISETP.GE.U32.AND.EX P1, PT, R11, R5, PT, P1 ;  /* 0x000000050b00720c */ /* 0x000fe20003f26110 */
[----:B------:R-:W-:Y:S02]  /*07b0*/  @P0 IMAD.MOV.U32 R9, RZ, RZ, R13 ;  /* 0x000000ffff090224 */ /* 0x000fe400078e000d */
[----:B------:R-:W-:Y:S01]  /*07c0*/  @P0 IMAD.MOV.U32 R0, RZ, RZ, R18 ;  /* 0x000000ffff000224 */ /* 0x000fe200078e0012 */
[----:B--2---:R-:W-:-:S05]  /*07d0*/  IADD3 R14, P2, PT, R14, 0x20, RZ ;  /* 0x000000200e0e7810 */ /* 0x004fca0007f5e0ff */
[----:B------:R-:W-:-:S04]  /*07e0*/  IMAD.X R15, RZ, RZ, R15, P2 ;  /* 0x000000ffff0f7224 */ /* 0x000fc800010e060f */
[----:B-1----:R-:W-:Y:S05]  /*07f0*/  @!P1 BRA `(.L_x_1164) ;  /* 0xfffffffc00249947 */ /* 0x002fea000383ffff */
.L_x_1160:
[----:B------:R-:W-:Y:S05]  /*0800*/  BSYNC.RECONVERGENT B0 ;  /* 0x0000000000007941 */ /* 0x000fea0003800200 */
.L_x_1159:
[----:B------:R-:W2:Y:S01]  /*0810*/  LDG.E.64 R2, desc[UR4][R2.64] ;  /* 0x0000000402027981 */ /* 0x000ea2000c1e1b00 */
[----:B------:R-:W0:Y:S02]  /*0820*/  LDCU.64 UR6, c[0x0][0x3a0] ;  /* 0x00007400ff0677ac */ /* 0x000e240008000a00 */
[----:B0-----:R-:W-:Y:S02]  /*0830*/  IADD3 R8, P1, PT, R8, UR6, RZ ;  /* 0x0000000608087c10 */ /* 0x001fe4000ff3e0ff */
[----:B--2---:R-:W-:Y:S02]  /*0840*/  IADD3 R4, P0, PT, -R2, R9, RZ ;  /* 0x0000000902047210 */ /* 0x004fe40007f1e1ff */
[----:B------:R-:W-:-:S03]  /*0850*/  IADD3.X R9, PT, PT, R10, UR7, RZ, P1, !PT ;  /* 0x000000070a097c10 */ /* 0x000fc60008ffe4ff */
[----:B------:R-:W-:-:S05]  /*0860*/  IMAD.X R5, R0, 0x1, ~R3, P0 ;  /* 0x0000000100057824 */ /* 0x000fca00000e0e03 */
[----:B------:R-:W-:Y:S01]  /*0870*/  STG.E.64 desc[UR4][R8.64], R4 ;  /* 0x0000000408007986 */ /* 0x000fe2000c101b04 */
[----:B------:R-:W-:Y:S05]  /*0880*/  EXIT ;  /* 0x000000000000794d */ /* 0x000fea0003800000 */
.L_x_1165:
        /* <DEDUP_REMOVED lines=15> */
.L_x_2130:


//--------------------- .text._Z30device_remove_batch_duplicatesmmPmS_S_ --------------------------
	.section	.text._Z30device_remove_batch_duplicatesmmPmS_S_,"ax",@progbits
	.align	128
        .global         _Z30device_remove_batch_duplicatesmmPmS_S_
        .type           _Z30device_remove_batch_duplicatesmmPmS_S_,@function
        .size           _Z30device_remove_batch_duplicatesmmPmS_S_,(.L_x_2131 - _Z30device_remove_batch_duplicatesmmPmS_S_)
        .other          _Z30device_remove_batch_duplicatesmmPmS_S_,@"STO_CUDA_ENTRY STV_DEFAULT"
_Z30device_remove_batch_duplicatesmmPmS_S_:
.text._Z30device_remove_batch_duplicatesmmPmS_S_:
        /* <DEDUP_REMOVED lines=45> */
.L_x_1170:
        /* <DEDUP_REMOVED lines=21> */
.L_x_1169:
[----:B------:R-:W-:Y:S05]  /*0420*/  BSYNC.RECONVERGENT B1 ;  /* 0x0000000000017941 */ /* 0x000fea0003800200 */
.L_x_1168:
[----:B------:R-:W-:Y:S05]  /*0430*/  @!P0 BRA `(.L_x_1167) ;  /* 0x0000000000f08947 */ /* 0x000fea0003800000 */
[----:B------:R-:W0:Y:S02]  /*0440*/  LDCU.64 UR6, c[0x0][0x398] ;  /* 0x00007300ff0677ac */ /* 0x000e240008000a00 */
[----:B0-----:R-:W-:-:S04]  /*0450*/  LEA R14, P0, R12, UR6, 0x3 ;  /* 0x000000060c0e7c11 */ /* 0x001fc8000f8018ff */
[----:B------:R-:W-:Y:S02]  /*0460*/  IADD3 R14, P1, PT, R14, 0x10, RZ ;  /* 0x000000100e0e7810 */ /* 0x000fe40007f3e0ff */
[----:B------:R-:W-:-:S05]  /*0470*/  LEA.HI.X R15, R12, UR7, R11, 0x3, P0 ;  /* 0x000000070c0f7c11 */ /* 0x000fca00080f1c0b */
[----:B------:R-:W-:-:S07]  /*0480*/  IMAD.X R15, RZ, RZ, R15, P1 ;  /* 0x000000ffff0f7224 */ /* 0x000fce00008e060f */
.L_x_1171:
        /* <DEDUP_REMOVED lines=55> */
.L_x_1167:
[----:B------:R-:W-:Y:S05]  /*0800*/  BSYNC.RECONVERGENT B0 ;  /* 0x0000000000007941 */ /* 0x000fea0003800200 */
.L_x_1166:
        /* <DEDUP_REMOVED lines=8> */
.L_x_1172:
        /* <DEDUP_REMOVED lines=15> */
.L_x_2131:


//--------------------- .text._Z17print_sssp_valuesPjm --------------------------
	.section	.text._Z17print_sssp_valuesPjm,"ax",@progbits
	.align	128
        .global         _Z17print_sssp_valuesPjm
        .type           _Z17print_sssp_valuesPjm,@function
        .size           _Z17print_sssp_valuesPjm,(.L_x_2132 - _Z17print_sssp_valuesPjm)
        .other          _Z17print_sssp_valuesPjm,@"STO_CUDA_ENTRY STV_DEFAULT"
_Z17print_sssp_valuesPjm:
.text._Z17print_sssp_valuesPjm:
[----:B------:R-:W0:Y:S01]  /*0000*/  LDC R1, c[0x0][0x37c] ;  /* 0x0000df00ff017b82 */ /* 0x000e220000000800 */
[----:B------:R-:W-:Y:S01]  /*0010*/  MOV R0, 0x348 ;  /* 0x0000034800007802 */ /* 0x000fe20000000f00 */
[----:B------:R-:W1:Y:S01]  /*0020*/  LDCU UR4, c[0x0][0x2f8] ;  /* 0x00005f00ff0477ac */ /* 0x000e620008000800 */
[----:B0-----:R-:W-:Y:S01]  /*0030*/  VIADD R1, R1, 0xfffffff8 ;  /* 0xfffffff801017836 */ /* 0x001fe20000000000 */
[----:B------:R-:W-:-:S04]  /*0040*/  CS2R R6, SRZ ;  /* 0x0000000000067805 */ /* 0x000fc8000001ff00 */
[----:B------:R0:W2:Y:S01]  /*0050*/  LDC.64 R8, c[0x4][R0] ;  /* 0x0100000000087b82 */ /* 0x0000a20000000a00 */
[----:B------:R-:W3:Y:S01]  /*0060*/  LDCU.64 UR6, c[0x4][0x2c0] ;  /* 0x01005800ff0677ac */ /* 0x000ee20008000a00 */
[----:B------:R-:W4:Y:S01]  /*0070*/  LDCU UR5, c[0x0][0x2fc] ;  /* 0x00005f80ff0577ac */ /* 0x000f220008000800 */
[----:B-1----:R-:W-:Y:S01]  /*0080*/  IADD3 R18, P0, PT, R1, UR4, RZ ;  /* 0x0000000401127c10 */ /* 0x002fe2000ff1e0ff */
[----:B---3--:R-:W-:Y:S02]  /*0090*/  IMAD.U32 R4, RZ, RZ, UR6 ;  /* 0x00000006ff047e24 */ /* 0x008fe4000f8e00ff */
[----:B------:R-:W-:Y:S02]  /*00a0*/  IMAD.U32 R5, RZ, RZ, UR7 ;  /* 0x00000007ff057e24 */ /* 0x000fe4000f8e00ff */
[----:B0---4-:R-:W-:-:S08]  /*00b0*/  IMAD.X R2, RZ, RZ, UR5, P0 ;  /* 0x00000005ff027e24 */ /* 0x011fd000080e06ff */
[----:B------:R-:W-:-:S07]  /*00c0*/  LEPC R20, `(.L_x_1173) ;  /* 0x000000001014794e */ /* 0x000fce0000000000 */
[----:B--2---:R-:W-:Y:S05]  /*00d0*/  CALL.ABS.NOINC R8 ;  /* 0x0000000008007343 */ /* 0x004fea0003c00000 */
.L_x_1173:
[----:B------:R-:W0:Y:S02]  /*00e0*/  LDCU.64 UR6, c[0x0][0x388] ;  /* 0x00007100ff0677ac */ /* 0x000e240008000a00 */
[----:B0-----:R-:W-:Y:S02]  /*00f0*/  UISETP.NE.U32.AND UP1, UPT, UR6, URZ, UPT ;  /* 0x000000ff0600728c */ /* 0x001fe4000bf25070 */
[----:B------:R-:W-:Y:S02]  /*0100*/  UISETP.LT.U32.AND UP0, UPT, UR6, 0x28, UPT ;  /* 0x000000280600788c */ /* 0x000fe4000bf01070 */
[----:B------:R-:W-:Y:S02]  /*0110*/  UISETP.NE.AND.EX UP1, UPT, UR7, URZ, UPT, UP1 ;  /* 0x000000ff0700728c */ /* 0x000fe4000bf25310 */
[----:B------:R-:W-:-:S07]  /*0120*/  UISETP.LT.U32.AND.EX UP0, UPT, UR7, URZ, UPT, UP0 ;  /* 0x000000ff0700728c */ /* 0x000fce000bf01100 */
[----:B------:R-:W-:Y:S05]  /*0130*/  BRA.U !UP1, `(.L_x_1174) ;  /* 0x0000000509b87547 */ /* 0x000fea000b800000 */
[----:B------:R-:W0:Y:S01]  /*0140*/  LDC.64 R28, c[0x0][0x358] ;  /* 0x0000d600ff1c7b82 */ /* 0x000e220000000a00 */
[----:B------:R-:W-:Y:S01]  /*0150*/  USEL UR4, UR6, 0x28, UP0 ;  /* 0x0000002806047887 */ /* 0x000fe20008000000 */
[----:B------:R-:W-:Y:S01]  /*0160*/  IMAD.MOV.U32 R19, RZ, RZ, RZ ;  /* 0x000000ffff137224 */ /* 0x000fe200078e00ff */
[----:B------:R-:W-:Y:S01]  /*0170*/  UISETP.GE.U32.AND UP0, UPT, UR6, 0x4, UPT ;  /* 0x000000040600788c */ /* 0x000fe2000bf06070 */
[----:B------:R-:W-:Y:S01]  /*0180*/  IMAD.MOV.U32 R26, RZ, RZ, RZ ;  /* 0x000000ffff1a7224 */ /* 0x000fe200078e00ff */
[----:B------:R-:W-:Y:S02]  /*0190*/  ULOP3.LUT UR5, UR4, 0x3, URZ, 0xc0, !UPT ;  /* 0x0000000304057892 */ /* 0x000fe4000f8ec0ff */
[----:B------:R-:W-:-:S04]  /*01a0*/  UISETP.GE.U32.AND.EX UP0, UPT, UR7, URZ, UPT, UP0 ;  /* 0x000000ff0700728c */ /* 0x000fc8000bf06100 */
[----:B------:R-:W-:-:S05]  /*01b0*/  IMAD.U32 R22, RZ, RZ, UR5 ;  /* 0x00000005ff167e24 */ /* 0x000fca000f8e00ff */
[----:B------:R-:W-:Y:S05]  /*01c0*/  BRA.U !UP0, `(.L_x_1175) ;  /* 0x0000000508187547 */ /* 0x000fea000b800000 */
[----:B------:R-:W1:Y:S01]  /*01d0*/  LDCU.64 UR6, c[0x0][0x380] ;  /* 0x00007000ff0677ac */ /* 0x000e620008000a00 */
[----:B------:R-:W-:Y:S01]  /*01e0*/  BSSY.RECONVERGENT B6, `(.L_x_1175) ;  /* 0x0000044000067945 */ /* 0x000fe20003800200 */
[----:B------:R-:W-:Y:S01]  /*01f0*/  IMAD.MOV.U32 R23, RZ, RZ, RZ ;  /* 0x000000ffff177224 */ /* 0x000fe200078e00ff */
[----:B-1----:R-:W-:Y:S02]  /*0200*/  UIADD3 UR5, UP0, UPT, UR6, 0x8, URZ ;  /* 0x0000000806057890 */ /* 0x002fe4000ff1e0ff */
[----:B------:R-:W-:Y:S02]  /*0210*/  ULOP3.LUT UR6, UR4, 0x3c, URZ, 0xc0, !UPT ;  /* 0x0000003c04067892 */ /* 0x000fe4000f8ec0ff */
[----:B------:R-:W-:Y:S02]  /*0220*/  UIADD3.X UR4, UPT, UPT, URZ, UR7, URZ, UP0, !UPT ;  /* 0x00000007ff047290 */ /* 0x000fe400087fe4ff */
[----:B------:R-:W-:Y:S02]  /*0230*/  IMAD.U32 R16, RZ, RZ, UR5 ;  /* 0x00000005ff107e24 */ /* 0x000fe4000f8e00ff */
[----:B------:R-:W-:-:S02]  /*0240*/  IMAD.U32 R26, RZ, RZ, UR6 ;  /* 0x00000006ff1a7e24 */ /* 0x000fc4000f8e00ff */
[----:B------:R-:W-:Y:S02]  /*0250*/  IMAD.U32 R24, RZ, RZ, UR6 ;  /* 0x00000006ff187e24 */ /* 0x000fe4000f8e00ff */
[----:B------:R-:W-:-:S07]  /*0260*/  IMAD.U32 R17, RZ, RZ, UR4 ;  /* 0x00000004ff117e24 */ /* 0x000fce000f8e00ff */
.L_x_1180:
[----:B0-----:R-:W-:Y:S02]  /*0270*/  R2UR UR4, R28 ;  /* 0x000000001c0472ca */ /* 0x001fe400000e0000 */
[----:B------:R-:W-:-:S13]  /*0280*/  R2UR UR5, R29 ;  /* 0x000000001d0572ca */ /* 0x000fda00000e0000 */
[----:B------:R-:W2:Y:S01]  /*0290*/  LDG.E R0, desc[UR4][R16.64+-0x8] ;  /* 0xfffff80410007981 */ /* 0x000ea2000c1e1900 */
[----:B------:R-:W-:Y:S01]  /*02a0*/  MOV R8, 0x348 ;  /* 0x0000034800087802 */ /* 0x000fe20000000f00 */
[----:B------:R-:W0:Y:S01]  /*02b0*/  LDCU.64 UR4, c[0x4][0x2c8] ;  /* 0x01005900ff0477ac */ /* 0x000e220008000a00 */
[----:B------:R-:W-:Y:S01]  /*02c0*/  IADD3 R24, P0, PT, R24, -0x4, RZ ;  /* 0xfffffffc18187810 */ /* 0x000fe20007f1e0ff */
[----:B------:R-:W-:Y:S02]  /*02d0*/  IMAD.MOV.U32 R6, RZ, RZ, R18 ;  /* 0x000000ffff067224 */ /* 0x000fe400078e0012 */
[----:B------:R-:W-:Y:S01]  /*02e0*/  IMAD.MOV.U32 R7, RZ, RZ, R2 ;  /* 0x000000ffff077224 */ /* 0x000fe200078e0002 */
[----:B------:R-:W1:Y:S01]  /*02f0*/  LDC.64 R8, c[0x4][R8] ;  /* 0x0100000008087b82 */ /* 0x000e620000000a00 */
[----:B------:R-:W-:Y:S02]  /*0300*/  IADD3.X R23, PT, PT, R23, -0x1, RZ, P0, !PT ;  /* 0xffffffff17177810 */ /* 0x000fe400007fe4ff */
[----:B------:R-:W-:-:S04]  /*0310*/  ISETP.NE.U32.AND P0, PT, R24, RZ, PT ;  /* 0x000000ff1800720c */ /* 0x000fc80003f05070 */
[----:B------:R-:W-:-:S04]  /*0320*/  ISETP.NE.AND.EX P0, PT, R23, RZ, PT, P0 ;  /* 0x000000ff1700720c */ /* 0x000fc80003f05300 */
[----:B------:R-:W-:Y:S01]  /*0330*/  P2R R27, PR, RZ, 0x1 ;  /* 0x00000001ff1b7803 */ /* 0x000fe20000000000 */
[----:B0-----:R-:W-:Y:S02]  /*0340*/  IMAD.U32 R4, RZ, RZ, UR4 ;  /* 0x00000004ff047e24 */ /* 0x001fe4000f8e00ff */
[----:B------:R-:W-:Y:S01]  /*0350*/  IMAD.U32 R5, RZ, RZ, UR5 ;  /* 0x00000005ff057e24 */ /* 0x000fe2000f8e00ff */
[----:B-12---:R0:W-:Y:S06]  /*0360*/  STL [R1], R0 ;  /* 0x0000000001007387 */ /* 0x0061ec0000100800 */
[----:B------:R-:W-:-:S07]  /*0370*/  LEPC R20, `(.L_x_1176) ;  /* 0x000000001014794e */ /* 0x000fce0000000000 */
[----:B0-----:R-:W-:Y:S05]  /*0380*/  CALL.ABS.NOINC R8 ;  /* 0x0000000008007343 */ /* 0x001fea0003c00000 */
.L_x_1176:
[----:B------:R-:W-:Y:S02]  /*0390*/  R2UR UR4, R28 ;  /* 0x000000001c0472ca */ /* 0x000fe400000e0000 */
[----:B------:R-:W-:-:S13]  /*03a0*/  R2UR UR5, R29 ;  /* 0x000000001d0572ca */ /* 0x000fda00000e0000 */
[----:B------:R-:W2:Y:S01]  /*03b0*/  LDG.E R0, desc[UR4][R16.64+-0x4] ;  /* 0xfffffc0410007981 */ /* 0x000ea2000c1e1900 */
[----:B------:R-:W-:Y:S01]  /*03c0*/  MOV R25, 0x348 ;  /* 0x0000034800197802 */ /* 0x000fe20000000f00 */
[----:B------:R-:W0:Y:S01]  /*03d0*/  LDCU.64 UR4, c[0x4][0x2c8] ;  /* 0x01005900ff0477ac */ /* 0x000e220008000a00 */
[----:B------:R-:W-:Y:S02]  /*03e0*/  IMAD.MOV.U32 R6, RZ, RZ, R18 ;  /* 0x000000ffff067224 */ /* 0x000fe400078e0012 */
[----:B------:R1:W3:Y:S01]  /*03f0*/  LDC.64 R8, c[0x4][R25] ;  /* 0x0100000019087b82 */ /* 0x0002e20000000a00 */
[----:B------:R-:W-:Y:S02]  /*0400*/  IMAD.MOV.U32 R7, RZ, RZ, R2 ;  /* 0x000000ffff077224 */ /* 0x000fe400078e0002 */
[----:B0-----:R-:W-:Y:S02]  /*0410*/  IMAD.U32 R4, RZ, RZ, UR4 ;  /* 0x00000004ff047e24 */ /* 0x001fe4000f8e00ff */
[----:B------:R-:W-:Y:S01]  /*0420*/  IMAD.U32 R5, RZ, RZ, UR5 ;  /* 0x00000005ff057e24 */ /* 0x000fe2000f8e00ff */
[----:B--23--:R1:W-:Y:S06]  /*0430*/  STL [R1], R0 ;  /* 0x0000000001007387 */ /* 0x00c3ec0000100800 */
[----:B------:R-:W-:-:S07]  /*0440*/  LEPC R20, `(.L_x_1177) ;  /* 0x000000001014794e */ /* 0x000fce0000000000 */
[----:B-1----:R-:W-:Y:S05]  /*0450*/  CALL.ABS.NOINC R8 ;  /* 0x0000000008007343 */ /* 0x002fea0003c00000 */
.L_x_1177:
[----:B------:R-:W-:Y:S02]  /*0460*/  R2UR UR4, R28 ;  /* 0x000000001c0472ca */ /* 0x000fe400000e0000 */
[----:B------:R-:W-:-:S13]  /*0470*/  R2UR UR5, R29 ;  /* 0x000000001d0572ca */ /* 0x000fda00000e0000 */
[----:B------:R-:W2:Y:S01]  /*0480*/  LDG.E R0, desc[UR4][R16.64] ;  /* 0x0000000410007981 */ /* 0x000ea2000c1e1900 */
[----:B------:R0:W1:Y:S01]  /*0490*/  LDC.64 R8, c[0x4][R25] ;  /* 0x0100000019087b82 */ /* 0x0000620000000a00 */
[----:B------:R-:W3:Y:S01]  /*04a0*/  LDCU.64 UR4, c[0x4][0x2c8] ;  /* 0x01005900ff0477ac */ /* 0x000ee20008000a00 */
[----:B------:R-:W-:Y:S02]  /*04b0*/  IMAD.MOV.U32 R6, RZ, RZ, R18 ;  /* 0x000000ffff067224 */ /* 0x000fe400078e0012 */
[----:B------:R-:W-:Y:S02]  /*04c0*/  IMAD.MOV.U32 R7, RZ, RZ, R2 ;  /* 0x000000ffff077224 */ /* 0x000fe400078e0002 */
[----:B---3--:R-:W-:Y:S02]  /*04d0*/  IMAD.U32 R4, RZ, RZ, UR4 ;  /* 0x00000004ff047e24 */ /* 0x008fe4000f8e00ff */
[----:B------:R-:W-:Y:S01]  /*04e0*/  IMAD.U32 R5, RZ, RZ, UR5 ;  /* 0x00000005ff057e24 */ /* 0x000fe2000f8e00ff */
[----:B-12---:R0:W-:Y:S06]  /*04f0*/  STL [R1], R0 ;  /* 0x0000000001007387 */ /* 0x0061ec0000100800 */
[----:B------:R-:W-:-:S07]  /*0500*/  LEPC R20, `(.L_x_1178) ;  /* 0x000000001014794e */ /* 0x000fce0000000000 */
[----:B0-----:R-:W-:Y:S05]  /*0510*/  CALL.ABS.NOINC R8 ;  /* 0x0000000008007343 */ /* 0x001fea0003c00000 */
.L_x_1178:
        /* <DEDUP_REMOVED lines=12> */
.L_x_1179:
[----:B------:R-:W-:Y:S02]  /*05e0*/  ISETP.NE.AND P6, PT, R27, RZ, PT ;  /* 0x000000ff1b00720c */ /* 0x000fe40003fc5270 */
[----:B------:R-:W-:-:S05]  /*05f0*/  IADD3 R16, P0, PT, R16, 0x10, RZ ;  /* 0x0000001010107810 */ /* 0x000fca0007f1e0ff */
[----:B------:R-:W-:-:S06]  /*0600*/  IMAD.X R17, RZ, RZ, R17, P0 ;  /* 0x000000ffff117224 */ /* 0x000fcc00000e0611 */
[----:B------:R-:W-:Y:S05]  /*0610*/  @P6 BRA `(.L_x_1180) ;  /* 0xfffffffc00146947 */ /* 0x000fea000383ffff */
[----:B------:R-:W-:Y:S05]  /*0620*/  BSYNC.RECONVERGENT B6 ;  /* 0x0000000000067941 */ /* 0x000fea0003800200 */
.L_x_1175:
[----:B------:R-:W-:Y:S01]  /*0630*/  ISETP.NE.U32.AND P0, PT, R22, RZ, PT ;  /* 0x000000ff1600720c */ /* 0x000fe20003f05070 */
[----:B------:R-:W-:Y:S03]  /*0640*/  BSSY.RECONVERGENT B6, `(.L_x_1174) ;  /* 0x000001d000067945 */ /* 0x000fe60003800200 */
[----:B------:R-:W-:-:S13]  /*0650*/  ISETP.NE.AND.EX P0, PT, R19, RZ, PT, P0 ;  /* 0x000000ff1300720c */ /* 0x000fda0003f05300 */
[----:B------:R-:W-:Y:S05]  /*0660*/  @!P0 BRA `(.L_x_1181) ;  /* 0x0000000000688947 */ /* 0x000fea0003800000 */
[----:B------:R-:W1:Y:S01]  /*0670*/  LDCU.64 UR4, c[0x0][0x380] ;  /* 0x00007000ff0477ac */ /* 0x000e620008000a00 */
[----:B------:R-:W-:Y:S01]  /*0680*/  IMAD.MOV.U32 R17, RZ, RZ, RZ ;  /* 0x000000ffff117224 */ /* 0x000fe200078e00ff */
[----:B-1----:R-:W-:-:S04]  /*0690*/  LEA R16, P0, R26, UR4, 0x2 ;  /* 0x000000041a107c11 */ /* 0x002fc8000f8010ff */
[----:B------:R-:W-:-:S09]  /*06a0*/  LEA.HI.X R17, R26, UR5, R17, 0x2, P0 ;  /* 0x000000051a117c11 */ /* 0x000fd200080f1411 */
.L_x_1183:
        /* <DEDUP_REMOVED lines=18> */
.L_x_1182:
[----:B------:R-:W-:Y:S02]  /*07d0*/  ISETP.NE.AND P6, PT, R23, RZ, PT ;  /* 0x000000ff1700720c */ /* 0x000fe40003fc5270 */
[----:B------:R-:W-:-:S05]  /*07e0*/  IADD3 R16, P0, PT, R16, 0x4, RZ ;  /* 0x0000000410107810 */ /* 0x000fca0007f1e0ff */
[----:B------:R-:W-:-:S06]  /*07f0*/  IMAD.X R17, RZ, RZ, R17, P0 ;  /* 0x000000ffff117224 */ /* 0x000fcc00000e0611 */
[----:B------:R-:W-:Y:S05]  /*0800*/  @P6 BRA `(.L_x_1183) ;  /* 0xfffffffc00a86947 */ /* 0x000fea000383ffff */
.L_x_1181:
[----:B------:R-:W-:Y:S05]  /*0810*/  BSYNC.RECONVERGENT B6 ;  /* 0x0000000000067941 */ /* 0x000fea0003800200 */
.L_x_1174:
[----:B------:R-:W-:Y:S01]  /*0820*/  MOV R0, 0x348 ;  /* 0x0000034800007802 */ /* 0x000fe20000000f00 */
[----:B------:R-:W1:Y:S01]  /*0830*/  LDCU.64 UR4, c[0x4][0x2b8] ;  /* 0x01005700ff0477ac */ /* 0x000e620008000a00 */
[----:B------:R-:W-:Y:S02]  /*0840*/  CS2R R6, SRZ ;  /* 0x0000000000067805 */ /* 0x000fe4000001ff00 */
[----:B------:R2:W3:Y:S01]  /*0850*/  LDC.64 R2, c[0x4][R0] ;  /* 0x0100000000027b82 */ /* 0x0004e20000000a00 */
[----:B-1----:R-:W-:Y:S02]  /*0860*/  IMAD.U32 R4, RZ, RZ, UR4 ;  /* 0x00000004ff047e24 */ /* 0x002fe4000f8e00ff */
[----:B--2---:R-:W-:-:S07]  /*0870*/  IMAD.U32 R5, RZ, RZ, UR5 ;  /* 0x00000005ff057e24 */ /* 0x004fce000f8e00ff */
[----:B------:R-:W-:-:S07]  /*0880*/  LEPC R20, `(.L_x_1184) ;  /* 0x000000001014794e */ /* 0x000fce0000000000 */
[----:B0--3--:R-:W-:Y:S05]  /*0890*/  CALL.ABS.NOINC R2 ;  /* 0x0000000002007343 */ /* 0x009fea0003c00000 */
.L_x_1184:
[----:B------:R-:W-:Y:S05]  /*08a0*/  EXIT ;  /* 0x000000000000794d */ /* 0x000fea0003800000 */
.L_x_1185:
        /* <DEDUP_REMOVED lines=13> */
.L_x_2132:


//--------------------- .text._Z21print_triangle_countsPfm --------------------------
	.section	.text._Z21print_triangle_countsPfm,"ax",@progbits
	.align	128
        .global         _Z21print_triangle_countsPfm
        .type           _Z21print_triangle_countsPfm,@function
        .size           _Z21print_triangle_countsPfm,(.L_x_2133 - _Z21print_triangle_countsPfm)
        .other          _Z21print_triangle_countsPfm,@"STO_CUDA_ENTRY STV_DEFAULT"
_Z21print_triangle_countsPfm:
.text._Z21print_triangle_countsPfm:
        /* <DEDUP_REMOVED lines=14> */
.L_x_1186:
        /* <DEDUP_REMOVED lines=25> */
.L_x_1193:
        /* <DEDUP_REMOVED lines=15> */
[----:B--2---:R-:W0:Y:S02]  /*0360*/  F2I.U64.TRUNC R10, R0 ;  /* 0x00000000000a7311 */ /* 0x004e24000020d800 */
[----:B01----:R0:W-:Y:S04]  /*0370*/  STL.64 [R1], R10 ;  /* 0x0000000a01007387 */ /* 0x0031e80000100a00 */
[----:B------:R-:W-:-:S07]  /*0380*/  LEPC R20, `(.L_x_1189) ;  /* 0x000000001014794e */ /* 0x000fce0000000000 */
[----:B0-----:R-:W-:Y:S05]  /*0390*/  CALL.ABS.NOINC R8 ;  /* 0x0000000008007343 */ /* 0x001fea0003c00000 */
.L_x_1189:
        /* <DEDUP_REMOVED lines=10> */
[----:B--2---:R-:W0:Y:S02]  /*0440*/  F2I.U64.TRUNC R10, R0 ;  /* 0x00000000000a7311 */ /* 0x004e24000020d800 */
[----:B0--3--:R1:W-:Y:S04]  /*0450*/  STL.64 [R1], R10 ;  /* 0x0000000a01007387 */ /* 0x0093e80000100a00 */
[----:B------:R-:W-:-:S07]  /*0460*/  LEPC R20, `(.L_x_1190) ;  /* 0x000000001014794e */ /* 0x000fce0000000000 */
[----:B-1----:R-:W-:Y:S05]  /*0470*/  CALL.ABS.NOINC R8 ;  /* 0x0000000008007343 */ /* 0x002fea0003c00000 */
.L_x_1190:
        /* <DEDUP_REMOVED lines=9> */
[----:B--2---:R-:W2:Y:S02]  /*0510*/  F2I.U64.TRUNC R10, R0 ;  /* 0x00000000000a7311 */ /* 0x004ea4000020d800 */
[----:B-12---:R0:W-:Y:S04]  /*0520*/  STL.64 [R1], R10 ;  /* 0x0000000a01007387 */ /* 0x0061e80000100a00 */
[----:B------:R-:W-:-:S07]  /*0530*/  LEPC R20, `(.L_x_1191) ;  /* 0x000000001014794e */ /* 0x000fce0000000000 */
[----:B0-----:R-:W-:Y:S05]  /*0540*/  CALL.ABS.NOINC R8 ;  /* 0x0000000008007343 */ /* 0x001fea0003c00000 */
.L_x_1191:
        /* <DEDUP_REMOVED lines=13> */
.L_x_1192:
[----:B------:R-:W-:Y:S02]  /*0620*/  ISETP.NE.AND P6, PT, R27, RZ, PT ;  /* 0x000000ff1b00720c */ /* 0x000fe40003fc5270 */
[----:B------:R-:W-:-:S05]  /*0630*/  IADD3 R16, P0, PT, R16, 0x10, RZ ;  /* 0x0000001010107810 */ /* 0x000fca0007f1e0ff */
[----:B------:R-:W-:-:S06]  /*0640*/  IMAD.X R17, RZ, RZ, R17, P0 ;  /* 0x000000ffff117224 */ /* 0x000fcc00000e0611 */
[----:B------:R-:W-:Y:S05]  /*0650*/  @P6 BRA `(.L_x_1193) ;  /* 0xfffffffc00046947 */ /* 0x000fea000383ffff */
[----:B------:R-:W-:Y:S05]  /*0660*/  BSYNC.RECONVERGENT B6 ;  /* 0x0000000000067941 */ /* 0x000fea0003800200 */
.L_x_1188:
        /* <DEDUP_REMOVED lines=8> */
.L_x_1196:
        /* <DEDUP_REMOVED lines=19> */
.L_x_1195:
[----:B------:R-:W-:Y:S02]  /*0820*/  ISETP.NE.AND P6, PT, R23, RZ, PT ;  /* 0x000000ff1700720c */ /* 0x000fe40003fc5270 */
[----:B------:R-:W-:-:S05]  /*0830*/  IADD3 R16, P0, PT, R16, 0x4, RZ ;  /* 0x0000000410107810 */ /* 0x000fca0007f1e0ff */
[----:B------:R-:W-:-:S06]  /*0840*/  IMAD.X R17, RZ, RZ, R17, P0 ;  /* 0x000000ffff117224 */ /* 0x000fcc00000e0611 */
[----:B------:R-:W-:Y:S05]  /*0850*/  @P6 BRA `(.L_x_1196) ;  /* 0xfffffffc00a46947 */ /* 0x000fea000383ffff */
.L_x_1194:
[----:B------:R-:W-:Y:S05]  /*0860*/  BSYNC.RECONVERGENT B6 ;  /* 0x0000000000067941 */ /* 0x000fea0003800200 */
.L_x_1187:
        /* <DEDUP_REMOVED lines=8> */
.L_x_1197:
[----:B------:R-:W-:Y:S05]  /*08f0*/  EXIT ;  /* 0x000000000000794d */ /* 0x000fea0003800000 */
.L_x_1198:
        /* <DEDUP_REMOVED lines=16> */
.L_x_2133:


//--------------------- .text._Z23sssp_kernel_postprocessPyS_S_S_S_S_ --------------------------
	.section	.text._Z23sssp_kernel_postprocessPyS_S_S_S_S_,"ax",@progbits
	.align	128
        .global         _Z23sssp_kernel_postprocessPyS_S_S_S_S_
        .type           _Z23sssp_kernel_postprocessPyS_S_S_S_S_,@function
        .size           _Z23sssp_kernel_postprocessPyS_S_S_S_S_,(.L_x_2134 - _Z23sssp_kernel_postprocessPyS_S_S_S_S_)
        .other          _Z23sssp_kernel_postprocessPyS_S_S_S_S_,@"STO_CUDA_ENTRY STV_DEFAULT"
_Z23sssp_kernel_postprocessPyS_S_S_S_S_:
.text._Z23sssp_kernel_postprocessPyS_S_S_S_S_:
[----:B------:R-:W-:Y:S08]  /*0000*/  LDC R1, c[0x0][0x37c] ;  /* 0x0000df00ff017b82 */ /* 0x000ff00000000800 */
[----:B------:R-:W0:Y:S01]  /*0010*/  LDC.64 R2, c[0x0][0x380] ;  /* 0x0000e000ff027b82 */ /* 0x000e220000000a00 */
[----:B------:R-:W0:Y:S02]  /*0020*/  LDCU.64 UR4, c[0x0][0x358] ;  /* 0x00006b00ff0477ac */ /* 0x000e240008000a00 */
[----:B0-----:R-:W2:Y:S05]  /*0030*/  LDG.E.64 R2, desc[UR4][R2.64] ;  /* 0x0000000402027981 */ /* 0x001eaa000c1e1b00 */
[----:B------:R-:W2:Y:S08]  /*0040*/  LDC.64 R4, c[0x4][0xa0] ;  /* 0x01002800ff047b82 */ /* 0x000eb00000000a00 */
[----:B------:R-:W0:Y:S08]  /*0050*/  LDC.64 R6, c[0x0][0x388] ;  /* 0x0000e200ff067b82 */ /* 0x000e300000000a00 */
[----:B------:R-:W1:Y:S01]  /*0060*/  LDC.64 R8, c[0x4][0xa8] ;  /* 0x01002a00ff087b82 */ /* 0x000e620000000a00 */
[----:B--2---:R-:W-:Y:S04]  /*0070*/  STG.E.64 desc[UR4][R4.64], R2 ;  /* 0x0000000204007986 */ /* 0x004fe8000c101b04 */
[----:B0-----:R-:W1:Y:S03]  /*0080*/  LDG.E.64 R6, desc[UR4][R6.64] ;  /* 0x0000000406067981 */ /* 0x001e66000c1e1b00 */
[----:B------:R-:W0:Y:S01]  /*0090*/  LDC.64 R10, c[0x4][0x98] ;  /* 0x01002600ff0a7b82 */ /* 0x000e220000000a00 */
[----:B-1----:R-:W-:Y:S04]  /*00a0*/  STG.E.64 desc[UR4][R8.64], R6 ;  /* 0x0000000608007986 */ /* 0x002fe8000c101b04 */
[----:B0-----:R-:W2:Y:S02]  /*00b0*/  LDG.E.64 R12, desc[UR4][R10.64] ;  /* 0x000000040a0c7981 */ /* 0x001ea4000c1e1b00 */
[----:B--2---:R-:W-:-:S04]  /*00c0*/  ISETP.NE.U32.AND P0, PT, R12, RZ, PT ;  /* 0x000000ff0c00720c */ /* 0x004fc80003f05070 */
[----:B------:R-:W-:Y:S01]  /*00d0*/  ISETP.NE.AND.EX P0, PT, R13, RZ, PT, P0 ;  /* 0x000000ff0d00720c */ /* 0x000fe20003f05300 */
[----:B------:R-:W-:-:S03]  /*00e0*/  IMAD.MOV.U32 R13, RZ, RZ, RZ ;  /* 0x000000ffff0d7224 */ /* 0x000fc600078e00ff */
[----:B------:R-:W-:-:S05]  /*00f0*/  SEL R12, RZ, 0x1, P0 ;  /* 0x00000001ff0c7807 */ /* 0x000fca0000000000 */
[----:B------:R-:W-:Y:S01]  /*0100*/  STG.E.64 desc[UR4][R10.64], R12 ;  /* 0x0000000c0a007986 */ /* 0x000fe2000c101b04 */
[----:B------:R-:W-:Y:S05]  /*0110*/  EXIT ;  /* 0x000000000000794d */ /* 0x000fea0003800000 */
.L_x_1199:
        /* <DEDUP_REMOVED lines=14> */
.L_x_2134:


//--------------------- .text._Z23sssp_kernel_postprocessPy --------------------------
	.section	.text._Z23sssp_kernel_postprocessPy,"ax",@progbits
	.align	128
        .global         _Z23sssp_kernel_postprocessPy
        .type           _Z23sssp_kernel_postprocessPy,@function
        .size           _Z23sssp_kernel_postprocessPy,(.L_x_2135 - _Z23sssp_kernel_postprocessPy)
        .other          _Z23sssp_kernel_postprocessPy,@"STO_CUDA_ENTRY STV_DEFAULT"
_Z23sssp_kernel_postprocessPy:
.text._Z23sssp_kernel_postprocessPy:
[----:B------:R-:W-:Y:S08]  /*0000*/  LDC R1, c[0x0][0x37c] ;  /* 0x0000df00ff017b82 */ /* 0x000ff00000000800 */
[----:B------:R-:W0:Y:S01]  /*0010*/  LDC.64 R2, c[0x0][0x380] ;  /* 0x0000e000ff027b82 */ /* 0x000e220000000a00 */
[----:B------:R-:W0:Y:S02]  /*0020*/  LDCU.64 UR4, c[0x0][0x358] ;  /* 0x00006b00ff0477ac */ /* 0x000e240008000a00 */
[----:B0-----:R-:W2:Y:S05]  /*0030*/  LDG.E.64 R2, desc[UR4][R2.64] ;  /* 0x0000000402027981 */ /* 0x001eaa000c1e1b00 */
[----:B------:R-:W2:Y:S02]  /*0040*/  LDC.64 R4, c[0x4][0xa0] ;  /* 0x01002800ff047b82 */ /* 0x000ea40000000a00 */
[----:B--2---:R-:W-:Y:S01]  /*0050*/  STG.E.64 desc[UR4][R4.64], R2 ;  /* 0x0000000204007986 */ /* 0x004fe2000c101b04 */
[----:B------:R-:W-:Y:S05]  /*0060*/  EXIT ;  /* 0x000000000000794d */ /* 0x000fea0003800000 */
.L_x_1200:
        /* <DEDUP_REMOVED lines=9> */
.L_x_2135:


//--------------------- .text._Z37sssp_kernel_multiple_worklists_16to31P27vertex_dictionary_structuremmPjPmS2_S2_S2_S2_S2_S2_S2_PyS3_S3_S3_S3_S3_ --------------------------
	.section	.text._Z37sssp_kernel_multiple_worklists_16to31P27vertex_dictionary_structuremmPjPmS2_S2_S2_S2_S2_S2_S2_PyS3_S3_S3_S3_S3_,"ax",@progbits
	.align	128
        .global         _Z37sssp_kernel_multiple_worklists_16to31P27vertex_dictionary_structuremmPjPmS2_S2_S2_S2_S2_S2_S2_PyS3_S3_S3_S3_S3_
        .type           _Z37sssp_kernel_multiple_worklists_16to31P27vertex_dictionary_structuremmPjPmS2_S2_S2_S2_S2_S2_S2_PyS3_S3_S3_S3_S3_,@function
        .size           _Z37sssp_kernel_multiple_worklists_16to31P27vertex_dictionary_structuremmPjPmS2_S2_S2_S2_S2_S2_S2_PyS3_S3_S3_S3_S3_,(.L_x_2136 - _Z37sssp_kernel_multiple_worklists_16to31P27vertex_dictionary_structuremmPjPmS2_S2_S2_S2_S2_S2_S2_PyS3_S3_S3_S3_S3_)
        .other          _Z37sssp_kernel_multiple_worklists_16to31P27vertex_dictionary_structuremmPjPmS2_S2_S2_S2_S2_S2_S2_PyS3_S3_S3_S3_S3_,@"STO_CUDA_ENTRY STV_DEFAULT"
_Z37sssp_kernel_multiple_worklists_16to31P27vertex_dictionary_structuremmPjPmS2_S2_S2_S2_S2_S2_S2_PyS3_S3_S3_S3_S3_:
.text._Z37sssp_kernel_multiple_worklists_16to31P27vertex_dictionary_structuremmPjPmS2_S2_S2_S2_S2_S2_S2_PyS3_S3_S3_S3_S3_:
[----:B------:R-:W-:Y:S08]  /*0000*/  LDC R1, c[0x0][0x37c] ;  /* 0x0000df00ff017b82 */ /* 0x000ff00000000800 */
[----:B------:R-:W0:Y:S01]  /*0010*/  LDC.64 R2, c[0x4][0xa8] ;  /* 0x01002a00ff027b82 */ /* 0x000e220000000a00 */
[----:B------:R-:W0:Y:S02]  /*0020*/  LDCU.64 UR6, c[0x0][0x358] ;  /* 0x00006b00ff0677ac */ /* 0x000e240008000a00 */
[----:B0-----:R-:W2:Y:S05]  /*0030*/  LDG.E.64 R2, desc[UR6][R2.64] ;  /* 0x0000000602027981 */ /* 0x001eaa000c1e1b00 */
[----:B------:R-:W0:Y:S01]  /*0040*/  S2UR UR4, SR_CTAID.X ;  /* 0x00000000000479c3 */ /* 0x000e220000002500 */
[----:B------:R-:W0:Y:S07]  /*0050*/  S2R R0, SR_TID.X ;  /* 0x0000000000007919 */ /* 0x000e2e0000002100 */
[----:B------:R-:W0:Y:S02]  /*0060*/  LDC R5, c[0x0][0x360] ;  /* 0x0000d800ff057b82 */ /* 0x000e240000000800 */
[----:B0-----:R-:W-:-:S05]  /*0070*/  IMAD R5, R5, UR4, R0 ;  /* 0x0000000405057c24 */ /* 0x001fca000f8e0200 */
[----:B--2---:R-:W-:-:S04]  /*0080*/  ISETP.GT.U32.AND P0, PT, R2, R5, PT ;  /* 0x000000050200720c */ /* 0x004fc80003f04070 */
[----:B------:R-:W-:-:S13]  /*0090*/  ISETP.GT.U32.AND.EX P0, PT, R3, RZ, PT, P0 ;  /* 0x000000ff0300720c */ /* 0x000fda0003f04100 */
[----:B------:R-:W-:Y:S05]  /*00a0*/  @!P0 EXIT ;  /* 0x000000000000894d */ /* 0x000fea0003800000 */
[----:B------:R-:W0:Y:S02]  /*00b0*/  LDC.64 R2, c[0x4][0x98] ;  /* 0x01002600ff027b82 */ /* 0x000e240000000a00 */
[----:B0-----:R-:W2:Y:S02]  /*00c0*/  LDG.E.64 R2, desc[UR6][R2.64] ;  /* 0x0000000602027981 */ /* 0x001ea4000c1e1b00 */
[----:B--2---:R-:W-:-:S04]  /*00d0*/  ISETP.NE.U32.AND P0, PT, R2, RZ, PT ;  /* 0x000000ff0200720c */ /* 0x004fc80003f05070 */
[----:B------:R-:W-:-:S13]  /*00e0*/  ISETP.NE.AND.EX P0, PT, R3, RZ, PT, P0 ;  /* 0x000000ff0300720c */ /* 0x000fda0003f05300 */
[----:B------:R-:W-:Y:S05]  /*00f0*/  @P0 BRA `(.L_x_1201) ;  /* 0x0000001800d40947 */ /* 0x000fea0003800000 */
[----:B------:R-:W0:Y:S02]  /*0100*/  LDCU.64 UR4, c[0x0][0x3f8] ;  /* 0x00007f00ff0477ac */ /* 0x000e240008000a00 */
[----:B0-----:R-:W-:-:S04]  /*0110*/  LEA R2, P0, R5, UR4, 0x3 ;  /* 0x0000000405027c11 */ /* 0x001fc8000f8018ff */
[----:B------:R-:W-:Y:S01]  /*0120*/  LEA.HI.X R3, R5, UR5, RZ, 0x3, P0 ;  /* 0x0000000505037c11 */ /* 0x000fe200080f1cff */
[----:B------:R-:W0:Y:S04]  /*0130*/  LDCU.64 UR4, c[0x0][0x3a8] ;  /* 0x00007500ff0477ac */ /* 0x000e280008000a00 */
[----:B------:R-:W0:Y:S02]  /*0140*/  LDG.E.64 R4, desc[UR6][R2.64] ;  /* 0x0000000602047981 */ /* 0x000e24000c1e1b00 */
[----:B0-----:R-:W-:-:S04]  /*0150*/  LEA R8, P0, R4, UR4, 0x3 ;  /* 0x0000000404087c11 */ /* 0x001fc8000f8018ff */
[----:B------:R-:W-:-:S05]  /*0160*/  LEA.HI.X R9, R4, UR5, R5, 0x3, P0 ;  /* 0x0000000504097c11 */ /* 0x000fca00080f1c05 */
[----:B------:R-:W2:Y:S04]  /*0170*/  LDG.E.64 R4, desc[UR6][R8.64+0x8] ;  /* 0x0000080608047981 */ /* 0x000ea8000c1e1b00 */
[----:B------:R-:W2:Y:S02]  /*0180*/  LDG.E.64 R6, desc[UR6][R8.64] ;  /* 0x0000000608067981 */ /* 0x000ea4000c1e1b00 */
[----:B--2---:R-:W-:-:S04]  /*0190*/  ISETP.GE.U32.AND P0, PT, R6, R4, PT ;  /* 0x000000040600720c */ /* 0x004fc80003f06070 */
[----:B------:R-:W-:-:S13]  /*01a0*/  ISETP.GE.U32.AND.EX P0, PT, R7, R5, PT, P0 ;  /* 0x000000050700720c */ /* 0x000fda0003f06100 */
[----:B------:R-:W-:Y:S05]  /*01b0*/  @P0 EXIT ;  /* 0x000000000000094d */ /* 0x000fea0003800000 */
[--C-:B------:R-:W-:Y:S01]  /*01c0*/  IMAD.IADD R10, R4, 0x1, -R6.reuse ;  /* 0x00000001040a7824 */ /* 0x100fe200078e0a06 */
[----:B------:R-:W0:Y:S01]  /*01d0*/  LDCU.64 UR16, c[0x0][0x3a8] ;  /* 0x00007500ff1077ac */ /* 0x000e220008000a00 */
[----:B------:R-:W-:Y:S01]  /*01e0*/  BSSY.RECONVERGENT B0, `(.L_x_1202) ;  /* 0x0000064000007945 */ /* 0x000fe20003800200 */
[----:B------:R-:W-:Y:S02]  /*01f0*/  IMAD.MOV.U32 R0, RZ, RZ, R6 ;  /* 0x000000ffff007224 */ /* 0x000fe400078e0006 */
[----:B------:R-:W-:Y:S01]  /*0200*/  LOP3.LUT R10, R10, 0x3, RZ, 0xc0, !PT ;  /* 0x000000030a0a7812 */ /* 0x000fe200078ec0ff */
[----:B------:R-:W1:Y:S01]  /*0210*/  LDCU.64 UR12, c[0x0][0x400] ;  /* 0x00008000ff0c77ac */ /* 0x000e620008000a00 */
[----:B------:R-:W-:Y:S02]  /*0220*/  IMAD.MOV.U32 R12, RZ, RZ, R7 ;  /* 0x000000ffff0c7224 */ /* 0x000fe400078e0007 */
[----:B------:R-:W-:Y:S01]  /*0230*/  ISETP.NE.U32.AND P0, PT, R10, RZ, PT ;  /* 0x000000ff0a00720c */ /* 0x000fe20003f05070 */
[----:B------:R-:W2:Y:S03]  /*0240*/  LDCU.64 UR14, c[0x0][0x3e8] ;  /* 0x00007d00ff0e77ac */ /* 0x000ea60008000a00 */
[----:B------:R-:W-:Y:S01]  /*0250*/  ISETP.NE.AND.EX P0, PT, RZ, RZ, PT, P0 ;  /* 0x000000ffff00720c */ /* 0x000fe20003f05300 */
[----:B------:R-:W3:-:S12]  /*0260*/  LDCU.64 UR10, c[0x0][0x398] ;  /* 0x00007300ff0a77ac */ /* 0x000ed80008000a00 */
[----:B01----:R-:W-:Y:S05]  /*0270*/  @!P0 BRA `(.L_x_1203) ;  /* 0x0000000400688947 */ /* 0x003fea0003800000 */
[----:B------:R-:W0:Y:S01]  /*0280*/  LDCU.64 UR4, c[0x0][0x3c8] ;  /* 0x00007900ff0477ac */ /* 0x000e220008000a00 */
[----:B------:R-:W-:Y:S01]  /*0290*/  IADD3 R0, P1, PT, R6, R10, RZ ;  /* 0x0000000a06007210 */ /* 0x000fe20007f3e0ff */
[----:B------:R-:W-:Y:S01]  /*02a0*/  BSSY.RECONVERGENT B1, `(.L_x_1203) ;  /* 0x0000057000017945 */ /* 0x000fe20003800200 */
[----:B------:R-:W-:-:S03]  /*02b0*/  IMAD.MOV.U32 R11, RZ, RZ, RZ ;  /* 0x000000ffff0b7224 */ /* 0x000fc600078e00ff */
[----:B------:R-:W-:Y:S01]  /*02c0*/  IMAD.X R12, RZ, RZ, R7, P1 ;  /* 0x000000ffff0c7224 */ /* 0x000fe200008e0607 */
[----:B0-----:R-:W-:-:S04]  /*02d0*/  LEA R8, P0, R6, UR4, 0x3 ;  /* 0x0000000406087c11 */ /* 0x001fc8000f8018ff */
[----:B------:R-:W-:-:S09]  /*02e0*/  LEA.HI.X R9, R6, UR5, R7, 0x3, P0 ;  /* 0x0000000506097c11 */ /* 0x000fd200080f1c07 */
.L_x_1207:
[----:B------:R-:W3:Y:S04]  /*02f0*/  LDG.E.64 R18, desc[UR6][R2.64] ;  /* 0x0000000602127981 */ /* 0x000ee8000c1e1b00 */
[----:B01----:R-:W4:Y:S01]  /*0300*/  LDG.E.64 R14, desc[UR6][R8.64] ;  /* 0x00000006080e7981 */ /* 0x003f22000c1e1b00 */
[----:B---3--:R-:W-:-:S04]  /*0310*/  LEA R16, P0, R18, UR10, 0x2 ;  /* 0x0000000a12107c11 */ /* 0x008fc8000f8010ff */
[----:B------:R-:W-:Y:S02]  /*0320*/  LEA.HI.X R17, R18, UR11, R19, 0x2, P0 ;  /* 0x0000000b12117c11 */ /* 0x000fe400080f1413 */
[----:B----4-:R-:W-:-:S03]  /*0330*/  LEA R20, P0, R14, UR10, 0x2 ;  /* 0x0000000a0e147c11 */ /* 0x010fc6000f8010ff */
[----:B------:R-:W3:Y:S01]  /*0340*/  LDG.E R16, desc[UR6][R16.64] ;  /* 0x0000000610107981 */ /* 0x000ee2000c1e1900 */
[----:B------:R-:W-:-:S05]  /*0350*/  LEA.HI.X R21, R14, UR11, R15, 0x2, P0 ;  /* 0x0000000b0e157c11 */ /* 0x000fca00080f140f */
[----:B------:R-:W4:Y:S01]  /*0360*/  LDG.E R14, desc[UR6][R20.64] ;  /* 0x00000006140e7981 */ /* 0x000f22000c1e1900 */
[----:B------:R-:W-:Y:S01]  /*0370*/  IADD3 R10, P0, PT, R10, -0x1, RZ ;  /* 0xffffffff0a0a7810 */ /* 0x000fe20007f1e0ff */
[----:B------:R-:W-:Y:S03]  /*0380*/  BSSY.RECONVERGENT B2, `(.L_x_1204) ;  /* 0x0000045000027945 */ /* 0x000fe60003800200 */
[----:B------:R-:W-:Y:S02]  /*0390*/  IADD3.X R11, PT, PT, R11, -0x1, RZ, P0, !PT ;  /* 0xffffffff0b0b7810 */ /* 0x000fe400007fe4ff */
[----:B------:R-:W-:-:S04]  /*03a0*/  ISETP.NE.U32.AND P0, PT, R10, RZ, PT ;  /* 0x000000ff0a00720c */ /* 0x000fc80003f05070 */
[----:B------:R-:W-:Y:S01]  /*03b0*/  ISETP.NE.AND.EX P0, PT, R11, RZ, PT, P0 ;  /* 0x000000ff0b00720c */ /* 0x000fe20003f05300 */
[----:B---3--:R-:W-:-:S05]  /*03c0*/  VIADD R13, R16, 0x1 ;  /* 0x00000001100d7836 */ /* 0x008fca0000000000 */
[----:B----4-:R-:W-:-:S13]  /*03d0*/  ISETP.GE.U32.AND P1, PT, R13, R14, PT ;  /* 0x0000000e0d00720c */ /* 0x010fda0003f26070 */
[----:B------:R-:W-:Y:S05]  /*03e0*/  @P1 BRA `(.L_x_1205) ;  /* 0x0000000000f81947 */ /* 0x000fea0003800000 */
[----:B------:R0:W-:Y:S04]  /*03f0*/  REDG.E.MIN.STRONG.GPU desc[UR6][R20.64], R13 ;  /* 0x0000000d1400798e */ /* 0x0001e8000c92e106 */
[----:B------:R-:W3:Y:S02]  /*0400*/  LDG.E.64 R14, desc[UR6][R8.64] ;  /* 0x00000006080e7981 */ /* 0x000ee4000c1e1b00 */
[----:B---3--:R-:W-:-:S04]  /*0410*/  LEA R16, P1, R14, UR16, 0x3 ;  /* 0x000000100e107c11 */ /* 0x008fc8000f8218ff */
[----:B------:R-:W-:-:S05]  /*0420*/  LEA.HI.X R17, R14, UR17, R15, 0x3, P1 ;  /* 0x000000110e117c11 */ /* 0x000fca00088f1c0f */
[----:B------:R-:W3:Y:S04]  /*0430*/  LDG.E.64 R14, desc[UR6][R16.64+0x8] ;  /* 0x00000806100e7981 */ /* 0x000ee8000c1e1b00 */
[----:B------:R-:W3:Y:S02]  /*0440*/  LDG.E.64 R18, desc[UR6][R16.64] ;  /* 0x0000000610127981 */ /* 0x000ee4000c1e1b00 */
[----:B---3--:R-:W-:-:S05]  /*0450*/  IADD3 R14, P1, PT, R14, -R18, RZ ;  /* 0x800000120e0e7210 */ /* 0x008fca0007f3e0ff */
[----:B------:R-:W-:Y:S01]  /*0460*/  IMAD.X R15, R15, 0x1, ~R19, P1 ;  /* 0x000000010f0f7824 */ /* 0x000fe200008e0e13 */
[----:B------:R-:W-:-:S04]  /*0470*/  ISETP.GE.U32.AND P1, PT, R14, 0x10, PT ;  /* 0x000000100e00780c */ /* 0x000fc80003f26070 */
[----:B------:R-:W-:-:S13]  /*0480*/  ISETP.GE.U32.AND.EX P1, PT, R15, RZ, PT, P1 ;  /* 0x000000ff0f00720c */ /* 0x000fda0003f26110 */
[----:B0-----:R-:W-:Y:S05]  /*0490*/  @!P1 BRA `(.L_x_1206) ;  /* 0x0000000000689947 */ /* 0x001fea0003800000 */
[----:B------:R-:W0:Y:S01]  /*04a0*/  S2R R14, SR_LANEID ;  /* 0x00000000000e7919 */ /* 0x000e220000000000 */
[----:B------:R-:W-:Y:S01]  /*04b0*/  VOTEU.ANY UR5, UPT, PT ;  /* 0x0000000000057886 */ /* 0x000fe200038e0100 */
[----:B------:R-:W1:Y:S01]  /*04c0*/  LDC.64 R16, c[0x0][0x408] ;  /* 0x00010200ff107b82 */ /* 0x000e620000000a00 */
[----:B------:R-:W0:Y:S01]  /*04d0*/  FLO.U32 R13, UR5 ;  /* 0x00000005000d7d00 */ /* 0x000e2200080e0000 */
[----:B------:R-:W-:Y:S01]  /*04e0*/  UPOPC UR8, UR5 ;  /* 0x00000005000872bf */ /* 0x000fe20008000000 */
[----:B------:R-:W-:-:S03]  /*04f0*/  UMOV UR4, URZ ;  /* 0x000000ff00047c82 */ /* 0x000fc60008000000 */
[----:B------:R-:W-:-:S04]  /*0500*/  UIMAD.WIDE.U32 UR8, UR8, 0x1, URZ ;  /* 0x00000001080878a5 */ /* 0x000fc8000f8e00ff */
[----:B------:R-:W-:Y:S02]  /*0510*/  UIADD3 UR4, UPT, UPT, UR9, UR4, URZ ;  /* 0x0000000409047290 */ /* 0x000fe4000fffe0ff */
[----:B------:R-:W-:Y:S02]  /*0520*/  IMAD.U32 R19, RZ, RZ, UR9 ;  /* 0x00000009ff137e24 */ /* 0x000fe4000f8e00ff */
[----:B------:R-:W-:Y:S02]  /*0530*/  IMAD.U32 R18, RZ, RZ, UR8 ;  /* 0x00000008ff127e24 */ /* 0x000fe4000f8e00ff */
[----:B------:R-:W-:Y:S01]  /*0540*/  IMAD.U32 R19, RZ, RZ, UR4 ;  /* 0x00000004ff137e24 */ /* 0x000fe2000f8e00ff */
[----:B0-----:R-:W-:-:S13]  /*0550*/  ISETP.EQ.U32.AND P1, PT, R13, R14, PT ;  /* 0x0000000e0d00720c */ /* 0x001fda0003f22070 */
[----:B-1----:R-:W3:Y:S04]  /*0560*/  @P1 ATOMG.E.ADD.64.STRONG.GPU PT, R16, desc[UR6][R16.64], R18 ;  /* 0x80000012101019a8 */ /* 0x002ee800081ef506 */
[----:B------:R-:W4:Y:S01]  /*0570*/  LDG.E.64 R14, desc[UR6][R8.64] ;  /* 0x00000006080e7981 */ /* 0x000f22000c1e1b00 */
[----:B------:R-:W-:Y:S01]  /*0580*/  UMOV UR4, URZ ;  /* 0x000000ff00047c82 */ /* 0x000fe20008000000 */
[----:B------:R-:W0:Y:S02]  /*0590*/  S2R R22, SR_LTMASK ;  /* 0x0000000000167919 */ /* 0x000e240000003900 */
[----:B0-----:R-:W-:-:S04]  /*05a0*/  LOP3.LUT R24, R22, UR5, RZ, 0xc0, !PT ;  /* 0x0000000516187c12 */ /* 0x001fc8000f8ec0ff */
[----:B------:R-:W0:Y:S01]  /*05b0*/  POPC R23, R24 ;  /* 0x0000001800177309 */ /* 0x000e220000000000 */
[----:B---3--:R-:W-:Y:S04]  /*05c0*/  SHFL.IDX PT, R20, R16, R13, 0x1f ;  /* 0x00001f0d10147589 */ /* 0x008fe800000e0000 */
[----:B------:R-:W0:Y:S02]  /*05d0*/  SHFL.IDX PT, R21, R17, R13, 0x1f ;  /* 0x00001f0d11157589 */ /* 0x000e2400000e0000 */
[----:B0-----:R-:W-:-:S04]  /*05e0*/  IMAD.WIDE.U32 R20, R23, 0x1, R20 ;  /* 0x0000000117147825 */ /* 0x001fc800078e0014 */
[----:B------:R-:W-:Y:S01]  /*05f0*/  VIADD R21, R21, UR4 ;  /* 0x0000000415157c36 */ /* 0x000fe20008000000 */
[----:B------:R-:W-:-:S04]  /*0600*/  LEA R22, P1, R20, UR12, 0x3 ;  /* 0x0000000c14167c11 */ /* 0x000fc8000f8218ff */
[----:B------:R-:W-:-:S05]  /*0610*/  LEA.HI.X R23, R20, UR13, R21, 0x3, P1 ;  /* 0x0000000d14177c11 */ /* 0x000fca00088f1c15 */
[----:B----4-:R1:W-:Y:S01]  /*0620*/  STG.E.64 desc[UR6][R22.64], R14 ;  /* 0x0000000e16007986 */ /* 0x0103e2000c101b06 */
[----:B------:R-:W-:Y:S05]  /*0630*/  BRA `(.L_x_1205) ;  /* 0x0000000000647947 */ /* 0x000fea0003800000 */
.L_x_1206:
        /* <DEDUP_REMOVED lines=22> */
[----:B--2---:R-:W-:-:S04]  /*07a0*/  LEA R22, P1, R20, UR14, 0x3 ;  /* 0x0000000e14167c11 */ /* 0x004fc8000f8218ff */
[----:B------:R-:W-:-:S05]  /*07b0*/  LEA.HI.X R23, R20, UR15, R21, 0x3, P1 ;  /* 0x0000000f14177c11 */ /* 0x000fca00088f1c15 */
[----:B----4-:R0:W-:Y:S04]  /*07c0*/  STG.E.64 desc[UR6][R22.64], R14 ;  /* 0x0000000e16007986 */ /* 0x0101e8000c101b06 */
.L_x_1205:
[----:B--2---:R-:W-:Y:S05]  /*07d0*/  BSYNC.RECONVERGENT B2 ;  /* 0x0000000000027941 */ /* 0x004fea0003800200 */
.L_x_1204:
[----:B------:R-:W-:-:S05]  /*07e0*/  IADD3 R8, P1, PT, R8, 0x8, RZ ;  /* 0x0000000808087810 */ /* 0x000fca0007f3e0ff */
[----:B------:R-:W-:Y:S01]  /*07f0*/  IMAD.X R9, RZ, RZ, R9, P1 ;  /* 0x000000ffff097224 */ /* 0x000fe200008e0609 */
[----:B------:R-:W-:Y:S07]  /*0800*/  @P0 BRA `(.L_x_1207) ;  /* 0xfffffff800b80947 */ /* 0x000fee000383ffff */
[----:B------:R-:W-:Y:S05]  /*0810*/  BSYNC.RECONVERGENT B1 ;  /* 0x0000000000017941 */ /* 0x000fea0003800200 */
.L_x_1203:
[----:B--23--:R-:W-:Y:S05]  /*0820*/  BSYNC.RECONVERGENT B0 ;  /* 0x0000000000007941 */ /* 0x00cfea0003800200 */
.L_x_1202:
[----:B------:R-:W-:-:S04]  /*0830*/  IADD3 R6, P1, PT, R6, -R4, RZ ;  /* 0x8000000406067210 */ /* 0x000fc80007f3e0ff */
[----:B------:R-:W-:Y:S01]  /*0840*/  ISETP.GT.U32.AND P0, PT, R6, -0x4, PT ;  /* 0xfffffffc0600780c */ /* 0x000fe20003f04070 */
[----:B------:R-:W-:-:S05]  /*0850*/  IMAD.X R6, R7, 0x1, ~R5, P1 ;  /* 0x0000000107067824 */ /* 0x000fca00008e0e05 */
[----:B------:R-:W-:-:S13]  /*0860*/  ISETP.GT.U32.AND.EX P0, PT, R6, -0x1, PT, P0 ;  /* 0xffffffff0600780c */ /* 0x000fda0003f04100 */
[----:B------:R-:W-:Y:S05]  /*0870*/  @P0 EXIT ;  /* 0x000000000000094d */ /* 0x000fea0003800000 */
[----:B------:R-:W2:Y:S01]  /*0880*/  LDCU.64 UR4, c[0x0][0x3c8] ;  /* 0x00007900ff0477ac */ /* 0x000ea20008000a00 */
[----:B------:R-:W3:Y:S01]  /*0890*/  LDC.64 R8, c[0x0][0x398] ;  /* 0x0000e600ff087b82 */ /* 0x000ee20000000a00 */
[----:B------:R-:W4:Y:S01]  /*08a0*/  LDCU.64 UR10, c[0x0][0x3a8] ;  /* 0x00007500ff0a77ac */ /* 0x000f220008000a00 */
[----:B------:R-:W0:Y:S01]  /*08b0*/  LDCU.64 UR12, c[0x0][0x400] ;  /* 0x00008000ff0c77ac */ /* 0x000e220008000a00 */
[----:B------:R-:W0:Y:S01]  /*08c0*/  LDCU.64 UR14, c[0x0][0x3e8] ;  /* 0x00007d00ff0e77ac */ /* 0x000e220008000a00 */
[----:B--2---:R-:W-:-:S04]  /*08d0*/  LEA R6, P0, R0, UR4, 0x3 ;  /* 0x0000000400067c11 */ /* 0x004fc8000f8018ff */
[----:B------:R-:W-:Y:S02]  /*08e0*/  IADD3 R6, P1, PT, R6, 0x10, RZ ;  /* 0x0000001006067810 */ /* 0x000fe40007f3e0ff */
[----:B------:R-:W-:-:S05]  /*08f0*/  LEA.HI.X R7, R0, UR5, R12, 0x3, P0 ;  /* 0x0000000500077c11 */ /* 0x000fca00080f1c0c */
[----:B0---4-:R-:W-:-:S07]  /*0900*/  IMAD.X R7, RZ, RZ, R7, P1 ;  /* 0x000000ffff077224 */ /* 0x011fce00008e0607 */
.L_x_1220:
[----:B01----:R-:W3:Y:S04]  /*0910*/  LDG.E.64 R10, desc[UR6][R2.64] ;  /* 0x00000006020a7981 */ /* 0x003ee8000c1e1b00 */
[----:B-1----:R-:W2:Y:S01]  /*0920*/  LDG.E.64 R14, desc[UR6][R6.64+-0x10] ;  /* 0xfffff006060e7981 */ /* 0x002ea2000c1e1b00 */
[----:B---3--:R-:W-:-:S04]  /*0930*/  LEA R16, P0, R10, R8, 0x2 ;  /* 0x000000080a107211 */ /* 0x008fc800078010ff */
[----:B------:R-:W-:Y:S02]  /*0940*/  LEA.HI.X R17, R10, R9, R11, 0x2, P0 ;  /* 0x000000090a117211 */ /* 0x000fe400000f140b */
[----:B--2---:R-:W-:-:S03]  /*0950*/  LEA R18, P0, R14, R8, 0x2 ;  /* 0x000000080e127211 */ /* 0x004fc600078010ff */
[----:B------:R-:W2:Y:S01]  /*0960*/  LDG.E R16, desc[UR6][R16.64] ;  /* 0x0000000610107981 */ /* 0x000ea2000c1e1900 */
[----:B------:R-:W-:-:S05]  /*0970*/  LEA.HI.X R19, R14, R9, R15, 0x2, P0 ;  /* 0x000000090e137211 */ /* 0x000fca00000f140f */
[----:B------:R-:W3:Y:S01]  /*0980*/  LDG.E R10, desc[UR6][R18.64] ;  /* 0x00000006120a7981 */ /* 0x000ee2000c1e1900 */
[----:B------:R-:W-:Y:S01]  /*0990*/  IADD3 R0, P0, PT, R0, 0x4, RZ ;  /* 0x0000000400007810 */ /* 0x000fe20007f1e0ff */
[----:B------:R-:W-:Y:S04]  /*09a0*/  BSSY.RECONVERGENT B0, `(.L_x_1208) ;  /* 0x0000045000007945 */ /* 0x000fe80003800200 */
[----:B------:R-:W-:Y:S01]  /*09b0*/  IMAD.X R12, RZ, RZ, R12, P0 ;  /* 0x000000ffff0c7224 */ /* 0x000fe200000e060c */
[----:B------:R-:W-:-:S04]  /*09c0*/  ISETP.GE.U32.AND P0, PT, R0, R4, PT ;  /* 0x000000040000720c */ /* 0x000fc80003f06070 */
[----:B------:R-:W-:Y:S01]  /*09d0*/  ISETP.GE.U32.AND.EX P0, PT, R12, R5, PT, P0 ;  /* 0x000000050c00720c */ /* 0x000fe20003f06100 */
[----:B--2---:R-:W-:-:S05]  /*09e0*/  VIADD R13, R16, 0x1 ;  /* 0x00000001100d7836 */ /* 0x004fca0000000000 */
[----:B---3--:R-:W-:-:S13]  /*09f0*/  ISETP.GE.U32.AND P1, PT, R13, R10, PT ;  /* 0x0000000a0d00720c */ /* 0x008fda0003f26070 */
[----:B------:R-:W-:Y:S05]  /*0a00*/  @P1 BRA `(.L_x_1209) ;  /* 0x0000000000f81947 */ /* 0x000fea0003800000 */
[----:B------:R0:W-:Y:S04]  /*0a10*/  REDG.E.MIN.STRONG.GPU desc[UR6][R18.64], R13 ;  /* 0x0000000d1200798e */ /* 0x0001e8000c92e106 */
[----:B------:R-:W2:Y:S02]  /*0a20*/  LDG.E.64 R10, desc[UR6][R6.64+-0x10] ;  /* 0xfffff006060a7981 */ /* 0x000ea4000c1e1b00 */
[----:B--2---:R-:W-:-:S04]  /*0a30*/  LEA R14, P1, R10, UR10, 0x3 ;  /* 0x0000000a0a0e7c11 */ /* 0x004fc8000f8218ff */
[----:B------:R-:W-:-:S05]  /*0a40*/  LEA.HI.X R15, R10, UR11, R11, 0x3, P1 ;  /* 0x0000000b0a0f7c11 */ /* 0x000fca00088f1c0b */
[----:B------:R-:W2:Y:S04]  /*0a50*/  LDG.E.64 R10, desc[UR6][R14.64+0x8] ;  /* 0x000008060e0a7981 */ /* 0x000ea8000c1e1b00 */
[----:B------:R-:W2:Y:S02]  /*0a60*/  LDG.E.64 R16, desc[UR6][R14.64] ;  /* 0x000000060e107981 */ /* 0x000ea4000c1e1b00 */
[----:B--2---:R-:W-:-:S05]  /*0a70*/  IADD3 R10, P1, PT, R10, -R16, RZ ;  /* 0x800000100a0a7210 */ /* 0x004fca0007f3e0ff */
[----:B------:R-:W-:Y:S01]  /*0a80*/  IMAD.X R11, R11, 0x1, ~R17, P1 ;  /* 0x000000010b0b7824 */ /* 0x000fe200008e0e11 */
[----:B------:R-:W-:-:S04]  /*0a90*/  ISETP.GT.U32.AND P1, PT, R10, 0xf, PT ;  /* 0x0000000f0a00780c */ /* 0x000fc80003f24070 */
[----:B------:R-:W-:-:S13]  /*0aa0*/  ISETP.GT.U32.AND.EX P1, PT, R11, RZ, PT, P1 ;  /* 0x000000ff0b00720c */ /* 0x000fda0003f24110 */
[----:B0-----:R-:W-:Y:S05]  /*0ab0*/  @P1 BRA `(.L_x_1210) ;  /* 0x0000000000681947 */ /* 0x001fea0003800000 */
        /* <DEDUP_REMOVED lines=12> */
[----:B-1----:R-:W2:Y:S04]  /*0b80*/  @P1 ATOMG.E.ADD.64.STRONG.GPU PT, R14, desc[UR6][R20.64], R14 ;  /* 0x8000000e140e19a8 */ /* 0x002ea800081ef506 */
[----:B------:R-:W3:Y:S01]  /*0b90*/  LDG.E.64 R10, desc[UR6][R6.64+-0x10] ;  /* 0xfffff006060a7981 */ /* 0x000ee2000c1e1b00 */
[----:B------:R-:W-:Y:S01]  /*0ba0*/  UMOV UR4, URZ ;  /* 0x000000ff00047c82 */ /* 0x000fe20008000000 */
[----:B------:R-:W0:Y:S02]  /*0bb0*/  S2R R22, SR_LTMASK ;  /* 0x0000000000167919 */ /* 0x000e240000003900 */
[----:B0-----:R-:W-:-:S04]  /*0bc0*/  LOP3.LUT R22, R22, UR5, RZ, 0xc0, !PT ;  /* 0x0000000516167c12 */ /* 0x001fc8000f8ec0ff */
[----:B------:R-:W0:Y:S01]  /*0bd0*/  POPC R19, R22 ;  /* 0x0000001600137309 */ /* 0x000e220000000000 */
[----:B--2---:R-:W-:Y:S04]  /*0be0*/  SHFL.IDX PT, R16, R14, R13, 0x1f ;  /* 0x00001f0d0e107589 */ /* 0x004fe800000e0000 */
[----:B------:R-:W0:Y:S02]  /*0bf0*/  SHFL.IDX PT, R17, R15, R13, 0x1f ;  /* 0x00001f0d0f117589 */ /* 0x000e2400000e0000 */
[----:B0-----:R-:W-:-:S04]  /*0c00*/  IMAD.WIDE.U32 R16, R19, 0x1, R16 ;  /* 0x0000000113107825 */ /* 0x001fc800078e0010 */
[----:B------:R-:W-:Y:S01]  /*0c10*/  VIADD R17, R17, UR4 ;  /* 0x0000000411117c36 */ /* 0x000fe20008000000 */
[----:B------:R-:W-:-:S04]  /*0c20*/  LEA R18, P1, R16, UR14, 0x3 ;  /* 0x0000000e10127c11 */ /* 0x000fc8000f8218ff */
[----:B------:R-:W-:-:S05]  /*0c30*/  LEA.HI.X R19, R16, UR15, R17, 0x3, P1 ;  /* 0x0000000f10137c11 */ /* 0x000fca00088f1c11 */
[----:B---3--:R1:W-:Y:S01]  /*0c40*/  STG.E.64 desc[UR6][R18.64], R10 ;  /* 0x0000000a12007986 */ /* 0x0083e2000c101b06 */
[----:B------:R-:W-:Y:S05]  /*0c50*/  BRA `(.L_x_1209) ;  /* 0x0000000000647947 */ /* 0x000fea0003800000 */
.L_x_1210:
        /* <DEDUP_REMOVED lines=24> */
[----:B---3--:R0:W-:Y:S04]  /*0de0*/  STG.E.64 desc[UR6][R18.64], R10 ;  /* 0x0000000a12007986 */ /* 0x0081e8000c101b06 */
.L_x_1209:
[----:B------:R-:W-:Y:S05]  /*0df0*/  BSYNC.RECONVERGENT B0 ;  /* 0x0000000000007941 */ /* 0x000fea0003800200 */
.L_x_1208:
[----:B01----:R-:W2:Y:S04]  /*0e00*/  LDG.E.64 R10, desc[UR6][R2.64] ;  /* 0x00000006020a7981 */ /* 0x003ea8000c1e1b00 */
[----:B------:R-:W3:Y:S01]  /*0e10*/  LDG.E.64 R14, desc[UR6][R6.64+-0x8] ;  /* 0xfffff806060e7981 */ /* 0x000ee2000c1e1b00 */
[----:B--2---:R-:W-:-:S04]  /*0e20*/  LEA R16, P1, R10, R8, 0x2 ;  /* 0x000000080a107211 */ /* 0x004fc800078210ff */
[----:B------:R-:W-:Y:S02]  /*0e30*/  LEA.HI.X R17, R10, R9, R11, 0x2, P1 ;  /* 0x000000090a117211 */ /* 0x000fe400008f140b */
[----:B---3--:R-:W-:-:S03]  /*0e40*/  LEA R18, P2, R14, R8, 0x2 ;  /* 0x000000080e127211 */ /* 0x008fc600078410ff */
[----:B------:R-:W2:Y:S01]  /*0e50*/  LDG.E R16, desc[UR6][R16.64] ;  /* 0x0000000610107981 */ /* 0x000ea2000c1e1900 */
[----:B------:R-:W-:-:S05]  /*0e60*/  LEA.HI.X R19, R14, R9, R15, 0x2, P2 ;  /* 0x000000090e137211 */ /* 0x000fca00010f140f */
[----:B------:R-:W3:Y:S01]  /*0e70*/  LDG.E R10, desc[UR6][R18.64] ;  /* 0x00000006120a7981 */ /* 0x000ee2000c1e1900 */
[----:B------:R-:W-:Y:S01]  /*0e80*/  BSSY.RECONVERGENT B0, `(.L_x_1211) ;  /* 0x0000042000007945 */ /* 0x000fe20003800200 */
        /* <DEDUP_REMOVED lines=40> */
.L_x_1213:
        /* <DEDUP_REMOVED lines=25> */
.L_x_1212:
[----:B------:R-:W-:Y:S05]  /*12a0*/  BSYNC.RECONVERGENT B0 ;  /* 0x0000000000007941 */ /* 0x000fea0003800200 */
.L_x_1211:
        /* <DEDUP_REMOVED lines=49> */
.L_x_1216:
        /* <DEDUP_REMOVED lines=25> */
.L_x_1215:
[----:B------:R-:W-:Y:S05]  /*1750*/  BSYNC.RECONVERGENT B0 ;  /* 0x0000000000007941 */ /* 0x000fea0003800200 */
.L_x_1214:
        /* <DEDUP_REMOVED lines=49> */
.L_x_1219:
        /* <DEDUP_REMOVED lines=25> */
.L_x_1218:
[----:B------:R-:W-:Y:S05]  /*1c00*/  BSYNC.RECONVERGENT B0 ;  /* 0x0000000000007941 */ /* 0x000fea0003800200 */
.L_x_1217:
[----:B------:R-:W-:-:S05]  /*1c10*/  IADD3 R6, P1, PT, R6, 0x20, RZ ;  /* 0x0000002006067810 */ /* 0x000fca0007f3e0ff */
[----:B------:R-:W-:Y:S01]  /*1c20*/  IMAD.X R7, RZ, RZ, R7, P1 ;  /* 0x000000ffff077224 */ /* 0x000fe200008e0607 */
[----:B------:R-:W-:Y:S07]  /*1c30*/  @!P0 BRA `(.L_x_1220) ;  /* 0xffffffec00348947 */ /* 0x000fee000383ffff */
[----:B------:R-:W-:Y:S05]  /*1c40*/  EXIT ;  /* 0x000000000000794d */ /* 0x000fea0003800000 */
.L_x_1201:
        /* <DEDUP_REMOVED lines=31> */
.L_x_1227:
        /* <DEDUP_REMOVED lines=53> */
.L_x_1226:
        /* <DEDUP_REMOVED lines=25> */
.L_x_1225:
[----:B--2---:R-:W-:Y:S05]  /*2320*/  BSYNC.RECONVERGENT B2 ;  /* 0x0000000000027941 */ /* 0x004fea0003800200 */
.L_x_1224:
[----:B------:R-:W-:-:S05]  /*2330*/  IADD3 R8, P1, PT, R8, 0x8, RZ ;  /* 0x0000000808087810 */ /* 0x000fca0007f3e0ff */
[----:B------:R-:W-:Y:S01]  /*2340*/  IMAD.X R9, RZ, RZ, R9, P1 ;  /* 0x000000ffff097224 */ /* 0x000fe200008e0609 */
[----:B------:R-:W-:Y:S07]  /*2350*/  @P0 BRA `(.L_x_1227) ;  /* 0xfffffff800b80947 */ /* 0x000fee000383ffff */
[----:B------:R-:W-:Y:S05]  /*2360*/  BSYNC.RECONVERGENT B1 ;  /* 0x0000000000017941 */ /* 0x000fea0003800200 */
.L_x_1223:
[----:B------:R-:W-:-:S07]  /*2370*/  IMAD.MOV.U32 R9, RZ, RZ, R12 ;  /* 0x000000ffff097224 */ /* 0x000fce00078e000c */
.L_x_1222:
[----:B--23--:R-:W-:Y:S05]  /*2380*/  BSYNC.RECONVERGENT B0 ;  /* 0x0000000000007941 */ /* 0x00cfea0003800200 */
.L_x_1221:
        /* <DEDUP_REMOVED lines=14> */
.L_x_1240:
        /* <DEDUP_REMOVED lines=53> */
.L_x_1230:
        /* <DEDUP_REMOVED lines=25> */
.L_x_1229:
[----:B------:R-:W-:Y:S05]  /*2950*/  BSYNC.RECONVERGENT B0 ;  /* 0x0000000000007941 */ /* 0x000fea0003800200 */
.L_x_1228:
        /* <DEDUP_REMOVED lines=49> */
.L_x_1233:
        /* <DEDUP_REMOVED lines=25> */
.L_x_1232:
[----:B------:R-:W-:Y:S05]  /*2e00*/  BSYNC.RECONVERGENT B0 ;  /* 0x0000000000007941 */ /* 0x000fea0003800200 */
.L_x_1231:
        /* <DEDUP_REMOVED lines=49> */
.L_x_1236:
        /* <DEDUP_REMOVED lines=25> */
.L_x_1235:
[----:B------:R-:W-:Y:S05]  /*32b0*/  BSYNC.RECONVERGENT B0 ;  /* 0x0000000000007941 */ /* 0x000fea0003800200 */
.L_x_1234:
        /* <DEDUP_REMOVED lines=49> */
.L_x_1239:
        /* <DEDUP_REMOVED lines=25> */
.L_x_1238:
[----:B------:R-:W-:Y:S05]  /*3760*/  BSYNC.RECONVERGENT B0 ;  /* 0x0000000000007941 */ /* 0x000fea0003800200 */
.L_x_1237:
[----:B------:R-:W-:-:S05]  /*3770*/  IADD3 R6, P1, PT, R6, 0x20, RZ ;  /* 0x0000002006067810 */ /* 0x000fca0007f3e0ff */
[----:B------:R-:W-:Y:S01]  /*3780*/  IMAD.X R7, RZ, RZ, R7, P1 ;  /* 0x000000ffff077224 */ /* 0x000fe200008e0607 */
[----:B------:R-:W-:Y:S07]  /*3790*/  @!P0 BRA `(.L_x_1240) ;  /* 0xffffffec00348947 */ /* 0x000fee000383ffff */
[----:B------:R-:W-:Y:S05]  /*37a0*/  EXIT ;  /* 0x000000000000794d */ /* 0x000fea0003800000 */
.L_x_1241:
        /* <DEDUP_REMOVED lines=13> */
.L_x_2136:


//--------------------- .text._Z36sssp_kernel_multiple_worklists_0to15P27vertex_dictionary_structuremmPjPmS2_S2_S2_S2_S2_S2_S2_PyS3_S3_S3_S3_S3_ --------------------------
	.section	.text._Z36sssp_kernel_multiple_worklists_0to15P27vertex_dictionary_structuremmPjPmS2_S2_S2_S2_S2_S2_S2_PyS3_S3_S3_S3_S3_,"ax",@progbits
	.align	128
        .global         _Z36sssp_kernel_multiple_worklists_0to15P27vertex_dictionary_structuremmPjPmS2_S2_S2_S2_S2_S2_S2_PyS3_S3_S3_S3_S3_
        .type           _Z36sssp_kernel_multiple_worklists_0to15P27vertex_dictionary_structuremmPjPmS2_S2_S2_S2_S2_S2_S2_PyS3_S3_S3_S3_S3_,@function
        .size           _Z36sssp_kernel_multiple_worklists_0to15P27vertex_dictionary_structuremmPjPmS2_S2_S2_S2_S2_S2_S2_PyS3_S3_S3_S3_S3_,(.L_x_2137 - _Z36sssp_kernel_multiple_worklists_0to15P27vertex_dictionary_structuremmPjPmS2_S2_S2_S2_S2_S2_S2_PyS3_S3_S3_S3_S3_)
        .other          _Z36sssp_kernel_multiple_worklists_0to15P27vertex_dictionary_structuremmPjPmS2_S2_S2_S2_S2_S2_S2_PyS3_S3_S3_S3_S3_,@"STO_CUDA_ENTRY STV_DEFAULT"
_Z36sssp_kernel_multiple_worklists_0to15P27vertex_dictionary_structuremmPjPmS2_S2_S2_S2_S2_S2_S2_PyS3_S3_S3_S3_S3_:
.text._Z36sssp_kernel_multiple_worklists_0to15P27vertex_dictionary_structuremmPjPmS2_S2_S2_S2_S2_S2_S2_PyS3_S3_S3_S3_S3_:
        /* <DEDUP_REMOVED lines=47> */
.L_x_1248:
        /* <DEDUP_REMOVED lines=51> */
[----:B----4-:R1:W-:Y:S01]  /*0620*/  STG.E.64 desc[UR6][R22.64], R14 ;  /* 0x0000000e16007986 */ /* 0x0103e2000c101b06 */
[----:B------:R-:W-:Y:S05]  /*0630*/  BRA `(.L_x_1246) ;  /* 0x0000000000647947 */ /* 0x000fea0003800000 */
.L_x_1247:
        /* <DEDUP_REMOVED lines=24> */
[----:B----4-:R0:W-:Y:S04]  /*07c0*/  STG.E.64 desc[UR6][R22.64], R14 ;  /* 0x0000000e16007986 */ /* 0x0101e8000c101b06 */
.L_x_1246:
[----:B--2---:R-:W-:Y:S05]  /*07d0*/  BSYNC.RECONVERGENT B2 ;  /* 0x0000000000027941 */ /* 0x004fea0003800200 */
.L_x_1245:
[----:B------:R-:W-:-:S05]  /*07e0*/  IADD3 R8, P1, PT, R8, 0x8, RZ ;  /* 0x0000000808087810 */ /* 0x000fca0007f3e0ff */
[----:B------:R-:W-:Y:S01]  /*07f0*/  IMAD.X R9, RZ, RZ, R9, P1 ;  /* 0x000000ffff097224 */ /* 0x000fe200008e0609 */
[----:B------:R-:W-:Y:S07]  /*0800*/  @P0 BRA `(.L_x_1248) ;  /* 0xfffffff800b80947 */ /* 0x000fee000383ffff */
[----:B------:R-:W-:Y:S05]  /*0810*/  BSYNC.RECONVERGENT B1 ;  /* 0x0000000000017941 */ /* 0x000fea0003800200 */
.L_x_1244:
[----:B--23--:R-:W-:Y:S05]  /*0820*/  BSYNC.RECONVERGENT B0 ;  /* 0x0000000000007941 */ /* 0x00cfea0003800200 */
.L_x_1243:
        /* <DEDUP_REMOVED lines=14> */
.L_x_1261:
        /* <DEDUP_REMOVED lines=53> */
.L_x_1251:
        /* <DEDUP_REMOVED lines=25> */
.L_x_1250:
[----:B------:R-:W-:Y:S05]  /*0df0*/  BSYNC.RECONVERGENT B0 ;  /* 0x0000000000007941 */ /* 0x000fea0003800200 */
.L_x_1249:
        /* <DEDUP_REMOVED lines=49> */
.L_x_1254:
        /* <DEDUP_REMOVED lines=25> */
.L_x_1253:
[----:B------:R-:W-:Y:S05]  /*12a0*/  BSYNC.RECONVERGENT B0 ;  /* 0x0000000000007941 */ /* 0x000fea0003800200 */
.L_x_1252:
        /* <DEDUP_REMOVED lines=49> */
.L_x_1257:
        /* <DEDUP_REMOVED lines=25> */
.L_x_1256:
[----:B------:R-:W-:Y:S05]  /*1750*/  BSYNC.RECONVERGENT B0 ;  /* 0x0000000000007941 */ /* 0x000fea0003800200 */
.L_x_1255:
        /* <DEDUP_REMOVED lines=49> */
.L_x_1260:
        /* <DEDUP_REMOVED lines=25> */
.L_x_1259:
[----:B------:R-:W-:Y:S05]  /*1c00*/  BSYNC.RECONVERGENT B0 ;  /* 0x0000000000007941 */ /* 0x000fea0003800200 */
.L_x_1258:
[----:B------:R-:W-:-:S05]  /*1c10*/  IADD3 R6, P1, PT, R6, 0x20, RZ ;  /* 0x0000002006067810 */ /* 0x000fca0007f3e0ff */
[----:B------:R-:W-:Y:S01]  /*1c20*/  IMAD.X R7, RZ, RZ, R7, P1 ;  /* 0x000000ffff077224 */ /* 0x000fe200008e0607 */
[----:B------:R-:W-:Y:S07]  /*1c30*/  @!P0 BRA `(.L_x_1261) ;  /* 0xffffffec00348947 */ /* 0x000fee000383ffff */
[----:B------:R-:W-:Y:S05]  /*1c40*/  EXIT ;  /* 0x000000000000794d */ /* 0x000fea0003800000 */
.L_x_1242:
        /* <DEDUP_REMOVED lines=31> */
.L_x_1268:
        /* <DEDUP_REMOVED lines=53> */
.L_x_1267:
        /* <DEDUP_REMOVED lines=25> */
.L_x_1266:
[----:B--2---:R-:W-:Y:S05]  /*2320*/  BSYNC.RECONVERGENT B2 ;  /* 0x0000000000027941 */ /* 0x004fea0003800200 */
.L_x_1265:
[----:B------:R-:W-:-:S05]  /*2330*/  IADD3 R8, P1, PT, R8, 0x8, RZ ;  /* 0x0000000808087810 */ /* 0x000fca0007f3e0ff */
[----:B------:R-:W-:Y:S01]  /*2340*/  IMAD.X R9, RZ, RZ, R9, P1 ;  /* 0x000000ffff097224 */ /* 0x000fe200008e0609 */
[----:B------:R-:W-:Y:S07]  /*2350*/  @P0 BRA `(.L_x_1268) ;  /* 0xfffffff800b80947 */ /* 0x000fee000383ffff */
[----:B------:R-:W-:Y:S05]  /*2360*/  BSYNC.RECONVERGENT B1 ;  /* 0x0000000000017941 */ /* 0x000fea0003800200 */
.L_x_1264:
[----:B------:R-:W-:-:S07]  /*2370*/  IMAD.MOV.U32 R9, RZ, RZ, R12 ;  /* 0x000000ffff097224 */ /* 0x000fce00078e000c */
.L_x_1263:
[----:B--23--:R-:W-:Y:S05]  /*2380*/  BSYNC.RECONVERGENT B0 ;  /* 0x0000000000007941 */ /* 0x00cfea0003800200 */
.L_x_1262:
        /* <DEDUP_REMOVED lines=14> */
.L_x_1281:
        /* <DEDUP_REMOVED lines=53> */
.L_x_1271:
        /* <DEDUP_REMOVED lines=25> */
.L_x_1270:
[----:B------:R-:W-:Y:S05]  /*2950*/  BSYNC.RECONVERGENT B0 ;  /* 0x0000000000007941 */ /* 0x000fea0003800200 */
.L_x_1269:
        /* <DEDUP_REMOVED lines=49> */
.L_x_1274:
        /* <DEDUP_REMOVED lines=25> */
.L_x_1273:
[----:B------:R-:W-:Y:S05]  /*2e00*/  BSYNC.RECONVERGENT B0 ;  /* 0x0000000000007941 */ /* 0x000fea0003800200 */
.L_x_1272:
        /* <DEDUP_REMOVED lines=49> */
.L_x_1277:
        /* <DEDUP_REMOVED lines=25> */
.L_x_1276:
[----:B------:R-:W-:Y:S05]  /*32b0*/  BSYNC.RECONVERGENT B0 ;  /* 0x0000000000007941 */ /* 0x000fea0003800200 */
.L_x_1275:
        /* <DEDUP_REMOVED lines=49> */
.L_x_1280:
        /* <DEDUP_REMOVED lines=25> */
.L_x_1279:
[----:B------:R-:W-:Y:S05]  /*3760*/  BSYNC.RECONVERGENT B0 ;  /* 0x0000000000007941 */ /* 0x000fea0003800200 */
.L_x_1278:
[----:B------:R-:W-:-:S05]  /*3770*/  IADD3 R6, P1, PT, R6, 0x20, RZ ;  /* 0x0000002006067810 */ /* 0x000fca0007f3e0ff */
[----:B------:R-:W-:Y:S01]  /*3780*/  IMAD.X R7, RZ, RZ, R7, P1 ;  /* 0x000000ffff077224 */ /* 0x000fe200008e0607 */
[----:B------:R-:W-:Y:S07]  /*3790*/  @!P0 BRA `(.L_x_1281) ;  /* 0xffffffec00348947 */ /* 0x000fee000383ffff */
[----:B------:R-:W-:Y:S05]  /*37a0*/  EXIT ;  /* 0x000000000000794d */ /* 0x000fea0003800000 */
.L_x_1282:
        /* <DEDUP_REMOVED lines=13> */
.L_x_2137:


//--------------------- .text._Z15sssp_kernel_EBCP27vertex_dictionary_structuremmmPjPmS2_S2_S2_S2_S2_S2_S2_PyS3_S3_S3_m --------------------------
	.section	.text._Z15sssp_kernel_EBCP27vertex_dictionary_structuremmmPjPmS2_S2_S2_S2_S2_S2_S2_PyS3_S3_S3_m,"ax",@progbits
	.align	128
        .global         _Z15sssp_kernel_EBCP27vertex_dictionary_structuremmmPjPmS2_S2_S2_S2_S2_S2_S2_PyS3_S3_S3_m
        .type           _Z15sssp_kernel_EBCP27vertex_dictionary_structuremmmPjPmS2_S2_S2_S2_S2_S2_S2_PyS3_S3_S3_m,@function
        .size           _Z15sssp_kernel_EBCP27vertex_dictionary_structuremmmPjPmS2_S2_S2_S2_S2_S2_S2_PyS3_S3_S3_m,(.L_x_2077 - _Z15sssp_kernel_EBCP27vertex_dictionary_structuremmmPjPmS2_S2_S2_S2_S2_S2_S2_PyS3_S3_S3_m)
        .other          _Z15sssp_kernel_EBCP27vertex_dictionary_structuremmmPjPmS2_S2_S2_S2_S2_S2_S2_PyS3_S3_S3_m,@"STO_CUDA_ENTRY STV_DEFAULT"
_Z15sssp_kernel_EBCP27vertex_dictionary_structuremmmPjPmS2_S2_S2_S2_S2_S2_S2_PyS3_S3_S3_m:
.text._Z15sssp_kernel_EBCP27vertex_dictionary_structuremmmPjPmS2_S2_S2_S2_S2_S2_S2_PyS3_S3_S3_m:
[----:B------:R-:W-:Y:S08]  /*0000*/  LDC R1, c[0x0][0x37c] ;  /* 0x0000df00ff017b82 */ /* 0x000ff00000000800 */
[----:B------:R-:W0:Y:S01]  /*0010*/  LDC.64 R2, c[0x4][0xa0] ;  /* 0x01002800ff027b82 */ /* 0x000e220000000a00 */
[----:B------:R-:W0:Y:S07]  /*0020*/  LDCU.64 UR8, c[0x0][0x358] ;  /* 0x00006b00ff0877ac */ /* 0x000e2e0008000a00 */
[----:B------:R-:W1:Y:S01]  /*0030*/  LDC.64 R8, c[0x0][0x400] ;  /* 0x00010000ff087b82 */ /* 0x000e620000000a00 */
[----:B------:R-:W2:Y:S07]  /*0040*/  S2R R11, SR_TID.X ;  /* 0x00000000000b7919 */ /* 0x000eae0000002100 */
[----:B------:R-:W3:Y:S01]  /*0050*/  LDC.64 R6, c[0x0][0x408] ;  /* 0x00010200ff067b82 */ /* 0x000ee20000000a00 */
[----:B0-----:R-:W1:Y:S07]  /*0060*/  LDG.E.64 R12, desc[UR8][R2.64] ;  /* 0x00000008020c7981 */ /* 0x001e6e000c1e1b00 */
[----:B------:R-:W2:Y:S08]  /*0070*/  S2UR UR4, SR_CTAID.X ;  /* 0x00000000000479c3 */ /* 0x000eb00000002500 */
[----:B------:R-:W2:Y:S01]  /*0080*/  LDC R0, c[0x0][0x360] ;  /* 0x0000d800ff007b82 */ /* 0x000ea20000000800 */
[----:B-1----:R-:W-:-:S04]  /*0090*/  LEA R8, P0, R12, R8, 0x3 ;  /* 0x000000080c087211 */ /* 0x002fc800078018ff */
[----:B------:R-:W-:-:S05]  /*00a0*/  LEA.HI.X R9, R12, R9, R13, 0x3, P0 ;  /* 0x000000090c097211 */ /* 0x000fca00000f1c0d */
[----:B------:R-:W3:Y:S02]  /*00b0*/  LDG.E.64 R4, desc[UR8][R8.64] ;  /* 0x0000000808047981 */ /* 0x000ee4000c1e1b00 */
[-C--:B---3--:R-:W-:Y:S02]  /*00c0*/  IMAD R10, R5, R6.reuse, RZ ;  /* 0x00000006050a7224 */ /* 0x088fe400078e02ff */
[----:B--2---:R-:W-:Y:S02]  /*00d0*/  IMAD R5, R0, UR4, R11 ;  /* 0x0000000400057c24 */ /* 0x004fe4000f8e020b */
[----:B------:R-:W-:-:S04]  /*00e0*/  IMAD.WIDE.U32 R2, R4, R6, RZ ;  /* 0x0000000604027225 */ /* 0x000fc800078e00ff */
[----:B------:R-:W-:Y:S01]  /*00f0*/  IMAD R11, R4, R7, R10 ;  /* 0x00000007040b7224 */ /* 0x000fe200078e020a */
[----:B------:R-:W-:-:S03]  /*0100*/  ISETP.GT.U32.AND P0, PT, R2, R5, PT ;  /* 0x000000050200720c */ /* 0x000fc60003f04070 */
[----:B------:R-:W-:-:S05]  /*0110*/  IMAD.IADD R2, R3, 0x1, R11 ;  /* 0x0000000103027824 */ /* 0x000fca00078e020b */
[----:B------:R-:W-:-:S13]  /*0120*/  ISETP.GT.U32.AND.EX P0, PT, R2, RZ, PT, P0 ;  /* 0x000000ff0200720c */ /* 0x000fda0003f04100 */
[----:B------:R-:W-:Y:S05]  /*0130*/  @!P0 EXIT ;  /* 0x000000000000894d */ /* 0x000fea0003800000 */
[----:B------:R-:W-:Y:S01]  /*0140*/  ISETP.NE.AND.EX P0, PT, R7, RZ, PT, !PT ;  /* 0x000000ff0700720c */ /* 0x000fe20003f053f0 */
[----:B------:R-:W-:Y:S02]  /*0150*/  IMAD.MOV.U32 R0, RZ, RZ, R12 ;  /* 0x000000ffff007224 */ /* 0x000fe400078e000c */
[----:B------:R-:W-:-:S10]  /*0160*/  IMAD.MOV.U32 R2, RZ, RZ, R13 ;  /* 0x000000ffff027224 */ /* 0x000fd400078e000d */
[----:B------:R-:W-:Y:S05]  /*0170*/  @P0 BRA `(.L_x_1283) ;  /* 0x0000000000540947 */ /* 0x000fea0003800000 */
[----:B------:R-:W0:Y:S01]  /*0180*/  I2F.U32.RP R3, R6 ;  /* 0x0000000600037306 */ /* 0x000e220000209000 */
[----:B------:R-:W-:-:S07]  /*0190*/  ISETP.NE.U32.AND P2, PT, R6, RZ, PT ;  /* 0x000000ff0600720c */ /* 0x000fce0003f45070 */
[----:B0-----:R-:W0:Y:S02]  /*01a0*/  MUFU.RCP R3, R3 ;  /* 0x0000000300037308 */ /* 0x001e240000001000 */
[----:B0-----:R-:W-:-:S06]  /*01b0*/  VIADD R8, R3, 0xffffffe ;  /* 0x0ffffffe03087836 */ /* 0x001fcc0000000000 */
[----:B------:R0:W1:Y:S02]  /*01c0*/  F2I.FTZ.U32.TRUNC.NTZ R9, R8 ;  /* 0x0000000800097305 */ /* 0x000064000021f000 */
[----:B0-----:R-:W-:Y:S02]  /*01d0*/  IMAD.MOV.U32 R8, RZ, RZ, RZ ;  /* 0x000000ffff087224 */ /* 0x001fe400078e00ff */
[----:B-1----:R-:W-:-:S04]  /*01e0*/  IMAD.MOV R7, RZ, RZ, -R9 ;  /* 0x000000ffff077224 */ /* 0x002fc800078e0a09 */
[----:B------:R-:W-:-:S04]  /*01f0*/  IMAD R7, R7, R6, RZ ;  /* 0x0000000607077224 */ /* 0x000fc800078e02ff */
[----:B------:R-:W-:-:S06]  /*0200*/  IMAD.HI.U32 R4, R9, R7, R8 ;  /* 0x0000000709047227 */ /* 0x000fcc00078e0008 */
[----:B------:R-:W-:-:S04]  /*0210*/  IMAD.HI.U32 R4, R4, R5, RZ ;  /* 0x0000000504047227 */ /* 0x000fc800078e00ff */
[----:B------:R-:W-:-:S04]  /*0220*/  IMAD.MOV R7, RZ, RZ, -R4 ;  /* 0x000000ffff077224 */ /* 0x000fc800078e0a04 */
[----:B------:R-:W-:-:S05]  /*0230*/  IMAD R7, R6, R7, R5 ;  /* 0x0000000706077224 */ /* 0x000fca00078e0205 */
[----:B------:R-:W-:-:S13]  /*0240*/  ISETP.GE.U32.AND P0, PT, R7, R6, PT ;  /* 0x000000060700720c */ /* 0x000fda0003f06070 */
[----:B------:R-:W-:Y:S02]  /*0250*/  @P0 IMAD.IADD R7, R7, 0x1, -R6 ;  /* 0x0000000107070824 */ /* 0x000fe400078e0a06 */
[----:B------:R-:W-:-:S03]  /*0260*/  @P0 VIADD R4, R4, 0x1 ;  /* 0x0000000104040836 */ /* 0x000fc60000000000 */
[----:B------:R-:W-:Y:S01]  /*0270*/  ISETP.GE.U32.AND P1, PT, R7, R6, PT ;  /* 0x000000060700720c */ /* 0x000fe20003f26070 */
[----:B------:R-:W-:-:S12]  /*0280*/  IMAD.MOV.U32 R7, RZ, RZ, RZ ;  /* 0x000000ffff077224 */ /* 0x000fd800078e00ff */
[----:B------:R-:W-:Y:S02]  /*0290*/  @P1 IADD3 R4, PT, PT, R4, 0x1, RZ ;  /* 0x0000000104041810 */ /* 0x000fe40007ffe0ff */
[----:B------:R-:W-:-:S05]  /*02a0*/  @!P2 LOP3.LUT R4, RZ, R6, RZ, 0x33, !PT ;  /* 0x00000006ff04a212 */ /* 0x000fca00078e33ff */
[----:B------:R-:W-:Y:S01]  /*02b0*/  IMAD.MOV.U32 R6, RZ, RZ, R4 ;  /* 0x000000ffff067224 */ /* 0x000fe200078e0004 */
[----:B------:R-:W-:Y:S06]  /*02c0*/  BRA `(.L_x_1284) ;  /* 0x0000000000107947 */ /* 0x000fec0003800000 */
.L_x_1283:
[----:B------:R-:W-:-:S07]  /*02d0*/  MOV R4, 0x2f0 ;  /* 0x000002f000047802 */ /* 0x000fce0000000f00 */
[----:B------:R-:W-:Y:S05]  /*02e0*/  CALL.REL.NOINC `($__internal_1_$__cuda_sm20_div_u64) ;  /* 0x0000000800b47944 */ /* 0x000fea0003c00000 */
[----:B------:R-:W-:Y:S02]  /*02f0*/  IMAD.MOV.U32 R6, RZ, RZ, R3 ;  /* 0x000000ffff067224 */ /* 0x000fe400078e0003 */
[----:B------:R-:W-:-:S07]  /*0300*/  IMAD.MOV.U32 R7, RZ, RZ, R8 ;  /* 0x000000ffff077224 */ /* 0x000fce00078e0008 */
.L_x_1284:
[----:B------:R-:W0:Y:S01]  /*0310*/  LDC.64 R8, c[0x0][0x400] ;  /* 0x00010000ff087b82 */ /* 0x000e220000000a00 */
[----:B------:R-:W-:Y:S04]  /*0320*/  BSSY.RECONVERGENT B1, `(.L_x_1285) ;  /* 0x0000024000017945 */ /* 0x000fe80003800200 */
[----:B------:R-:W-:Y:S01]  /*0330*/  BSSY.RELIABLE B0, `(.L_x_1286) ;  /* 0x000001d000007945 */ /* 0x000fe20003800100 */
[----:B------:R-:W-:Y:S02]  /*0340*/  IMAD.MOV.U32 R15, RZ, RZ, RZ ;  /* 0x000000ffff0f7224 */ /* 0x000fe400078e00ff */
[----:B------:R-:W-:-:S07]  /*0350*/  IMAD.MOV.U32 R17, RZ, RZ, RZ ;  /* 0x000000ffff117224 */ /* 0x000fce00078e00ff */
.L_x_1288:
[----:B------:R-:W-:-:S05]  /*0360*/  IADD3 R3, P0, PT, R0, R15, RZ ;  /* 0x0000000f00037210 */ /* 0x000fca0007f1e0ff */
[----:B------:R-:W-:-:S05]  /*0370*/  IMAD.X R14, R2, 0x1, R17, P0 ;  /* 0x00000001020e7824 */ /* 0x000fca00000e0611 */
[--C-:B------:R-:W-:Y:S02]  /*0380*/  SHF.R.U64 R3, R3, 0x1, R14.reuse ;  /* 0x0000000103037819 */ /* 0x100fe4000000120e */
[----:B------:R-:W-:Y:S02]  /*0390*/  SHF.R.U32.HI R14, RZ, 0x1, R14 ;  /* 0x00000001ff0e7819 */ /* 0x000fe4000001160e */
[----:B0-----:R-:W-:-:S04]  /*03a0*/  LEA R10, P0, R3, R8, 0x3 ;  /* 0x00000008030a7211 */ /* 0x001fc800078018ff */
[----:B------:R-:W-:-:S06]  /*03b0*/  LEA.HI.X R11, R3, R9, R14, 0x3, P0 ;  /* 0x00000009030b7211 */ /* 0x000fcc00000f1c0e */
[----:B------:R-:W2:Y:S01]  /*03c0*/  LDG.E.64 R10, desc[UR8][R10.64] ;  /* 0x000000080a0a7981 */ /* 0x000ea2000c1e1b00 */
[----:B------:R-:W-:Y:S01]  /*03d0*/  IMAD.MOV.U32 R12, RZ, RZ, R6 ;  /* 0x000000ffff0c7224 */ /* 0x000fe200078e0006 */
[----:B------:R-:W-:Y:S02]  /*03e0*/  MOV R13, R7 ;  /* 0x00000007000d7202 */ /* 0x000fe40000000f00 */
[----:B--2---:R-:W-:-:S04]  /*03f0*/  ISETP.NE.U32.AND P0, PT, R10, R6, PT ;  /* 0x000000060a00720c */ /* 0x004fc80003f05070 */
[----:B------:R-:W-:-:S13]  /*0400*/  ISETP.NE.AND.EX P0, PT, R11, R7, PT, P0 ;  /* 0x000000070b00720c */ /* 0x000fda0003f05300 */
[----:B------:R-:W-:Y:S05]  /*0410*/  @!P0 BREAK.RELIABLE B0 ;  /* 0x0000000000008942 */ /* 0x000fea0003800100 */
[----:B------:R-:W-:Y:S05]  /*0420*/  @!P0 BRA `(.L_x_1287) ;  /* 0x00000000004c8947 */ /* 0x000fea0003800000 */
[----:B------:R-:W-:Y:S02]  /*0430*/  ISETP.GE.U32.AND P0, PT, R10, R6, PT ;  /* 0x000000060a00720c */ /* 0x000fe40003f06070 */
[C---:B------:R-:W-:Y:S02]  /*0440*/  IADD3 R4, P1, PT, R3.reuse, 0x1, RZ ;  /* 0x0000000103047810 */ /* 0x040fe40007f3e0ff */
[----:B------:R-:W-:Y:S02]  /*0450*/  IADD3 R3, P2, PT, R3, -0x1, RZ ;  /* 0xffffffff03037810 */ /* 0x000fe40007f5e0ff */
[----:B------:R-:W-:Y:S01]  /*0460*/  ISETP.GE.U32.AND.EX P0, PT, R11, R7, PT, P0 ;  /* 0x000000070b00720c */ /* 0x000fe20003f06100 */
[----:B------:R-:W-:Y:S01]  /*0470*/  IMAD.X R10, RZ, RZ, R14, P1 ;  /* 0x000000ffff0a7224 */ /* 0x000fe200008e060e */
[----:B------:R-:W-:Y:S02]  /*0480*/  IADD3.X R11, PT, PT, R14, -0x1, RZ, P2, !PT ;  /* 0xffffffff0e0b7810 */ /* 0x000fe400017fe4ff */
[----:B------:R-:W-:-:S02]  /*0490*/  SEL R15, R4, R15, !P0 ;  /* 0x0000000f040f7207 */ /* 0x000fc40004000000 */
[----:B------:R-:W-:Y:S02]  /*04a0*/  SEL R0, R0, R3, !P0 ;  /* 0x0000000300007207 */ /* 0x000fe40004000000 */
[----:B------:R-:W-:Y:S02]  /*04b0*/  SEL R17, R10, R17, !P0 ;  /* 0x000000110a117207 */ /* 0x000fe40004000000 */
[----:B------:R-:W-:Y:S02]  /*04c0*/  SEL R2, R2, R11, !P0 ;  /* 0x0000000b02027207 */ /* 0x000fe40004000000 */
[----:B------:R-:W-:-:S04]  /*04d0*/  ISETP.GT.U32.AND P0, PT, R15, R0, PT ;  /* 0x000000000f00720c */ /* 0x000fc80003f04070 */
[----:B------:R-:W-:-:S13]  /*04e0*/  ISETP.GT.U32.AND.EX P0, PT, R17, R2, PT, P0 ;  /* 0x000000021100720c */ /* 0x000fda0003f04100 */
[----:B------:R-:W-:Y:S05]  /*04f0*/  @!P0 BRA `(.L_x_1288) ;  /* 0xfffffffc00988947 */ /* 0x000fea000383ffff */
[----:B------:R-:W-:Y:S05]  /*0500*/  BSYNC.RELIABLE B0 ;  /* 0x0000000000007941 */ /* 0x000fea0003800100 */
.L_x_1286:
[----:B------:R-:W-:-:S04]  /*0510*/  LEA R8, P0, R15, R8, 0x3 ;  /* 0x000000080f087211 */ /* 0x000fc800078018ff */
[----:B------:R-:W-:-:S05]  /*0520*/  LEA.HI.X R9, R15, R9, R17, 0x3, P0 ;  /* 0x000000090f097211 */ /* 0x000fca00000f1c11 */
[----:B------:R0:W5:Y:S01]  /*0530*/  LDG.E.64 R12, desc[UR8][R8.64+-0x8] ;  /* 0xfffff808080c7981 */ /* 0x000162000c1e1b00 */
[----:B------:R-:W-:-:S04]  /*0540*/  IADD3 R3, P0, PT, R15, -0x1, RZ ;  /* 0xffffffff0f037810 */ /* 0x000fc80007f1e0ff */
[----:B------:R-:W-:-:S09]  /*0550*/  IADD3.X R14, PT, PT, R17, -0x1, RZ, P0, !PT ;  /* 0xffffffff110e7810 */ /* 0x000fd200007fe4ff */
.L_x_1287:
[----:B------:R-:W-:Y:S05]  /*0560*/  BSYNC.RECONVERGENT B1 ;  /* 0x0000000000017941 */ /* 0x000fea0003800200 */
.L_x_1285:
[----:B------:R-:W-:Y:S05]  /*0570*/  WARPSYNC.ALL ;  /* 0x0000000000007948 */ /* 0x000fea0003800000 */
[----:B------:R-:W1:Y:S02]  /*0580*/  LDCU.64 UR4, c[0x0][0x3e8] ;  /* 0x00007d00ff0477ac */ /* 0x000e640008000a00 */
[C---:B-1----:R-:W-:Y:S01]  /*0590*/  LEA R2, P0, R3.reuse, UR4, 0x3 ;  /* 0x0000000403027c11 */ /* 0x042fe2000f8018ff */
[----:B------:R-:W1:Y:S03]  /*05a0*/  LDCU UR4, c[0x0][0x40c] ;  /* 0x00008180ff0477ac */ /* 0x000e660008000800 */
[----:B------:R-:W-:-:S06]  /*05b0*/  LEA.HI.X R3, R3, UR5, R14, 0x3, P0 ;  /* 0x0000000503037c11 */ /* 0x000fcc00080f1c0e */
[----:B------:R-:W5:Y:S02]  /*05c0*/  LDG.E.64 R2, desc[UR8][R2.64] ;  /* 0x0000000802027981 */ /* 0x000f64000c1e1b00 */
[----:B-----5:R-:W-:-:S05]  /*05d0*/  IADD3 R0, P0, PT, R6, -R12, RZ ;  /* 0x8000000c06007210 */ /* 0x020fca0007f1e0ff */
[----:B------:R-:W-:Y:S01]  /*05e0*/  IMAD.X R7, R7, 0x1, ~R13, P0 ;  /* 0x0000000107077824 */ /* 0x000fe200000e0e0d */
[----:B-1----:R-:W-:-:S09]  /*05f0*/  UISETP.NE.AND.EX UP0, UPT, UR4, URZ, UPT, !UPT ;  /* 0x000000ff0400728c */ /* 0x002fd2000bf053f0 */
[----:B------:R-:W-:Y:S05]  /*0600*/  BRA.U UP0, `(.L_x_1289) ;  /* 0x0000000100547547 */ /* 0x000fea000b800000 */
[----:B------:R-:W1:Y:S02]  /*0610*/  LDCU UR4, c[0x0][0x408] ;  /* 0x00008100ff0477ac */ /* 0x000e640008000800 */
[----:B-1----:R-:W1:Y:S01]  /*0620*/  I2F.U32.RP R4, UR4 ;  /* 0x0000000400047d06 */ /* 0x002e620008209000 */
[----:B------:R-:W-:-:S07]  /*0630*/  ISETP.NE.U32.AND P1, PT, RZ, UR4, PT ;  /* 0x00000004ff007c0c */ /* 0x000fce000bf25070 */
[----:B-1----:R-:W0:Y:S02]  /*0640*/  MUFU.RCP R4, R4 ;  /* 0x0000000400047308 */ /* 0x002e240000001000 */
[----:B0-----:R-:W-:-:S06]  /*0650*/  VIADD R8, R4, 0xffffffe ;  /* 0x0ffffffe04087836 */ /* 0x001fcc0000000000 */
[----:B------:R0:W1:Y:S02]  /*0660*/  F2I.FTZ.U32.TRUNC.NTZ R9, R8 ;  /* 0x0000000800097305 */ /* 0x000064000021f000 */
[----:B0-----:R-:W-:Y:S02]  /*0670*/  IMAD.MOV.U32 R8, RZ, RZ, RZ ;  /* 0x000000ffff087224 */ /* 0x001fe400078e00ff */
[----:B-1----:R-:W-:-:S04]  /*0680*/  IMAD.MOV R11, RZ, RZ, -R9 ;  /* 0x000000ffff0b7224 */ /* 0x002fc800078e0a09 */
[----:B------:R-:W-:-:S04]  /*0690*/  IMAD R11, R11, UR4, RZ ;  /* 0x000000040b0b7c24 */ /* 0x000fc8000f8e02ff */
[----:B------:R-:W-:-:S04]  /*06a0*/  IMAD.HI.U32 R6, R9, R11, R8 ;  /* 0x0000000b09067227 */ /* 0x000fc800078e0008 */
[----:B------:R-:W-:Y:S02]  /*06b0*/  IMAD.MOV.U32 R9, RZ, RZ, RZ ;  /* 0x000000ffff097224 */ /* 0x000fe400078e00ff */
[----:B------:R-:W-:-:S04]  /*06c0*/  IMAD.HI.U32 R6, R6, R5, RZ ;  /* 0x0000000506067227 */ /* 0x000fc800078e00ff */
[----:B------:R-:W-:-:S04]  /*06d0*/  IMAD.MOV R6, RZ, RZ, -R6 ;  /* 0x000000ffff067224 */ /* 0x000fc800078e0a06 */
[----:B------:R-:W-:-:S05]  /*06e0*/  IMAD R5, R6, UR4, R5 ;  /* 0x0000000406057c24 */ /* 0x000fca000f8e0205 */
[----:B------:R-:W-:-:S13]  /*06f0*/  ISETP.GE.U32.AND P0, PT, R5, UR4, PT ;  /* 0x0000000405007c0c */ /* 0x000fda000bf06070 */
[----:B------:R-:W-:-:S05]  /*0700*/  @P0 VIADD R5, R5, -UR4 ;  /* 0x8000000405050c36 */ /* 0x000fca0008000000 */
[----:B------:R-:W-:-:S13]  /*0710*/  ISETP.GE.U32.AND P0, PT, R5, UR4, PT ;  /* 0x0000000405007c0c */ /* 0x000fda000bf06070 */
[----:B------:R-:W-:Y:S01]  /*0720*/  @P0 VIADD R5, R5, -UR4 ;  /* 0x8000000405050c36 */ /* 0x000fe20008000000 */
[----:B------:R-:W-:-:S04]  /*0730*/  @!P1 LOP3.LUT R5, RZ, UR4, RZ, 0x33, !PT ;  /* 0x00000004ff059c12 */ /* 0x000fc8000f8e33ff */
[----:B------:R-:W-:Y:S01]  /*0740*/  MOV R8, R5 ;  /* 0x0000000500087202 */ /* 0x000fe20000000f00 */
[----:B------:R-:W-:Y:S06]  /*0750*/  BRA `(.L_x_1290) ;  /* 0x0000000000087947 */ /* 0x000fec0003800000 */
.L_x_1289:
[----:B------:R-:W-:-:S07]  /*0760*/  MOV R4, 0x780 ;  /* 0x0000078000047802 */ /* 0x000fce0000000f00 */
[----:B0-----:R-:W-:Y:S05]  /*0770*/  CALL.REL.NOINC `($__internal_2_$__cuda_sm20_rem_u64) ;  /* 0x0000000800a07944 */ /* 0x001fea0003c00000 */
.L_x_1290:
[----:B------:R-:W0:Y:S02]  /*0780*/  LDCU.64 UR4, c[0x0][0x380] ;  /* 0x00007000ff0477ac */ /* 0x000e240008000a00 */
[----:B0-----:R-:W-:-:S04]  /*0790*/  LEA R4, P0, R2, UR4, 0x3 ;  /* 0x0000000402047c11 */ /* 0x001fc8000f8018ff */
[----:B------:R-:W-:Y:S02]  /*07a0*/  IADD3 R4, P1, PT, R4, -0x80000000, RZ ;  /* 0x8000000004047810 */ /* 0x000fe40007f3e0ff */
[----:B------:R-:W-:Y:S02]  /*07b0*/  LEA.HI.X R5, R2, UR5, R3, 0x3, P0 ;  /* 0x0000000502057c11 */ /* 0x000fe400080f1c03 */
[----:B------:R-:W-:-:S03]  /*07c0*/  IADD3 R4, P0, PT, R4, 0x12000000, RZ ;  /* 0x1200000004047810 */ /* 0x000fc60007f1e0ff */
[----:B------:R-:W-:-:S04]  /*07d0*/  IMAD.X R5, RZ, RZ, R5, P1 ;  /* 0x000000ffff057224 */ /* 0x000fc800008e0605 */
[----:B------:R-:W-:-:S06]  /*07e0*/  IMAD.X R5, RZ, RZ, R5, P0 ;  /* 0x000000ffff057224 */ /* 0x000fcc00000e0605 */
[----:B------:R-:W2:Y:S02]  /*07f0*/  LDG.E.64 R4, desc[UR8][R4.64+-0x167bf8] ;  /* 0xe984080804047981 */ /* 0x000ea4000c1e1b00 */
[----:B--2---:R-:W-:-:S04]  /*0800*/  ISETP.NE.U32.AND P0, PT, R4, RZ, PT ;  /* 0x000000ff0400720c */ /* 0x004fc80003f05070 */
[----:B------:R-:W-:-:S13]  /*0810*/  ISETP.NE.AND.EX P0, PT, R5, RZ, PT, P0 ;  /* 0x000000ff0500720c */ /* 0x000fda0003f05300 */
[----:B------:R-:W-:Y:S05]  /*0820*/  @!P0 EXIT ;  /* 0x000000000000894d */ /* 0x000fea0003800000 */
[----:B------:R-:W0:Y:S02]  /*0830*/  LDCU.64 UR4, c[0x4][0x20] ;  /* 0x01000400ff0477ac */ /* 0x000e240008000a00 */
[----:B0-----:R-:W-:-:S04]  /*0840*/  LEA R6, P0, R0, UR4, 0x3 ;  /* 0x0000000400067c11 */ /* 0x001fc8000f8018ff */
[----:B------:R-:W-:-:S05]  /*0850*/  LEA.HI.X R7, R0, UR5, R7, 0x3, P0 ;  /* 0x0000000500077c11 */ /* 0x000fca00080f1c07 */
[----:B------:R-:W2:Y:S01]  /*0860*/  LDG.E.64 R16, desc[UR8][R6.64] ;  /* 0x0000000806107981 */ /* 0x000ea2000c1e1b00 */
[----:B------:R-:W-:Y:S01]  /*0870*/  BSSY.RECONVERGENT B1, `(.L_x_1291) ;  /* 0x0000019000017945 */ /* 0x000fe20003800200 */
[----:B--2---:R-:W-:-:S04]  /*0880*/  ISETP.NE.U32.AND P0, PT, R16, RZ, PT ;  /* 0x000000ff1000720c */ /* 0x004fc80003f05070 */
[----:B------:R-:W-:-:S13]  /*0890*/  ISETP.NE.AND.EX P0, PT, R17, RZ, PT, P0 ;  /* 0x000000ff1100720c */ /* 0x000fda0003f05300 */
[----:B------:R-:W-:Y:S05]  /*08a0*/  @!P0 BRA `(.L_x_1292) ;  /* 0x0000000000548947 */ /* 0x000fea0003800000 */
[----:B------:R-:W-:-:S07]  /*08b0*/  IMAD.MOV.U32 R0, RZ, RZ, R16 ;  /* 0x000000ffff007224 */ /* 0x000fce00078e0010 */
.L_x_1293:
[----:B------:R-:W-:Y:S01]  /*08c0*/  LOP3.LUT R6, R0, 0x1, RZ, 0xc0, !PT ;  /* 0x0000000100067812 */ /* 0x000fe200078ec0ff */
[----:B-----5:R-:W-:Y:S02]  /*08d0*/  IMAD.MOV.U32 R14, RZ, RZ, R4 ;  /* 0x000000ffff0e7224 */ /* 0x020fe400078e0004 */
[----:B------:R-:W-:Y:S01]  /*08e0*/  IMAD.MOV.U32 R15, RZ, RZ, R5 ;  /* 0x000000ffff0f7224 */ /* 0x000fe200078e0005 */
[----:B------:R-:W-:-:S04]  /*08f0*/  ISETP.NE.U32.AND P0, PT, R6, 0x1, PT ;  /* 0x000000010600780c */ /* 0x000fc80003f05070 */
[----:B------:R-:W-:-:S13]  /*0900*/  ISETP.NE.U32.AND.EX P0, PT, RZ, RZ, PT, P0 ;  /* 0x000000ffff00720c */ /* 0x000fda0003f05100 */
[----:B------:R-:W5:Y:S01]  /*0910*/  @!P0 LD.E.64 R4, desc[UR8][R4.64+0x1c8] ;  /* 0x0001c80804048980 */ /* 0x000f62000c101b00 */
[----:B------:R-:W-:-:S03]  /*0920*/  IMAD.WIDE.U32 R6, R17, -0x33333333, RZ ;  /* 0xcccccccd11067825 */ /* 0x000fc600078e00ff */
[----:B------:R0:W5:Y:S01]  /*0930*/  @P0 LD.E.64 R4, desc[UR8][R14.64+0x1d0] ;  /* 0x0001d0080e040980 */ /* 0x000162000c101b00 */
[----:B------:R-:W-:-:S04]  /*0940*/  IMAD.WIDE.U32 R10, P0, R0, -0x33333334, R6 ;  /* 0xcccccccc000a7825 */ /* 0x000fc80007800006 */
[----:B------:R-:W-:Y:S01]  /*0950*/  IMAD.WIDE.U32 R6, R0, -0x33333333, RZ ;  /* 0xcccccccd00067825 */ /* 0x000fe200078e00ff */
[----:B------:R-:W-:-:S03]  /*0960*/  MOV R12, R11 ;  /* 0x0000000b000c7202 */ /* 0x000fc60000000f00 */
[----:B------:R-:W-:Y:S01]  /*0970*/  IMAD.X R13, RZ, RZ, RZ, P0 ;  /* 0x000000ffff0d7224 */ /* 0x000fe200000e06ff */
[----:B------:R-:W-:Y:S02]  /*0980*/  ISETP.GE.U32.AND P0, PT, R0, 0xa, PT ;  /* 0x0000000a0000780c */ /* 0x000fe40003f06070 */
[----:B------:R-:W-:Y:S02]  /*0990*/  IADD3 RZ, P1, PT, R7, R10, RZ ;  /* 0x0000000a07ff7210 */ /* 0x000fe40007f3e0ff */
[----:B------:R-:W-:-:S03]  /*09a0*/  ISETP.GE.U32.AND.EX P0, PT, R17, RZ, PT, P0 ;  /* 0x000000ff1100720c */ /* 0x000fc60003f06100 */
[----:B------:R-:W-:-:S05]  /*09b0*/  IMAD.WIDE.U32.X R6, R17, -0x33333334, R12, P1 ;  /* 0xcccccccc11067825 */ /* 0x000fca00008e040c */
[--C-:B------:R-:W-:Y:S02]  /*09c0*/  SHF.R.U64 R0, R6, 0x3, R7.reuse ;  /* 0x0000000306007819 */ /* 0x100fe40000001207 */
[----:B------:R-:W-:-:S05]  /*09d0*/  SHF.R.U32.HI R6, RZ, 0x3, R7 ;  /* 0x00000003ff067819 */ /* 0x000fca0000011607 */
[----:B------:R-:W-:Y:S01]  /*09e0*/  IMAD.MOV.U32 R17, RZ, RZ, R6 ;  /* 0x000000ffff117224 */ /* 0x000fe200078e0006 */
[----:B0-----:R-:W-:Y:S06]  /*09f0*/  @P0 BRA `(.L_x_1293) ;  /* 0xfffffffc00b00947 */ /* 0x001fec000383ffff */
.L_x_1292:
[----:B------:R-:W-:Y:S05]  /*0a00*/  BSYNC.RECONVERGENT B1 ;  /* 0x0000000000017941 */ /* 0x000fea0003800200 */
.L_x_1291:
[----:B------:R-:W0:Y:S01]  /*0a10*/  LDCU.64 UR4, c[0x0][0x3a0] ;  /* 0x00007400ff0477ac */ /* 0x000e220008000a00 */
[----:B------:R-:W-:Y:S01]  /*0a20*/  IMAD.WIDE.U32 R10, R8, 0xb, RZ ;  /* 0x0000000b080a7825 */ /* 0x000fe200078e00ff */
[----:B------:R-:W1:Y:S03]  /*0a30*/  LDCU.64 UR12, c[0x0][0x3a0] ;  /* 0x00007400ff0c77ac */ /* 0x000e660008000a00 */
[----:B------:R-:W-:Y:S02]  /*0a40*/  IMAD.MOV.U32 R7, RZ, RZ, R10 ;  /* 0x000000ffff077224 */ /* 0x000fe400078e000a */
[----:B------:R-:W-:Y:S01]  /*0a50*/  IMAD R9, R9, 0xb, RZ ;  /* 0x0000000b09097824 */ /* 0x000fe200078e02ff */
[----:B------:R-:W2:Y:S02]  /*0a60*/  LDCU.64 UR10, c[0x0][0x3f0] ;  /* 0x00007e00ff0a77ac */ /* 0x000ea40008000a00 */
[----:B------:R-:W-:Y:S01]  /*0a70*/  IADD3 R0, P1, PT, R7, 0xb, RZ ;  /* 0x0000000b07007810 */ /* 0x000fe20007f3e0ff */
[----:B------:R-:W-:Y:S01]  /*0a80*/  IMAD.IADD R6, R11, 0x1, R9 ;  /* 0x000000010b067824 */ /* 0x000fe200078e0209 */
[----:B0-----:R-:W-:-:S04]  /*0a90*/  LEA R8, P0, R2, UR4, 0x2 ;  /* 0x0000000402087c11 */ /* 0x001fc8000f8010ff */
[----:B------:R-:W-:Y:S01]  /*0aa0*/  LEA.HI.X R9, R2, UR5, R3, 0x2, P0 ;  /* 0x0000000502097c11 */ /* 0x000fe200080f1403 */
[----:B-1----:R-:W-:-:S08]  /*0ab0*/  IMAD.X R2, RZ, RZ, R6, P1 ;  /* 0x000000ffff027224 */ /* 0x002fd000008e0606 */
.L_x_1296:
[----:B0----5:R-:W-:-:S04]  /*0ac0*/  LEA R10, P0, R7, R4, 0x3 ;  /* 0x00000004070a7211 */ /* 0x021fc800078018ff */
[----:B------:R-:W-:-:S06]  /*0ad0*/  LEA.HI.X R11, R7, R5, R6, 0x3, P0 ;  /* 0x00000005070b7211 */ /* 0x000fcc00000f1c06 */
[----:B------:R-:W3:Y:S02]  /*0ae0*/  LD.E.64 R10, desc[UR8][R10.64] ;  /* 0x000000080a0a7980 */ /* 0x000ee4000c101b00 */
[----:B---3--:R-:W-:-:S04]  /*0af0*/  ISETP.NE.U32.AND P0, PT, R10, RZ, PT ;  /* 0x000000ff0a00720c */ /* 0x008fc80003f05070 */
[----:B------:R-:W-:-:S13]  /*0b00*/  ISETP.NE.AND.EX P0, PT, R11, RZ, PT, P0 ;  /* 0x000000ff0b00720c */ /* 0x000fda0003f05300 */
[----:B--2---:R-:W-:Y:S05]  /*0b10*/  @!P0 EXIT ;  /* 0x000000000000894d */ /* 0x004fea0003800000 */
[C---:B------:R-:W-:Y:S01]  /*0b20*/  LEA R12, P0, R10.reuse, UR12, 0x2 ;  /* 0x0000000c0a0c7c11 */ /* 0x040fe2000f8010ff */
[----:B------:R-:W2:Y:S03]  /*0b30*/  LDG.E R3, desc[UR8][R8.64] ;  /* 0x0000000808037981 */ /* 0x000ea6000c1e1900 */
[----:B------:R-:W-:-:S05]  /*0b40*/  LEA.HI.X R13, R10, UR13, R11, 0x2, P0 ;  /* 0x0000000d0a0d7c11 */ /* 0x000fca00080f140b */
        /* <DEDUP_REMOVED lines=9> */
[----:B------:R-:W0:Y:S01]  /*0be0*/  S2R R16, SR_LANEID ;  /* 0x0000000000107919 */ /* 0x000e220000000000 */
[----:B------:R-:W-:Y:S01]  /*0bf0*/  VOTEU.ANY UR5, UPT, PT ;  /* 0x0000000000057886 */ /* 0x000fe200038e0100 */
[----:B------:R-:W1:Y:S01]  /*0c00*/  LDC.64 R14, c[0x0][0x3f8] ;  /* 0x0000fe00ff0e7b82 */ /* 0x000e620000000a00 */
[----:B------:R-:W0:Y:S01]  /*0c10*/  FLO.U32 R3, UR5 ;  /* 0x0000000500037d00 */ /* 0x000e2200080e0000 */
[----:B------:R-:W-:Y:S01]  /*0c20*/  UPOPC UR6, UR5 ;  /* 0x00000005000672bf */ /* 0x000fe20008000000 */
[----:B------:R-:W-:Y:S01]  /*0c30*/  REDG.E.MIN.STRONG.GPU desc[UR8][R12.64+-0x4], R23 ;  /* 0xfffffc170c00798e */ /* 0x000fe2000c92e108 */
[----:B------:R-:W-:Y:S02]  /*0c40*/  UMOV UR4, URZ ;  /* 0x000000ff00047c82 */ /* 0x000fe40008000000 */
[----:B------:R-:W-:-:S04]  /*0c50*/  UIMAD.WIDE.U32 UR6, UR6, 0x1, URZ ;  /* 0x00000001060678a5 */ /* 0x000fc8000f8e00ff */
[----:B------:R-:W-:Y:S02]  /*0c60*/  UIADD3 UR4, UPT, UPT, UR7, UR4, URZ ;  /* 0x0000000407047290 */ /* 0x000fe4000fffe0ff */
[----:B------:R-:W-:-:S04]  /*0c70*/  MOV R17, UR7 ;  /* 0x0000000700117c02 */ /* 0x000fc80008000f00 */
[----:B------:R-:W-:Y:S01]  /*0c80*/  IMAD.U32 R17, RZ, RZ, UR4 ;  /* 0x00000004ff117e24 */ /* 0x000fe2000f8e00ff */
[----:B0-----:R-:W-:Y:S01]  /*0c90*/  ISETP.EQ.U32.AND P1, PT, R3, R16, PT ;  /* 0x000000100300720c */ /* 0x001fe20003f22070 */
[----:B------:R-:W-:-:S12]  /*0ca0*/  IMAD.U32 R16, RZ, RZ, UR6 ;  /* 0x00000006ff107e24 */ /* 0x000fd8000f8e00ff */
[----:B-1----:R-:W2:Y:S01]  /*0cb0*/  @P1 ATOMG.E.ADD.64.STRONG.GPU PT, R14, desc[UR8][R14.64], R16 ;  /* 0x800000100e0e19a8 */ /* 0x002ea200081ef508 */
[----:B------:R-:W0:Y:S01]  /*0cc0*/  S2R R20, SR_LTMASK ;  /* 0x0000000000147919 */ /* 0x000e220000003900 */
[----:B------:R-:W-:Y:S01]  /*0cd0*/  UMOV UR4, URZ ;  /* 0x000000ff00047c82 */ /* 0x000fe20008000000 */
[----:B------:R-:W-:Y:S02]  /*0ce0*/  IADD3 R10, P1, PT, R10, -0x1, RZ ;  /* 0xffffffff0a0a7810 */ /* 0x000fe40007f3e0ff */
[----:B0-----:R-:W-:-:S04]  /*0cf0*/  LOP3.LUT R20, R20, UR5, RZ, 0xc0, !PT ;  /* 0x0000000514147c12 */ /* 0x001fc8000f8ec0ff */
[----:B------:R-:W0:Y:S01]  /*0d00*/  POPC R21, R20 ;  /* 0x0000001400157309 */ /* 0x000e220000000000 */
[----:B------:R-:W-:Y:S01]  /*0d10*/  IADD3.X R11, PT, PT, R11, -0x1, RZ, P1, !PT ;  /* 0xffffffff0b0b7810 */ /* 0x000fe20000ffe4ff */
[----:B--2---:R-:W-:Y:S04]  /*0d20*/  SHFL.IDX PT, R18, R14, R3, 0x1f ;  /* 0x00001f030e127589 */ /* 0x004fe800000e0000 */
[----:B------:R-:W0:Y:S02]  /*0d30*/  SHFL.IDX PT, R19, R15, R3, 0x1f ;  /* 0x00001f030f137589 */ /* 0x000e2400000e0000 */
[----:B0-----:R-:W-:-:S04]  /*0d40*/  IMAD.WIDE.U32 R18, R21, 0x1, R18 ;  /* 0x0000000115127825 */ /* 0x001fc800078e0012 */
[----:B------:R-:W-:Y:S01]  /*0d50*/  VIADD R13, R19, UR4 ;  /* 0x00000004130d7c36 */ /* 0x000fe20008000000 */
[----:B------:R-:W-:-:S04]  /*0d60*/  LEA R12, P2, R18, UR10, 0x3 ;  /* 0x0000000a120c7c11 */ /* 0x000fc8000f8418ff */
[----:B------:R-:W-:-:S05]  /*0d70*/  LEA.HI.X R13, R18, UR11, R13, 0x3, P2 ;  /* 0x0000000b120d7c11 */ /* 0x000fca00090f1c0d */
[----:B------:R0:W-:Y:S04]  /*0d80*/  STG.E.64 desc[UR8][R12.64], R10 ;  /* 0x0000000a0c007986 */ /* 0x0001e8000c101b08 */
.L_x_1295:
[----:B------:R-:W-:Y:S05]  /*0d90*/  BSYNC.RECONVERGENT B1 ;  /* 0x0000000000017941 */ /* 0x000fea0003800200 */
.L_x_1294:
[----:B------:R-:W-:Y:S05]  /*0da0*/  @!P0 BRA `(.L_x_1296) ;  /* 0xfffffffc00448947 */ /* 0x000fea000383ffff */
[----:B------:R-:W-:Y:S05]  /*0db0*/  EXIT ;  /* 0x000000000000794d */ /* 0x000fea0003800000 */
        .weak           $__internal_1_$__cuda_sm20_div_u64
        .type           $__internal_1_$__cuda_sm20_div_u64,@function
        .size           $__internal_1_$__cuda_sm20_div_u64,($__internal_2_$__cuda_sm20_rem_u64 - $__internal_1_$__cuda_sm20_div_u64)
$__internal_1_$__cuda_sm20_div_u64:
[----:B------:R-:W0:Y:S01]  /*0dc0*/  LDCU.64 UR4, c[0x0][0x408] ;  /* 0x00008100ff0477ac */ /* 0x000e220008000a00 */
[----:B------:R-:W1:Y:S01]  /*0dd0*/  LDC.64 R6, c[0x0][0x408] ;  /* 0x00010200ff067b82 */ /* 0x000e620000000a00 */
[----:B0-----:R-:W0:Y:S08]  /*0de0*/  I2F.U64.RP R3, UR4 ;  /* 0x0000000400037d12 */ /* 0x001e300008309000 */
[----:B0-----:R-:W0:Y:S02]  /*0df0*/  MUFU.RCP R3, R3 ;  /* 0x0000000300037308 */ /* 0x001e240000001000 */
[----:B0-----:R-:W-:-:S06]  /*0e00*/  VIADD R8, R3, 0x1ffffffe ;  /* 0x1ffffffe03087836 */ /* 0x001fcc0000000000 */
[----:B------:R-:W1:Y:S02]  /*0e10*/  F2I.U64.TRUNC R8, R8 ;  /* 0x0000000800087311 */ /* 0x000e64000020d800 */
[----:B-1----:R-:W-:-:S04]  /*0e20*/  IMAD.WIDE.U32 R10, R8, R6, RZ ;  /* 0x00000006080a7225 */ /* 0x002fc800078e00ff */
[----:B------:R-:W-:Y:S01]  /*0e30*/  IMAD R11, R8, R7, R11 ;  /* 0x00000007080b7224 */ /* 0x000fe200078e020b */
[----:B------:R-:W-:-:S03]  /*0e40*/  IADD3 R13, P0, PT, RZ, -R10, RZ ;  /* 0x8000000aff0d7210 */ /* 0x000fc60007f1e0ff */
[----:B------:R-:W-:Y:S02]  /*0e50*/  IMAD R11, R9, R6, R11 ;  /* 0x00000006090b7224 */ /* 0x000fe400078e020b */
[----:B------:R-:W-:-:S04]  /*0e60*/  IMAD.HI.U32 R10, R8, R13, RZ ;  /* 0x0000000d080a7227 */ /* 0x000fc800078e00ff */
[----:B------:R-:W-:Y:S02]  /*0e70*/  IMAD.X R15, RZ, RZ, ~R11, P0 ;  /* 0x000000ffff0f7224 */ /* 0x000fe400000e0e0b */
[----:B------:R-:W-:Y:S02]  /*0e80*/  IMAD.MOV.U32 R11, RZ, RZ, R8 ;  /* 0x000000ffff0b7224 */ /* 0x000fe400078e0008 */
[-C--:B------:R-:W-:Y:S02]  /*0e90*/  IMAD R17, R9, R15.reuse, RZ ;  /* 0x0000000f09117224 */ /* 0x080fe400078e02ff */
[----:B------:R-:W-:-:S04]  /*0ea0*/  IMAD.WIDE.U32 R10, P0, R8, R15, R10 ;  /* 0x0000000f080a7225 */ /* 0x000fc8000780000a */
[----:B------:R-:W-:-:S04]  /*0eb0*/  IMAD.HI.U32 R3, R9, R15, RZ ;  /* 0x0000000f09037227 */ /* 0x000fc800078e00ff */
[----:B------:R-:W-:-:S04]  /*0ec0*/  IMAD.HI.U32 R10, P1, R9, R13, R10 ;  /* 0x0000000d090a7227 */ /* 0x000fc8000782000a */
[----:B------:R-:W-:Y:S01]  /*0ed0*/  IMAD.X R3, R3, 0x1, R9, P0 ;  /* 0x0000000103037824 */ /* 0x000fe200000e0609 */
[----:B------:R-:W-:-:S04]  /*0ee0*/  IADD3 R11, P2, PT, R17, R10, RZ ;  /* 0x0000000a110b7210 */ /* 0x000fc80007f5e0ff */
[----:B------:R-:W-:Y:S01]  /*0ef0*/  IADD3.X R3, PT, PT, RZ, RZ, R3, P2, P1 ;  /* 0x000000ffff037210 */ /* 0x000fe200017e2403 */
[----:B------:R-:W-:-:S04]  /*0f00*/  IMAD.WIDE.U32 R8, R11, R6, RZ ;  /* 0x000000060b087225 */ /* 0x000fc800078e00ff */
[----:B------:R-:W-:Y:S01]  /*0f10*/  IMAD R9, R11, R7, R9 ;  /* 0x000000070b097224 */ /* 0x000fe200078e0209 */
[----:B------:R-:W-:-:S03]  /*0f20*/  IADD3 R13, P0, PT, RZ, -R8, RZ ;  /* 0x80000008ff0d7210 */ /* 0x000fc60007f1e0ff */
[----:B------:R-:W-:Y:S02]  /*0f30*/  IMAD R9, R3, R6, R9 ;  /* 0x0000000603097224 */ /* 0x000fe400078e0209 */
[----:B------:R-:W-:-:S04]  /*0f40*/  IMAD.HI.U32 R10, R11, R13, RZ ;  /* 0x0000000d0b0a7227 */ /* 0x000fc800078e00ff */
[----:B------:R-:W-:-:S04]  /*0f50*/  IMAD.X R8, RZ, RZ, ~R9, P0 ;  /* 0x000000ffff087224 */ /* 0x000fc800000e0e09 */
[----:B------:R-:W-:-:S04]  /*0f60*/  IMAD.WIDE.U32 R10, P0, R11, R8, R10 ;  /* 0x000000080b0a7225 */ /* 0x000fc8000780000a */
[C---:B------:R-:W-:Y:S02]  /*0f70*/  IMAD R9, R3.reuse, R8, RZ ;  /* 0x0000000803097224 */ /* 0x040fe400078e02ff */
[----:B------:R-:W-:-:S04]  /*0f80*/  IMAD.HI.U32 R10, P1, R3, R13, R10 ;  /* 0x0000000d030a7227 */ /* 0x000fc8000782000a */
[----:B------:R-:W-:Y:S01]  /*0f90*/  IMAD.HI.U32 R12, R3, R8, RZ ;  /* 0x00000008030c7227 */ /* 0x000fe200078e00ff */
[----:B------:R-:W-:-:S03]  /*0fa0*/  IADD3 R10, P2, PT, R9, R10, RZ ;  /* 0x0000000a090a7210 */ /* 0x000fc60007f5e0ff */
[----:B------:R-:W-:Y:S01]  /*0fb0*/  IMAD.MOV.U32 R9, RZ, RZ, RZ ;  /* 0x000000ffff097224 */ /* 0x000fe200078e00ff */
[----:B------:R-:W-:Y:S01]  /*0fc0*/  IADD3.X R3, PT, PT, R12, R3, RZ, P0, !PT ;  /* 0x000000030c037210 */ /* 0x000fe200007fe4ff */
[----:B------:R-:W-:-:S03]  /*0fd0*/  IMAD.HI.U32 R8, R10, R5, RZ ;  /* 0x000000050a087227 */ /* 0x000fc600078e00ff */
[----:B------:R-:W-:Y:S01]  /*0fe0*/  IADD3.X R3, PT, PT, RZ, RZ, R3, P2, P1 ;  /* 0x000000ffff037210 */ /* 0x000fe200017e2403 */
[----:B------:R-:W-:-:S04]  /*0ff0*/  IMAD.WIDE.U32 R8, RZ, R10, R8 ;  /* 0x0000000aff087225 */ /* 0x000fc800078e0008 */
[----:B------:R-:W-:-:S05]  /*1000*/  IMAD.HI.U32 R3, P0, R3, R5, R8 ;  /* 0x0000000503037227 */ /* 0x000fca0007800008 */
[----:B------:R-:W-:Y:S01]  /*1010*/  IADD3 R11, P1, PT, RZ, R3, RZ ;  /* 0x00000003ff0b7210 */ /* 0x000fe20007f3e0ff */
[----:B------:R-:W-:-:S04]  /*1020*/  IMAD.X R3, RZ, RZ, RZ, P0 ;  /* 0x000000ffff037224 */ /* 0x000fc800000e06ff */
[----:B------:R-:W-:-:S04]  /*1030*/  IMAD.WIDE.U32 R8, R11, R6, RZ ;  /* 0x000000060b087225 */ /* 0x000fc800078e00ff */
[----:B------:R-:W-:Y:S01]  /*1040*/  IMAD.X R3, RZ, RZ, R3, P1 ;  /* 0x000000ffff037224 */ /* 0x000fe200008e0603 */
[----:B------:R-:W-:Y:S01]  /*1050*/  IADD3 R15, P1, PT, -R8, R5, RZ ;  /* 0x00000005080f7210 */ /* 0x000fe20007f3e1ff */
[----:B------:R-:W-:-:S03]  /*1060*/  IMAD R9, R11, R7, R9 ;  /* 0x000000070b097224 */ /* 0x000fc600078e0209 */
[-C--:B------:R-:W-:Y:S01]  /*1070*/  ISETP.GE.U32.AND P0, PT, R15, R6.reuse, PT ;  /* 0x000000060f00720c */ /* 0x080fe20003f06070 */
[-C--:B------:R-:W-:Y:S01]  /*1080*/  IMAD R9, R3, R6.reuse, R9 ;  /* 0x0000000603097224 */ /* 0x080fe200078e0209 */
[----:B------:R-:W-:-:S03]  /*1090*/  IADD3 R13, P2, PT, R15, -R6, RZ ;  /* 0x800000060f0d7210 */ /* 0x000fc60007f5e0ff */
[----:B------:R-:W-:Y:S01]  /*10a0*/  IMAD.X R14, RZ, RZ, ~R9, P1 ;  /* 0x000000ffff0e7224 */ /* 0x000fe200008e0e09 */
[----:B------:R-:W-:-:S03]  /*10b0*/  IADD3 R10, P1, PT, R11, 0x1, RZ ;  /* 0x000000010b0a7810 */ /* 0x000fc60007f3e0ff */
[C---:B------:R-:W-:Y:S01]  /*10c0*/  IMAD.X R12, R14.reuse, 0x1, ~R7, P2 ;  /* 0x000000010e0c7824 */ /* 0x040fe200010e0e07 */
[----:B------:R-:W-:Y:S01]  /*10d0*/  ISETP.GE.U32.AND.EX P0, PT, R14, R7, PT, P0 ;  /* 0x000000070e00720c */ /* 0x000fe20003f06100 */
[----:B------:R-:W-:Y:S01]  /*10e0*/  IMAD.X R8, RZ, RZ, R3, P1 ;  /* 0x000000ffff087224 */ /* 0x000fe200008e0603 */
[----:B------:R-:W-:Y:S02]  /*10f0*/  ISETP.NE.U32.AND P1, PT, R6, RZ, PT ;  /* 0x000000ff0600720c */ /* 0x000fe40003f25070 */
[----:B------:R-:W-:Y:S02]  /*1100*/  SEL R10, R10, R11, P0 ;  /* 0x0000000b0a0a7207 */ /* 0x000fe40000000000 */
[----:B------:R-:W-:Y:S02]  /*1110*/  SEL R13, R13, R15, P0 ;  /* 0x0000000f0d0d7207 */ /* 0x000fe40000000000 */
[----:B------:R-:W-:Y:S02]  /*1120*/  SEL R9, R8, R3, P0 ;  /* 0x0000000308097207 */ /* 0x000fe40000000000 */
[----:B------:R-:W-:-:S02]  /*1130*/  IADD3 R3, P2, PT, R10, 0x1, RZ ;  /* 0x000000010a037810 */ /* 0x000fc40007f5e0ff */
[----:B------:R-:W-:Y:S02]  /*1140*/  SEL R12, R12, R14, P0 ;  /* 0x0000000e0c0c7207 */ /* 0x000fe40000000000 */
[----:B------:R-:W-:Y:S01]  /*1150*/  ISETP.GE.U32.AND P0, PT, R13, R6, PT ;  /* 0x000000060d00720c */ /* 0x000fe20003f06070 */
[----:B------:R-:W-:Y:S01]  /*1160*/  IMAD.X R8, RZ, RZ, R9, P2 ;  /* 0x000000ffff087224 */ /* 0x000fe200010e0609 */
[----:B------:R-:W-:Y:S02]  /*1170*/  ISETP.NE.AND.EX P1, PT, R7, RZ, PT, P1 ;  /* 0x000000ff0700720c */ /* 0x000fe40003f25310 */
[----:B------:R-:W-:Y:S01]  /*1180*/  ISETP.GE.U32.AND.EX P0, PT, R12, R7, PT, P0 ;  /* 0x000000070c00720c */ /* 0x000fe20003f06100 */
[----:B------:R-:W-:Y:S01]  /*1190*/  IMAD.MOV.U32 R7, RZ, RZ, 0x0 ;  /* 0x00000000ff077424 */ /* 0x000fe200078e00ff */
[----:B------:R-:W-:Y:S02]  /*11a0*/  MOV R6, R4 ;  /* 0x0000000400067202 */ /* 0x000fe40000000f00 */
[----:B------:R-:W-:-:S02]  /*11b0*/  SEL R3, R3, R10, P0 ;  /* 0x0000000a03037207 */ /* 0x000fc40000000000 */
[----:B------:R-:W-:Y:S02]  /*11c0*/  SEL R8, R8, R9, P0 ;  /* 0x0000000908087207 */ /* 0x000fe40000000000 */
[----:B------:R-:W-:Y:S02]  /*11d0*/  SEL R3, R3, 0xffffffff, P1 ;  /* 0xffffffff03037807 */ /* 0x000fe40000800000 */
[----:B------:R-:W-:Y:S01]  /*11e0*/  SEL R8, R8, 0xffffffff, P1 ;  /* 0xffffffff08087807 */ /* 0x000fe20000800000 */
[----:B------:R-:W-:Y:S06]  /*11f0*/  RET.REL.NODEC R6 `(_Z15sssp_kernel_EBCP27vertex_dictionary_structuremmmPjPmS2_S2_S2_S2_S2_S2_S2_PyS3_S3_S3_m) ;  /* 0xffffffec06807950 */ /* 0x000fec0003c3ffff */
        .weak           $__internal_2_$__cuda_sm20_rem_u64
        .type           $__internal_2_$__cuda_sm20_rem_u64,@function
        .size           $__internal_2_$__cuda_sm20_rem_u64,(.L_x_2077 - $__internal_2_$__cuda_sm20_rem_u64)
$__internal_2_$__cuda_sm20_rem_u64:
        /* <DEDUP_REMOVED lines=29> */
[----:B------:R-:W-:Y:S02]  /*13d0*/  HFMA2 R11, -RZ, RZ, 0, 0 ;  /* 0x00000000ff0b7431 */ /* 0x000fe400000001ff */
[----:B------:R-:W-:Y:S01]  /*13e0*/  IMAD.HI.U32 R12, R15, R10, RZ ;  /* 0x0000000a0f0c7227 */ /* 0x000fe200078e00ff */
[----:B------:R-:W-:-:S03]  /*13f0*/  IADD3 R6, P2, PT, R17, R6, RZ ;  /* 0x0000000611067210 */ /* 0x000fc60007f5e0ff */
[----:B------:R-:W-:Y:S02]  /*1400*/  IMAD.X R15, R12, 0x1, R15, P0 ;  /* 0x000000010c0f7824 */ /* 0x000fe400000e060f */
[----:B------:R-:W-:-:S03]  /*1410*/  IMAD.HI.U32 R10, R6, R5, RZ ;  /* 0x00000005060a7227 */ /* 0x000fc600078e00ff */
[----:B------:R-:W-:Y:S01]  /*1420*/  IADD3.X R15, PT, PT, RZ, RZ, R15, P2, P1 ;  /* 0x000000ffff0f7210 */ /* 0x000fe200017e240f */
[----:B------:R-:W-:-:S04]  /*1430*/  IMAD.WIDE.U32 R10, RZ, R6, R10 ;  /* 0x00000006ff0a7225 */ /* 0x000fc800078e000a */
[----:B------:R-:W-:-:S04]  /*1440*/  IMAD.HI.U32 R10, P0, R15, R5, R10 ;  /* 0x000000050f0a7227 */ /* 0x000fc8000780000a */
[----:B------:R-:W-:Y:S01]  /*1450*/  IMAD.X R6, RZ, RZ, RZ, P0 ;  /* 0x000000ffff067224 */ /* 0x000fe200000e06ff */
[----:B------:R-:W-:-:S05]  /*1460*/  IADD3 R13, P1, PT, RZ, R10, RZ ;  /* 0x0000000aff0d7210 */ /* 0x000fca0007f3e0ff */
[----:B------:R-:W-:-:S04]  /*1470*/  IMAD.WIDE.U32 R10, R13, R8, RZ ;  /* 0x000000080d0a7225 */ /* 0x000fc800078e00ff */
[----:B------:R-:W-:Y:S01]  /*1480*/  IMAD.X R15, RZ, RZ, R6, P1 ;  /* 0x000000ffff0f7224 */ /* 0x000fe200008e0606 */
[----:B------:R-:W-:Y:S01]  /*1490*/  IADD3 R5, P1, PT, -R10, R5, RZ ;  /* 0x000000050a057210 */ /* 0x000fe20007f3e1ff */
[----:B------:R-:W-:-:S03]  /*14a0*/  IMAD R13, R13, R9, R11 ;  /* 0x000000090d0d7224 */ /* 0x000fc600078e020b */
[-C--:B------:R-:W-:Y:S01]  /*14b0*/  ISETP.GE.U32.AND P0, PT, R5, R8.reuse, PT ;  /* 0x000000080500720c */ /* 0x080fe20003f06070 */
[----:B------:R-:W-:-:S04]  /*14c0*/  IMAD R13, R15, R8, R13 ;  /* 0x000000080f0d7224 */ /* 0x000fc800078e020d */
[----:B------:R-:W-:Y:S01]  /*14d0*/  IMAD.X R6, RZ, RZ, ~R13, P1 ;  /* 0x000000ffff067224 */ /* 0x000fe200008e0e0d */
[----:B------:R-:W-:-:S04]  /*14e0*/  IADD3 R11, P1, PT, R5, -R8, RZ ;  /* 0x80000008050b7210 */ /* 0x000fc80007f3e0ff */
[C---:B------:R-:W-:Y:S01]  /*14f0*/  ISETP.GE.U32.AND.EX P0, PT, R6.reuse, R9, PT, P0 ;  /* 0x000000090600720c */ /* 0x040fe20003f06100 */
[----:B------:R-:W-:Y:S01]  /*1500*/  IMAD.X R10, R6, 0x1, ~R9, P1 ;  /* 0x00000001060a7824 */ /* 0x000fe200008e0e09 */
[----:B------:R-:W-:Y:S02]  /*1510*/  ISETP.NE.U32.AND P1, PT, R8, RZ, PT ;  /* 0x000000ff0800720c */ /* 0x000fe40003f25070 */
[----:B------:R-:W-:Y:S02]  /*1520*/  SEL R11, R11, R5, P0 ;  /* 0x000000050b0b7207 */ /* 0x000fe40000000000 */
[----:B------:R-:W-:Y:S02]  /*1530*/  SEL R10, R10, R6, P0 ;  /* 0x000000060a0a7207 */ /* 0x000fe40000000000 */
[CC--:B------:R-:W-:Y:S02]  /*1540*/  ISETP.GE.U32.AND P0, PT, R11.reuse, R8.reuse, PT ;  /* 0x000000080b00720c */ /* 0x0c0fe40003f06070 */
[----:B------:R-:W-:-:S02]  /*1550*/  IADD3 R5, P2, PT, R11, -R8, RZ ;  /* 0x800000080b057210 */ /* 0x000fc40007f5e0ff */
[C---:B------:R-:W-:Y:S02]  /*1560*/  ISETP.GE.U32.AND.EX P0, PT, R10.reuse, R9, PT, P0 ;  /* 0x000000090a00720c */ /* 0x040fe40003f06100 */
[----:B------:R-:W-:Y:S01]  /*1570*/  ISETP.NE.AND.EX P1, PT, R9, RZ, PT, P1 ;  /* 0x000000ff0900720c */ /* 0x000fe20003f25310 */
[----:B------:R-:W-:Y:S01]  /*1580*/  IMAD.X R6, R10, 0x1, ~R9, P2 ;  /* 0x000000010a067824 */ /* 0x000fe200010e0e09 */
[----:B------:R-:W-:Y:S01]  /*1590*/  SEL R8, R5, R11, P0 ;  /* 0x0000000b05087207 */ /* 0x000fe20000000000 */
[----:B------:R-:W-:-:S03]  /*15a0*/  IMAD.MOV.U32 R5, RZ, RZ, 0x0 ;  /* 0x00000000ff057424 */ /* 0x000fc600078e00ff */
[----:B------:R-:W-:Y:S02]  /*15b0*/  SEL R9, R6, R10, P0 ;  /* 0x0000000a06097207 */ /* 0x000fe40000000000 */
[----:B------:R-:W-:Y:S02]  /*15c0*/  SEL R8, R8, 0xffffffff, P1 ;  /* 0xffffffff08087807 */ /* 0x000fe40000800000 */
[----:B------:R-:W-:Y:S01]  /*15d0*/  SEL R9, R9, 0xffffffff, P1 ;  /* 0xffffffff09097807 */ /* 0x000fe20000800000 */
[----:B------:R-:W-:Y:S06]  /*15e0*/  RET.REL.NODEC R4 `(_Z15sssp_kernel_EBCP27vertex_dictionary_structuremmmPjPmS2_S2_S2_S2_S2_S2_S2_PyS3_S3_S3_m) ;  /* 0xffffffe804847950 */ /* 0x000fec0003c3ffff */
.L_x_1297:
        /* <DEDUP_REMOVED lines=9> */
.L_x_2077:


//--------------------- .text._Z28sssp_kernel_EC_load_balancedP27vertex_dictionary_structuremmmPjPmS2_S2_S2_S2_S2_S2_S2_PyS3_S3_S3_ --------------------------
	.section	.text._Z28sssp_kernel_EC_load_balancedP27vertex_dictionary_structuremmmPjPmS2_S2_S2_S2_S2_S2_S2_PyS3_S3_S3_,"ax",@progbits
	.align	128
        .global         _Z28sssp_kernel_EC_load_balancedP27vertex_dictionary_structuremmmPjPmS2_S2_S2_S2_S2_S2_S2_PyS3_S3_S3_
        .type           _Z28sssp_kernel_EC_load_balancedP27vertex_dictionary_structuremmmPjPmS2_S2_S2_S2_S2_S2_S2_PyS3_S3_S3_,@function
        .size           _Z28sssp_kernel_EC_load_balancedP27vertex_dictionary_structuremmmPjPmS2_S2_S2_S2_S2_S2_S2_PyS3_S3_S3_,(.L_x_2078 - _Z28sssp_kernel_EC_load_balancedP27vertex_dictionary_structuremmmPjPmS2_S2_S2_S2_S2_S2_S2_PyS3_S3_S3_)
        .other          _Z28sssp_kernel_EC_load_balancedP27vertex_dictionary_structuremmmPjPmS2_S2_S2_S2_S2_S2_S2_PyS3_S3_S3_,@"STO_CUDA_ENTRY STV_DEFAULT"
_Z28sssp_kernel_EC_load_balancedP27vertex_dictionary_structuremmmPjPmS2_S2_S2_S2_S2_S2_S2_PyS3_S3_S3_:
.text._Z28sssp_kernel_EC_load_balancedP27vertex_dictionary_structuremmmPjPmS2_S2_S2_S2_S2_S2_S2_PyS3_S3_S3_:
[----:B------:R-:W0:Y:S08]  /*0000*/  LDC R1, c[0x0][0x37c] ;  /* 0x0000df00ff017b82 */ /* 0x000e300000000800 */
[----:B------:R-:W1:Y:S01]  /*0010*/  LDC.64 R4, c[0x4][0xa0] ;  /* 0x01002800ff047b82 */ /* 0x000e620000000a00 */
[----:B------:R-:W1:Y:S07]  /*0020*/  LDCU.64 UR36, c[0x0][0x358] ;  /* 0x00006b00ff2477ac */ /* 0x000e6e0008000a00 */
[----:B------:R-:W2:Y:S01]  /*0030*/  LDC.64 R6, c[0x0][0x400] ;  /* 0x00010000ff067b82 */ /* 0x000ea20000000a00 */
[----:B-1----:R-:W2:Y:S02]  /*0040*/  LDG.E.64 R4, desc[UR36][R4.64] ;  /* 0x0000002404047981 */ /* 0x002ea4000c1e1b00 */
[----:B--2---:R-:W-:-:S04]  /*0050*/  LEA R6, P0, R4, R6, 0x3 ;  /* 0x0000000604067211 */ /* 0x004fc800078018ff */
[----:B------:R-:W-:-:S06]  /*0060*/  LEA.HI.X R7, R4, R7, R5, 0x3, P0 ;  /* 0x0000000704077211 */ /* 0x000fcc00000f1c05 */
[----:B------:R-:W2:Y:S01]  /*0070*/  LDG.E.64 R6, desc[UR36][R6.64] ;  /* 0x0000002406067981 */ /* 0x000ea2000c1e1b00 */
[----:B------:R-:W1:Y:S01]  /*0080*/  S2UR UR4, SR_CTAID.X ;  /* 0x00000000000479c3 */ /* 0x000e620000002500 */
[----:B------:R-:W1:Y:S07]  /*0090*/  S2R R3, SR_TID.X ;  /* 0x0000000000037919 */ /* 0x000e6e0000002100 */
[----:B------:R-:W1:Y:S02]  /*00a0*/  LDC R0, c[0x0][0x360] ;  /* 0x0000d800ff007b82 */ /* 0x000e640000000800 */
[----:B-1----:R-:W-:-:S04]  /*00b0*/  IMAD R0, R0, UR4, R3 ;  /* 0x0000000400007c24 */ /* 0x002fc8000f8e0203 */
[----:B------:R-:W-:Y:S08]  /*00c0*/  I2F.F64.U32 R2, R0 ;  /* 0x0000000000027312 */ /* 0x000ff00000201800 */
[----:B--2---:R-:W1:Y:S02]  /*00d0*/  I2F.F64.U64 R8, R6 ;  /* 0x0000000600087312 */ /* 0x004e640000301800 */
[----:B-1----:R-:W-:-:S10]  /*00e0*/  DMUL R8, R8, 0.125 ;  /* 0x3fc0000008087828 */ /* 0x002fd40000000000 */
[----:B------:R-:W1:Y:S02]  /*00f0*/  FRND.F64.CEIL R8, R8 ;  /* 0x0000000800087313 */ /* 0x000e640000309800 */
[----:B-1----:R-:W-:-:S14]  /*0100*/  DSETP.GT.AND P0, PT, R8, R2, PT ;  /* 0x000000020800722a */ /* 0x002fdc0003f04000 */
[----:B0-----:R-:W-:Y:S05]  /*0110*/  @!P0 EXIT ;  /* 0x000000000000894d */ /* 0x001fea0003800000 */
[----:B------:R-:W-:-:S04]  /*0120*/  IMAD.WIDE.U32 R2, R0, 0x8, RZ ;  /* 0x0000000800027825 */ /* 0x000fc800078e00ff */
[----:B------:R-:W-:Y:S01]  /*0130*/  IMAD.MOV.U32 R19, RZ, RZ, R2 ;  /* 0x000000ffff137224 */ /* 0x000fe200078e0002 */
[----:B------:R-:W-:Y:S01]  /*0140*/  IADD3 R5, P1, PT, R2, 0x8, RZ ;  /* 0x0000000802057810 */ /* 0x000fe20007f3e0ff */
[----:B------:R-:W-:-:S03]  /*0150*/  IMAD.MOV.U32 R22, RZ, RZ, R3 ;  /* 0x000000ffff167224 */ /* 0x000fc600078e0003 */
[----:B------:R-:W-:Y:S01]  /*0160*/  ISETP.LT.U32.AND P0, PT, R5, R6, PT ;  /* 0x000000060500720c */ /* 0x000fe20003f01070 */
[----:B------:R-:W-:-:S05]  /*0170*/  IMAD.X R17, RZ, RZ, R3, P1 ;  /* 0x000000ffff117224 */ /* 0x000fca00008e0603 */
[----:B------:R-:W-:-:S04]  /*0180*/  ISETP.LT.U32.AND.EX P0, PT, R17, R7, PT, P0 ;  /* 0x000000071100720c */ /* 0x000fc80003f01100 */
[----:B------:R-:W-:Y:S02]  /*0190*/  SEL R18, R5, R6, P0 ;  /* 0x0000000605127207 */ /* 0x000fe40000000000 */
[----:B------:R-:W-:-:S07]  /*01a0*/  SEL R17, R17, R7, P0 ;  /* 0x0000000711117207 */ /* 0x000fce0000000000 */
.L_x_1319:
[----:B0-----:R-:W0:Y:S08]  /*01b0*/  LDC.64 R4, c[0x4][0xa0] ;  /* 0x01002800ff047b82 */ /* 0x001e300000000a00 */
[----:B------:R-:W1:Y:S01]  /*01c0*/  LDC.64 R2, c[0x0][0x400] ;  /* 0x00010000ff027b82 */ /* 0x000e620000000a00 */
[----:B0----5:R-:W5:Y:S01]  /*01d0*/  LDG.E.64 R4, desc[UR36][R4.64] ;  /* 0x0000002404047981 */ /* 0x021f62000c1e1b00 */
[----:B------:R-:W-:Y:S04]  /*01e0*/  BSSY.RECONVERGENT B0, `(.L_x_1298) ;  /* 0x0000024000007945 */ /* 0x000fe80003800200 */
[----:B------:R-:W-:Y:S01]  /*01f0*/  BSSY.RELIABLE B8, `(.L_x_1299) ;  /* 0x000001d000087945 */ /* 0x000fe20003800100 */
[----:B------:R-:W-:-:S02]  /*0200*/  IMAD.MOV.U32 R13, RZ, RZ, RZ ;  /* 0x000000ffff0d7224 */ /* 0x000fc400078e00ff */
[----:B-1----:R-:W-:-:S07]  /*0210*/  IMAD.MOV.U32 R10, RZ, RZ, RZ ;  /* 0x000000ffff0a7224 */ /* 0x002fce00078e00ff */
.L_x_1301:
[----:B-----5:R-:W-:-:S05]  /*0220*/  IADD3 R0, P0, PT, R13, R4, RZ ;  /* 0x000000040d007210 */ /* 0x020fca0007f1e0ff */
[----:B------:R-:W-:-:S05]  /*0230*/  IMAD.X R11, R10, 0x1, R5, P0 ;  /* 0x000000010a0b7824 */ /* 0x000fca00000e0605 */
[--C-:B------:R-:W-:Y:S02]  /*0240*/  SHF.R.U64 R0, R0, 0x1, R11.reuse ;  /* 0x0000000100007819 */ /* 0x100fe4000000120b */
[----:B------:R-:W-:Y:S02]  /*0250*/  SHF.R.U32.HI R11, RZ, 0x1, R11 ;  /* 0x00000001ff0b7819 */ /* 0x000fe4000001160b */
[----:B------:R-:W-:-:S04]  /*0260*/  LEA R8, P0, R0, R2, 0x3 ;  /* 0x0000000200087211 */ /* 0x000fc800078018ff */
[----:B------:R-:W-:-:S06]  /*0270*/  LEA.HI.X R9, R0, R3, R11, 0x3, P0 ;  /* 0x0000000300097211 */ /* 0x000fcc00000f1c0b */
[----:B------:R-:W2:Y:S01]  /*0280*/  LDG.E.64 R8, desc[UR36][R8.64] ;  /* 0x0000002408087981 */ /* 0x000ea2000c1e1b00 */
[----:B------:R-:W-:Y:S02]  /*0290*/  IMAD.MOV.U32 R6, RZ, RZ, R19 ;  /* 0x000000ffff067224 */ /* 0x000fe400078e0013 */
[----:B------:R-:W-:Y:S01]  /*02a0*/  IMAD.MOV.U32 R7, RZ, RZ, R22 ;  /* 0x000000ffff077224 */ /* 0x000fe200078e0016 */
        /* <DEDUP_REMOVED lines=18> */
.L_x_1299:
[----:B------:R-:W-:-:S04]  /*03d0*/  LEA R2, P0, R13, R2, 0x3 ;  /* 0x000000020d027211 */ /* 0x000fc800078018ff */
[----:B------:R-:W-:-:S05]  /*03e0*/  LEA.HI.X R3, R13, R3, R10, 0x3, P0 ;  /* 0x000000030d037211 */ /* 0x000fca00000f1c0a */
[----:B------:R0:W5:Y:S01]  /*03f0*/  LDG.E.64 R6, desc[UR36][R2.64+-0x8] ;  /* 0xfffff82402067981 */ /* 0x000162000c1e1b00 */
[----:B------:R-:W-:-:S04]  /*0400*/  IADD3 R0, P0, PT, R13, -0x1, RZ ;  /* 0xffffffff0d007810 */ /* 0x000fc80007f1e0ff */
[----:B------:R-:W-:-:S09]  /*0410*/  IADD3.X R11, PT, PT, R10, -0x1, RZ, P0, !PT ;  /* 0xffffffff0a0b7810 */ /* 0x000fd200007fe4ff */
.L_x_1300:
[----:B------:R-:W-:Y:S05]  /*0420*/  BSYNC.RECONVERGENT B0 ;  /* 0x0000000000007941 */ /* 0x000fea0003800200 */
.L_x_1298:
[----:B------:R-:W1:Y:S02]  /*0430*/  LDCU.64 UR4, c[0x0][0x3e8] ;  /* 0x00007d00ff0477ac */ /* 0x000e640008000a00 */
[----:B-1----:R-:W-:-:S04]  /*0440*/  LEA R4, P0, R0, UR4, 0x3 ;  /* 0x0000000400047c11 */ /* 0x002fc8000f8018ff */
[----:B------:R-:W-:Y:S01]  /*0450*/  LEA.HI.X R5, R0, UR5, R11, 0x3, P0 ;  /* 0x0000000500057c11 */ /* 0x000fe200080f1c0b */
[----:B------:R-:W1:Y:S05]  /*0460*/  LDCU.64 UR4, c[0x0][0x380] ;  /* 0x00007000ff0477ac */ /* 0x000e6a0008000a00 */
[----:B------:R-:W1:Y:S01]  /*0470*/  LDG.E.64 R4, desc[UR36][R4.64] ;  /* 0x0000002404047981 */ /* 0x000e62000c1e1b00 */
[----:B------:R-:W2:Y:S01]  /*0480*/  MUFU.RCP64H R13, 56 ;  /* 0x404c0000000d7908 */ /* 0x000ea20000001800 */
[----:B------:R-:W-:Y:S02]  /*0490*/  IMAD.MOV.U32 R8, RZ, RZ, 0x0 ;  /* 0x00000000ff087424 */ /* 0x000fe400078e00ff */
[----:B------:R-:W-:-:S02]  /*04a0*/  IMAD.MOV.U32 R9, RZ, RZ, 0x404c0000 ;  /* 0x404c0000ff097424 */ /* 0x000fc400078e00ff */
[----:B------:R-:W-:-:S06]  /*04b0*/  IMAD.MOV.U32 R12, RZ, RZ, 0x1 ;  /* 0x00000001ff0c7424 */ /* 0x000fcc00078e00ff */
[----:B--2---:R-:W-:-:S08]  /*04c0*/  DFMA R10, R12, -R8, 1 ;  /* 0x3ff000000c0a742b */ /* 0x004fd00000000808 */
[----:B------:R-:W-:-:S08]  /*04d0*/  DFMA R14, R10, R10, R10 ;  /* 0x0000000a0a0e722b */ /* 0x000fd0000000000a */
[----:B------:R-:W-:-:S08]  /*04e0*/  DFMA R14, R12, R14, R12 ;  /* 0x0000000e0c0e722b */ /* 0x000fd0000000000c */
[----:B------:R-:W-:Y:S01]  /*04f0*/  DFMA R8, R14, -R8, 1 ;  /* 0x3ff000000e08742b */ /* 0x000fe20000000808 */
[----:B-1----:R-:W-:-:S04]  /*0500*/  LEA R16, P0, R4, UR4, 0x3 ;  /* 0x0000000404107c11 */ /* 0x002fc8000f8018ff */
[----:B0-----:R-:W-:Y:S02]  /*0510*/  LEA.HI.X R2, R4, UR5, R5, 0x3, P0 ;  /* 0x0000000504027c11 */ /* 0x001fe400080f1c05 */
[----:B------:R-:W-:-:S05]  /*0520*/  IADD3 R28, P0, PT, R16, 0x31000000, RZ ;  /* 0x31000000101c7810 */ /* 0x000fca0007f1e0ff */
[----:B------:R-:W-:-:S06]  /*0530*/  IMAD.X R29, RZ, RZ, R2, P0 ;  /* 0x000000ffff1d7224 */ /* 0x000fcc00000e0602 */
[----:B------:R-:W5:Y:S02]  /*0540*/  LDG.E.64 R28, desc[UR36][R28.64+-0x5cd400] ;  /* 0xa32c00241c1c7981 */ /* 0x000f64000c1e1b00 */
[----:B-----5:R-:W-:Y:S01]  /*0550*/  IADD3 R10, P0, PT, -R6, R19, RZ ;  /* 0x00000013060a7210 */ /* 0x020fe20007f1e1ff */
[----:B------:R-:W-:Y:S01]  /*0560*/  DFMA R8, R14, R8, R14 ;  /* 0x000000080e08722b */ /* 0x000fe2000000000e */
[----:B------:R-:W-:Y:S03]  /*0570*/  BSSY.RECONVERGENT B0, `(.L_x_1302) ;  /* 0x000000c000007945 */ /* 0x000fe60003800200 */
[----:B------:R-:W-:-:S04]  /*0580*/  IMAD.X R11, R22, 0x1, ~R7, P0 ;  /* 0x00000001160b7824 */ /* 0x000fc800000e0e07 */
[----:B------:R-:W0:Y:S02]  /*0590*/  I2F.F64.U64 R6, R10 ;  /* 0x0000000a00067312 */ /* 0x000e240000301800 */
[----:B0-----:R-:W-:Y:S01]  /*05a0*/  DMUL R12, R6, R8 ;  /* 0x00000008060c7228 */ /* 0x001fe20000000000 */
[----:B------:R-:W-:-:S07]  /*05b0*/  FSETP.GEU.AND P1, PT, |R7|, 6.5827683646048100446e-37, PT ;  /* 0x036000000700780b */ /* 0x000fce0003f2e200 */
[----:B------:R-:W-:-:S08]  /*05c0*/  DFMA R14, R12, -56, R6 ;  /* 0xc04c00000c0e782b */ /* 0x000fd00000000006 */
[----:B------:R-:W-:-:S10]  /*05d0*/  DFMA R8, R8, R14, R12 ;  /* 0x0000000e0808722b */ /* 0x000fd4000000000c */
[----:B------:R-:W-:-:S05]  /*05e0*/  FFMA R0, RZ, 3.1875, R9 ;  /* 0x404c0000ff007823 */ /* 0x000fca0000000009 */
[----:B------:R-:W-:-:S13]  /*05f0*/  FSETP.GT.AND P0, PT, |R0|, 1.469367938527859385e-39, PT ;  /* 0x001000000000780b */ /* 0x000fda0003f04200 */
[----:B------:R-:W-:Y:S05]  /*0600*/  @P0 BRA P1, `(.L_x_1303) ;  /* 0x0000000000080947 */ /* 0x000fea0000800000 */
[----:B------:R-:W-:-:S07]  /*0610*/  MOV R0, 0x630 ;  /* 0x0000063000007802 */ /* 0x000fce0000000f00 */
[----:B------:R-:W-:Y:S05]  /*0620*/  CALL.REL.NOINC `($__internal_3_$__cuda_sm20_div_rn_f64_full) ;  /* 0x00000008005c7944 */ /* 0x000fea0003c00000 */
.L_x_1303:
[----:B------:R-:W-:Y:S05]  /*0630*/  BSYNC.RECONVERGENT B0 ;  /* 0x0000000000007941 */ /* 0x000fea0003800200 */
.L_x_1302:
[----:B------:R-:W0:Y:S01]  /*0640*/  F2I.U64.F64.FLOOR R24, R8 ;  /* 0x0000000800187311 */ /* 0x000e220000305800 */
[CC--:B------:R-:W-:Y:S01]  /*0650*/  ISETP.GE.U32.AND P0, PT, R19.reuse, R18.reuse, PT ;  /* 0x000000121300720c */ /* 0x0c0fe20003f06070 */
[----:B------:R-:W-:Y:S01]  /*0660*/  BSSY.RECONVERGENT B7, `(.L_x_1304) ;  /* 0x0000091000077945 */ /* 0x000fe20003800200 */
[----:B------:R-:W-:Y:S02]  /*0670*/  ISETP.GE.U32.AND P2, PT, R19, R18, PT ;  /* 0x000000121300720c */ /* 0x000fe40003f46070 */
[CC--:B------:R-:W-:Y:S02]  /*0680*/  ISETP.GE.U32.AND.EX P0, PT, R22.reuse, R17.reuse, PT, P0 ;  /* 0x000000111600720c */ /* 0x0c0fe40003f06100 */
[----:B------:R-:W-:-:S04]  /*0690*/  ISETP.GE.U32.AND.EX P2, PT, R22, R17, PT, P2 ;  /* 0x000000111600720c */ /* 0x000fc80003f46120 */
[----:B------:R-:W-:Y:S02]  /*06a0*/  PLOP3.LUT P2, PT, P2, PT, PT, 0x8, 0x80 ;  /* 0x000000000080781c */ /* 0x000fe4000174e170 */
[----:B0-----:R-:W-:-:S04]  /*06b0*/  ISETP.GE.U32.AND P1, PT, R24, R28, PT ;  /* 0x0000001c1800720c */ /* 0x001fc80003f26070 */
[----:B------:R-:W-:-:S13]  /*06c0*/  ISETP.GE.U32.OR.EX P0, PT, R25, R29, P0, P1 ;  /* 0x0000001d1900720c */ /* 0x000fda0000706510 */
[----:B------:R-:W-:Y:S05]  /*06d0*/  @P0 BRA `(.L_x_1305) ;  /* 0x0000000800240947 */ /* 0x000fea0003800000 */
[--C-:B------:R-:W-:Y:S01]  /*06e0*/  SHF.R.U32.HI R3, RZ, 0x3, R11.reuse ;  /* 0x00000003ff037819 */ /* 0x100fe2000001160b */
[----:B------:R-:W0:Y:S01]  /*06f0*/  LDCU.64 UR4, c[0x0][0x3a0] ;  /* 0x00007400ff0477ac */ /* 0x000e220008000a00 */
[----:B------:R-:W-:Y:S01]  /*0700*/  SHF.R.U64 R9, R10, 0x3, R11 ;  /* 0x000000030a097819 */ /* 0x000fe2000000120b */
[----:B------:R-:W-:Y:S02]  /*0710*/  IMAD.MOV.U32 R26, RZ, RZ, R10 ;  /* 0x000000ffff1a7224 */ /* 0x000fe400078e000a */
[----:B------:R-:W-:-:S04]  /*0720*/  IMAD.WIDE.U32 R6, R3, -0x6db6db6d, RZ ;  /* 0x9249249303067825 */ /* 0x000fc800078e00ff */
[----:B------:R-:W-:Y:S02]  /*0730*/  IMAD.MOV.U32 R27, RZ, RZ, R11 ;  /* 0x000000ffff1b7224 */ /* 0x000fe400078e000b */
[----:B------:R-:W-:-:S04]  /*0740*/  IMAD.WIDE.U32 R6, P0, R9, 0x24924924, R6 ;  /* 0x2492492409067825 */ /* 0x000fc80007800006 */
[----:B------:R-:W-:-:S04]  /*0750*/  IMAD.WIDE.U32 R8, R9, -0x6db6db6d, RZ ;  /* 0x9249249309087825 */ /* 0x000fc800078e00ff */
[----:B------:R-:W-:Y:S01]  /*0760*/  IMAD.X R13, RZ, RZ, RZ, P0 ;  /* 0x000000ffff0d7224 */ /* 0x000fe200000e06ff */
[----:B------:R-:W-:Y:S01]  /*0770*/  IADD3 RZ, P0, PT, R9, R6, RZ ;  /* 0x0000000609ff7210 */ /* 0x000fe20007f1e0ff */
[----:B------:R-:W-:Y:S02]  /*0780*/  IMAD.MOV.U32 R12, RZ, RZ, R7 ;  /* 0x000000ffff0c7224 */ /* 0x000fe400078e0007 */
[----:B------:R-:W-:Y:S02]  /*0790*/  IMAD.MOV.U32 R23, RZ, RZ, R25 ;  /* 0x000000ffff177224 */ /* 0x000fe400078e0019 */
[----:B------:R-:W-:Y:S01]  /*07a0*/  IMAD.WIDE.U32.X R6, R3, 0x24924924, R12, P0 ;  /* 0x2492492403067825 */ /* 0x000fe200000e040c */
[----:B0-----:R-:W-:-:S03]  /*07b0*/  LEA R30, P0, R4, UR4, 0x2 ;  /* 0x00000004041e7c11 */ /* 0x001fc6000f8010ff */
[----:B------:R-:W-:Y:S01]  /*07c0*/  IMAD R3, R7, -0x38, RZ ;  /* 0xffffffc807037824 */ /* 0x000fe200078e02ff */
[----:B------:R-:W-:Y:S01]  /*07d0*/  LEA.HI.X R31, R4, UR5, R5, 0x2, P0 ;  /* 0x00000005041f7c11 */ /* 0x000fe200080f1405 */
[----:B------:R-:W-:-:S05]  /*07e0*/  IMAD.WIDE.U32 R26, R6, -0x38, R26 ;  /* 0xffffffc8061a7825 */ /* 0x000fca00078e001a */
[----:B------:R-:W-:-:S07]  /*07f0*/  IADD3 R25, PT, PT, R27, -R6, R3 ;  /* 0x800000061b197210 */ /* 0x000fce0007ffe003 */
.L_x_1318:
[----:B-----5:R-:W-:-:S04]  /*0800*/  IADD3 R10, P0, PT, R16, -0x80000000, RZ ;  /* 0x80000000100a7810 */ /* 0x020fc80007f1e0ff */
[----:B------:R-:W-:Y:S01]  /*0810*/  IADD3 R10, P1, PT, R10, 0x12000000, RZ ;  /* 0x120000000a0a7810 */ /* 0x000fe20007f3e0ff */
[----:B------:R-:W-:-:S04]  /*0820*/  IMAD.X R0, RZ, RZ, R2, P0 ;  /* 0x000000ffff007224 */ /* 0x000fc800000e0602 */
[----:B------:R-:W-:-:S06]  /*0830*/  IMAD.X R11, RZ, RZ, R0, P1 ;  /* 0x000000ffff0b7224 */ /* 0x000fcc00008e0600 */
[----:B------:R-:W2:Y:S01]  /*0840*/  LDG.E.64 R10, desc[UR36][R10.64+-0x167bf8] ;  /* 0xe98408240a0a7981 */ /* 0x000ea2000c1e1b00 */
[----:B------:R-:W-:Y:S01]  /*0850*/  BSSY.RECONVERGENT B6, `(.L_x_1306) ;  /* 0x000002c000067945 */ /* 0x000fe20003800200 */
[----:B--2---:R-:W-:-:S04]  /*0860*/  ISETP.NE.U32.AND P0, PT, R10, RZ, PT ;  /* 0x000000ff0a00720c */ /* 0x004fc80003f05070 */
[----:B------:R-:W-:-:S13]  /*0870*/  ISETP.NE.AND.EX P0, PT, R11, RZ, PT, P0 ;  /* 0x000000ff0b00720c */ /* 0x000fda0003f05300 */
[----:B0-----:R-:W-:Y:S05]  /*0880*/  @!P0 BRA `(.L_x_1307) ;  /* 0x00000000007c8947 */ /* 0x001fea0003800000 */
[----:B------:R-:W0:Y:S02]  /*0890*/  LDCU.64 UR4, c[0x4][0x20] ;  /* 0x01000400ff0477ac */ /* 0x000e240008000a00 */
[----:B0-----:R-:W-:-:S04]  /*08a0*/  LEA R4, P0, R24, UR4, 0x3 ;  /* 0x0000000418047c11 */ /* 0x001fc8000f8018ff */
[----:B------:R-:W-:-:S06]  /*08b0*/  LEA.HI.X R5, R24, UR5, R23, 0x3, P0 ;  /* 0x0000000518057c11 */ /* 0x000fcc00080f1c17 */
[----:B------:R-:W2:Y:S02]  /*08c0*/  LDG.E.64 R4, desc[UR36][R4.64] ;  /* 0x0000002404047981 */ /* 0x000ea4000c1e1b00 */
[----:B--2---:R-:W-:-:S04]  /*08d0*/  ISETP.NE.U32.AND P0, PT, R4, RZ, PT ;  /* 0x000000ff0400720c */ /* 0x004fc80003f05070 */
[----:B------:R-:W-:-:S13]  /*08e0*/  ISETP.NE.AND.EX P0, PT, R5, RZ, PT, P0 ;  /* 0x000000ff0500720c */ /* 0x000fda0003f05300 */
[----:B------:R-:W-:Y:S05]  /*08f0*/  @!P0 BRA `(.L_x_1308) ;  /* 0x0000000000848947 */ /* 0x000fea0003800000 */
[----:B------:R-:W-:Y:S01]  /*0900*/  BSSY.RECONVERGENT B0, `(.L_x_1309) ;  /* 0x0000016000007945 */ /* 0x000fe20003800200 */
[----:B------:R-:W-:-:S07]  /*0910*/  IMAD.MOV.U32 R3, RZ, RZ, R5 ;  /* 0x000000ffff037224 */ /* 0x000fce00078e0005 */
.L_x_1311:
[----:B------:R-:W-:Y:S01]  /*0920*/  LOP3.LUT R0, R4, 0x1, RZ, 0xc0, !PT ;  /* 0x0000000104007812 */ /* 0x000fe200078ec0ff */
[----:B-----5:R-:W-:Y:S02]  /*0930*/  IMAD.MOV.U32 R8, RZ, RZ, R10 ;  /* 0x000000ffff087224 */ /* 0x020fe400078e000a */
[----:B------:R-:W-:Y:S01]  /*0940*/  IMAD.MOV.U32 R9, RZ, RZ, R11 ;  /* 0x000000ffff097224 */ /* 0x000fe200078e000b */
[----:B------:R-:W-:-:S04]  /*0950*/  ISETP.NE.U32.AND P0, PT, R0, 0x1, PT ;  /* 0x000000010000780c */ /* 0x000fc80003f05070 */
[----:B------:R-:W-:-:S13]  /*0960*/  ISETP.NE.U32.AND.EX P0, PT, RZ, RZ, PT, P0 ;  /* 0x000000ffff00720c */ /* 0x000fda0003f05100 */
[----:B------:R-:W5:Y:S01]  /*0970*/  @!P0 LD.E.64 R10, desc[UR36][R10.64+0x1c8] ;  /* 0x0001c8240a0a8980 */ /* 0x000f62000c101b00 */
[----:B------:R-:W-:-:S04]  /*0980*/  IMAD.WIDE.U32 R6, R3, -0x33333333, RZ ;  /* 0xcccccccd03067825 */ /* 0x000fc800078e00ff */
[C---:B------:R-:W-:Y:S01]  /*0990*/  IMAD.WIDE.U32 R6, P1, R4.reuse, -0x33333334, R6 ;  /* 0xcccccccc04067825 */ /* 0x040fe20007820006 */
[----:B------:R0:W5:Y:S01]  /*09a0*/  @P0 LD.E.64 R10, desc[UR36][R8.64+0x1d0] ;  /* 0x0001d024080a0980 */ /* 0x000162000c101b00 */
[C---:B------:R-:W-:Y:S02]  /*09b0*/  ISETP.GE.U32.AND P0, PT, R4.reuse, 0xa, PT ;  /* 0x0000000a0400780c */ /* 0x040fe40003f06070 */
[----:B------:R-:W-:Y:S02]  /*09c0*/  IMAD.WIDE.U32 R4, R4, -0x33333333, RZ ;  /* 0xcccccccd04047825 */ /* 0x000fe400078e00ff */
[----:B------:R-:W-:Y:S02]  /*09d0*/  ISETP.GE.U32.AND.EX P0, PT, R3, RZ, PT, P0 ;  /* 0x000000ff0300720c */ /* 0x000fe40003f06100 */
[----:B------:R-:W-:Y:S01]  /*09e0*/  IMAD.MOV.U32 R4, RZ, RZ, R7 ;  /* 0x000000ffff047224 */ /* 0x000fe200078e0007 */
[----:B------:R-:W-:Y:S01]  /*09f0*/  IADD3 RZ, P2, PT, R5, R6, RZ ;  /* 0x0000000605ff7210 */ /* 0x000fe20007f5e0ff */
[----:B------:R-:W-:-:S04]  /*0a00*/  IMAD.X R5, RZ, RZ, RZ, P1 ;  /* 0x000000ffff057224 */ /* 0x000fc800008e06ff */
[----:B------:R-:W-:-:S05]  /*0a10*/  IMAD.WIDE.U32.X R4, R3, -0x33333334, R4, P2 ;  /* 0xcccccccc03047825 */ /* 0x000fca00010e0404 */
[----:B0-----:R-:W-:Y:S05]  /*0a20*/  @!P0 BRA `(.L_x_1310) ;  /* 0x00000000000c8947 */ /* 0x001fea0003800000 */
[--C-:B------:R-:W-:Y:S02]  /*0a30*/  SHF.R.U64 R4, R4, 0x3, R5.reuse ;  /* 0x0000000304047819 */ /* 0x100fe40000001205 */
[----:B------:R-:W-:Y:S01]  /*0a40*/  SHF.R.U32.HI R3, RZ, 0x3, R5 ;  /* 0x00000003ff037819 */ /* 0x000fe20000011605 */
[----:B------:R-:W-:Y:S06]  /*0a50*/  BRA `(.L_x_1311) ;  /* 0xfffffffc00b07947 */ /* 0x000fec000383ffff */
.L_x_1310:
[----:B------:R-:W-:Y:S05]  /*0a60*/  BSYNC.RECONVERGENT B0 ;  /* 0x0000000000007941 */ /* 0x000fea0003800200 */
.L_x_1309:
[----:B------:R-:W-:Y:S05]  /*0a70*/  BRA `(.L_x_1308) ;  /* 0x0000000000247947 */ /* 0x000fea0003800000 */
.L_x_1307:
[----:B------:R-:W-:Y:S01]  /*0a80*/  MOV R8, 0x348 ;  /* 0x0000034800087802 */ /* 0x000fe20000000f00 */
[----:B------:R-:W0:Y:S01]  /*0a90*/  LDCU.64 UR4, c[0x4][0x2a8] ;  /* 0x01005500ff0477ac */ /* 0x000e220008000a00 */
[----:B------:R-:W-:-:S04]  /*0aa0*/  CS2R R6, SRZ ;  /* 0x0000000000067805 */ /* 0x000fc8000001ff00 */
[----:B------:R-:W1:Y:S01]  /*0ab0*/  LDC.64 R8, c[0x4][R8] ;  /* 0x0100000008087b82 */ /* 0x000e620000000a00 */
[----:B0-----:R-:W-:Y:S02]  /*0ac0*/  IMAD.U32 R4, RZ, RZ, UR4 ;  /* 0x00000004ff047e24 */ /* 0x001fe4000f8e00ff */
[----:B------:R-:W-:-:S07]  /*0ad0*/  IMAD.U32 R5, RZ, RZ, UR5 ;  /* 0x00000005ff057e24 */ /* 0x000fce000f8e00ff */
[----:B------:R-:W-:-:S07]  /*0ae0*/  LEPC R20, `(.L_x_1312) ;  /* 0x000000001014794e */ /* 0x000fce0000000000 */
[----:B-1----:R-:W-:Y:S05]  /*0af0*/  CALL.ABS.NOINC R8 ;  /* 0x0000000008007343 */ /* 0x002fea0003c00000 */
.L_x_1312:
[----:B------:R-:W-:-:S07]  /*0b00*/  CS2R R10, SRZ ;  /* 0x00000000000a7805 */ /* 0x000fce000001ff00 */
.L_x_1308:
[----:B------:R-:W-:Y:S05]  /*0b10*/  BSYNC.RECONVERGENT B6 ;  /* 0x0000000000067941 */ /* 0x000fea0003800200 */
.L_x_1306:
[----:B------:R-:W-:Y:S01]  /*0b20*/  ISETP.GE.U32.AND P0, PT, R19, R18, PT ;  /* 0x000000121300720c */ /* 0x000fe20003f06070 */
[----:B------:R-:W-:Y:S03]  /*0b30*/  BSSY.RECONVERGENT B0, `(.L_x_1313) ;  /* 0x0000039000007945 */ /* 0x000fe60003800200 */
[----:B------:R-:W-:-:S13]  /*0b40*/  ISETP.GE.U32.AND.EX P0, PT, R22, R17, PT, P0 ;  /* 0x000000111600720c */ /* 0x000fda0003f06100 */
[----:B------:R-:W-:Y:S05]  /*0b50*/  @P0 BRA `(.L_x_1314) ;  /* 0x0000000000d80947 */ /* 0x000fea0003800000 */
.L_x_1317:
[----:B0----5:R-:W-:-:S04]  /*0b60*/  LEA R4, P0, R26, R10, 0x3 ;  /* 0x0000000a1a047211 */ /* 0x021fc800078018ff */
[----:B------:R-:W-:-:S06]  /*0b70*/  LEA.HI.X R5, R26, R11, R25, 0x3, P0 ;  /* 0x0000000b1a057211 */ /* 0x000fcc00000f1c19 */
[----:B------:R-:W2:Y:S02]  /*0b80*/  LD.E.64 R4, desc[UR36][R4.64] ;  /* 0x0000002404047980 */ /* 0x000ea4000c101b00 */
[----:B--2---:R-:W-:-:S04]  /*0b90*/  ISETP.NE.U32.AND P0, PT, R4, RZ, PT ;  /* 0x000000ff0400720c */ /* 0x004fc80003f05070 */
[----:B------:R-:W-:-:S13]  /*0ba0*/  ISETP.NE.AND.EX P0, PT, R5, RZ, PT, P0 ;  /* 0x000000ff0500720c */ /* 0x000fda0003f05300 */
[----:B------:R-:W-:Y:S05]  /*0bb0*/  @!P0 BRA `(.L_x_1314) ;  /* 0x0000000000c08947 */ /* 0x000fea0003800000 */
[----:B------:R-:W0:Y:S01]  /*0bc0*/  LDCU.64 UR4, c[0x0][0x3a0] ;  /* 0x00007400ff0477ac */ /* 0x000e220008000a00 */
[----:B------:R-:W2:Y:S01]  /*0bd0*/  LDG.E R0, desc[UR36][R30.64] ;  /* 0x000000241e007981 */ /* 0x000ea2000c1e1900 */
[----:B0-----:R-:W-:-:S04]  /*0be0*/  LEA R12, P0, R4, UR4, 0x2 ;  /* 0x00000004040c7c11 */ /* 0x001fc8000f8010ff */
[----:B------:R-:W-:-:S05]  /*0bf0*/  LEA.HI.X R13, R4, UR5, R5, 0x2, P0 ;  /* 0x00000005040d7c11 */ /* 0x000fca00080f1405 */
[----:B------:R-:W3:Y:S01]  /*0c00*/  LDG.E R3, desc[UR36][R12.64+-0x4] ;  /* 0xfffffc240c037981 */ /* 0x000ee2000c1e1900 */
[----:B------:R-:W-:Y:S01]  /*0c10*/  IADD3 R19, P1, PT, R19, 0x1, RZ ;  /* 0x0000000113137810 */ /* 0x000fe20007f3e0ff */
[----:B------:R-:W-:Y:S04]  /*0c20*/  BSSY.RECONVERGENT B1, `(.L_x_1315) ;  /* 0x0000022000017945 */ /* 0x000fe80003800200 */
[----:B------:R-:W-:Y:S02]  /*0c30*/  IMAD.X R22, RZ, RZ, R22, P1 ;  /* 0x000000ffff167224 */ /* 0x000fe400008e0616 */
        /* <DEDUP_REMOVED lines=8> */
[----:B------:R2:W-:Y:S01]  /*0cc0*/  REDG.E.MIN.STRONG.GPU desc[UR36][R12.64+-0x4], R20 ;  /* 0xfffffc140c00798e */ /* 0x0005e2000c92e124 */
[----:B------:R-:W-:Y:S02]  /*0cd0*/  UMOV UR4, URZ ;  /* 0x000000ff00047c82 */ /* 0x000fe40008000000 */
[----:B------:R-:W-:-:S04]  /*0ce0*/  UIMAD.WIDE.U32 UR6, UR6, 0x1, URZ ;  /* 0x00000001060678a5 */ /* 0x000fc8000f8e00ff */
[----:B------:R-:W-:Y:S02]  /*0cf0*/  UIADD3 UR4, UPT, UPT, UR7, UR4, URZ ;  /* 0x0000000407047290 */ /* 0x000fe4000fffe0ff */
[----:B------:R-:W-:-:S04]  /*0d00*/  IMAD.U32 R6, RZ, RZ, UR6 ;  /* 0x00000006ff067e24 */ /* 0x000fc8000f8e00ff */
[----:B------:R-:W-:Y:S02]  /*0d10*/  IMAD.U32 R15, RZ, RZ, UR4 ;  /* 0x00000004ff0f7e24 */ /* 0x000fe4000f8e00ff */
[----:B------:R-:W-:Y:S01]  /*0d20*/  IMAD.MOV.U32 R14, RZ, RZ, R6 ;  /* 0x000000ffff0e7224 */ /* 0x000fe200078e0006 */
[----:B0-----:R-:W-:-:S13]  /*0d30*/  ISETP.EQ.U32.AND P0, PT, R0, R3, PT ;  /* 0x000000030000720c */ /* 0x001fda0003f02070 */
[----:B-1----:R-:W3:Y:S01]  /*0d40*/  @P0 ATOMG.E.ADD.64.STRONG.GPU PT, R8, desc[UR36][R8.64], R14 ;  /* 0x8000000e080809a8 */ /* 0x002ee200081ef524 */
[----:B------:R-:W0:Y:S01]  /*0d50*/  S2R R3, SR_LTMASK ;  /* 0x0000000000037919 */ /* 0x000e220000003900 */
[----:B------:R-:W-:Y:S01]  /*0d60*/  IMAD.U32 R7, RZ, RZ, UR7 ;  /* 0x00000007ff077e24 */ /* 0x000fe2000f8e00ff */
[----:B------:R-:W1:Y:S01]  /*0d70*/  LDCU.64 UR6, c[0x0][0x3f0] ;  /* 0x00007e00ff0677ac */ /* 0x000e620008000a00 */
[----:B--2---:R-:W-:Y:S01]  /*0d80*/  IADD3 R12, P0, PT, R4, -0x1, RZ ;  /* 0xffffffff040c7810 */ /* 0x004fe20007f1e0ff */
[----:B------:R-:W-:Y:S01]  /*0d90*/  UMOV UR4, URZ ;  /* 0x000000ff00047c82 */ /* 0x000fe20008000000 */
[----:B0-----:R-:W-:-:S06]  /*0da0*/  LOP3.LUT R3, R3, UR5, RZ, 0xc0, !PT ;  /* 0x0000000503037c12 */ /* 0x001fcc000f8ec0ff */
[----:B------:R-:W0:Y:S01]  /*0db0*/  POPC R3, R3 ;  /* 0x0000000300037309 */ /* 0x000e220000000000 */
[----:B------:R-:W-:Y:S01]  /*0dc0*/  IADD3.X R13, PT, PT, R5, -0x1, RZ, P0, !PT ;  /* 0xffffffff050d7810 */ /* 0x000fe200007fe4ff */
[----:B---3--:R-:W-:Y:S04]  /*0dd0*/  SHFL.IDX PT, R6, R8, R0, 0x1f ;  /* 0x00001f0008067589 */ /* 0x008fe800000e0000 */
[----:B------:R-:W0:Y:S02]  /*0de0*/  SHFL.IDX PT, R7, R9, R0, 0x1f ;  /* 0x00001f0009077589 */ /* 0x000e2400000e0000 */
[----:B0-----:R-:W-:-:S04]  /*0df0*/  IMAD.WIDE.U32 R6, R3, 0x1, R6 ;  /* 0x0000000103067825 */ /* 0x001fc800078e0006 */
[----:B------:R-:W-:Y:S01]  /*0e00*/  VIADD R7, R7, UR4 ;  /* 0x0000000407077c36 */ /* 0x000fe20008000000 */
[----:B-1----:R-:W-:-:S04]  /*0e10*/  LEA R4, P1, R6, UR6, 0x3 ;  /* 0x0000000606047c11 */ /* 0x002fc8000f8218ff */
[----:B------:R-:W-:-:S05]  /*0e20*/  LEA.HI.X R5, R6, UR7, R7, 0x3, P1 ;  /* 0x0000000706057c11 */ /* 0x000fca00088f1c07 */
[----:B------:R0:W-:Y:S04]  /*0e30*/  STG.E.64 desc[UR36][R4.64], R12 ;  /* 0x0000000c04007986 */ /* 0x0001e8000c101b24 */
.L_x_1316:
[----:B------:R-:W-:Y:S05]  /*0e40*/  BSYNC.RECONVERGENT B1 ;  /* 0x0000000000017941 */ /* 0x000fea0003800200 */
.L_x_1315:
[----:B------:R-:W-:Y:S02]  /*0e50*/  ISETP.GE.U32.AND P1, PT, R19, R18, PT ;  /* 0x000000121300720c */ /* 0x000fe40003f26070 */
[----:B------:R-:W-:Y:S02]  /*0e60*/  ISETP.LT.U32.AND P0, PT, R26, 0x37, PT ;  /* 0x000000371a00780c */ /* 0x000fe40003f01070 */
[----:B------:R-:W-:Y:S02]  /*0e70*/  ISETP.GE.U32.AND.EX P1, PT, R22, R17, PT, P1 ;  /* 0x000000111600720c */ /* 0x000fe40003f26110 */
[----:B------:R-:W-:Y:S02]  /*0e80*/  ISETP.LT.U32.AND.EX P0, PT, R25, RZ, PT, P0 ;  /* 0x000000ff1900720c */ /* 0x000fe40003f01100 */
[----:B------:R-:W-:-:S05]  /*0e90*/  IADD3 R26, P2, PT, R26, 0x1, RZ ;  /* 0x000000011a1a7810 */ /* 0x000fca0007f5e0ff */
[----:B------:R-:W-:-:S06]  /*0ea0*/  IMAD.X R25, RZ, RZ, R25, P2 ;  /* 0x000000ffff197224 */ /* 0x000fcc00010e0619 */
[----:B------:R-:W-:Y:S05]  /*0eb0*/  @!P1 BRA P0, `(.L_x_1317) ;  /* 0xfffffffc00289947 */ /* 0x000fea000003ffff */
.L_x_1314:
[----:B------:R-:W-:Y:S05]  /*0ec0*/  BSYNC.RECONVERGENT B0 ;  /* 0x0000000000007941 */ /* 0x000fea0003800200 */
.L_x_1313:
[----:B------:R-:W-:Y:S01]  /*0ed0*/  IADD3 R24, P1, PT, R24, 0x1, RZ ;  /* 0x0000000118187810 */ /* 0x000fe20007f3e0ff */
[----:B------:R-:W-:Y:S01]  /*0ee0*/  IMAD.MOV.U32 R26, RZ, RZ, RZ ;  /* 0x000000ffff1a7224 */ /* 0x000fe200078e00ff */
[----:B------:R-:W-:Y:S01]  /*0ef0*/  ISETP.GE.U32.AND P0, PT, R19, R18, PT ;  /* 0x000000121300720c */ /* 0x000fe20003f06070 */
[----:B------:R-:W-:Y:S02]  /*0f00*/  IMAD.MOV.U32 R25, RZ, RZ, RZ ;  /* 0x000000ffff197224 */ /* 0x000fe400078e00ff */
[----:B------:R-:W-:Y:S01]  /*0f10*/  IMAD.X R23, RZ, RZ, R23, P1 ;  /* 0x000000ffff177224 */ /* 0x000fe200008e0617 */
[----:B------:R-:W-:Y:S02]  /*0f20*/  ISETP.GE.U32.AND P1, PT, R24, R28, PT ;  /* 0x0000001c1800720c */ /* 0x000fe40003f26070 */
[----:B------:R-:W-:Y:S02]  /*0f30*/  ISETP.GE.U32.AND.EX P0, PT, R22, R17, PT, P0 ;  /* 0x000000111600720c */ /* 0x000fe40003f06100 */
[----:B------:R-:W-:-:S02]  /*0f40*/  ISETP.GE.U32.AND.EX P1, PT, R23, R29, PT, P1 ;  /* 0x0000001d1700720c */ /* 0x000fc40003f26110 */
[----:B------:R-:W-:-:S11]  /*0f50*/  PLOP3.LUT P2, PT, P0, PT, PT, 0x8, 0x80 ;  /* 0x000000000080781c */ /* 0x000fd6000074e170 */
[----:B------:R-:W-:Y:S05]  /*0f60*/  @!P0 BRA !P1, `(.L_x_1318) ;  /* 0xfffffff800248947 */ /* 0x000fea000483ffff */
.L_x_1305:
[----:B------:R-:W-:Y:S05]  /*0f70*/  BSYNC.RECONVERGENT B7 ;  /* 0x0000000000077941 */ /* 0x000fea0003800200 */
.L_x_1304:
[----:B------:R-:W-:Y:S05]  /*0f80*/  @P2 BRA `(.L_x_1319) ;  /* 0xfffffff000882947 */ /* 0x000fea000383ffff */
[----:B------:R-:W-:Y:S05]  /*0f90*/  EXIT ;  /* 0x000000000000794d */ /* 0x000fea0003800000 */
        .weak           $__internal_3_$__cuda_sm20_div_rn_f64_full
        .type           $__internal_3_$__cuda_sm20_div_rn_f64_full,@function
        .size           $__internal_3_$__cuda_sm20_div_rn_f64_full,(.L_x_2078 - $__internal_3_$__cuda_sm20_div_rn_f64_full)
$__internal_3_$__cuda_sm20_div_rn_f64_full:
[----:B------:R-:W-:Y:S01]  /*0fa0*/  IMAD.MOV.U32 R9, RZ, RZ, 0x3ffc0000 ;  /* 0x3ffc0000ff097424 */ /* 0x000fe200078e00ff */
[C---:B------:R-:W-:Y:S01]  /*0fb0*/  FSETP.GEU.AND P1, PT, |R7|.reuse, 1.469367938527859385e-39, PT ;  /* 0x001000000700780b */ /* 0x040fe20003f2e200 */
[----:B------:R-:W-:Y:S01]  /*0fc0*/  IMAD.MOV.U32 R8, RZ, RZ, 0x0 ;  /* 0x00000000ff087424 */ /* 0x000fe200078e00ff */
[----:B------:R-:W-:Y:S01]  /*0fd0*/  LOP3.LUT R23, R7, 0x7ff00000, RZ, 0xc0, !PT ;  /* 0x7ff0000007177812 */ /* 0x000fe200078ec0ff */
[----:B------:R-:W0:Y:S01]  /*0fe0*/  MUFU.RCP64H R13, R9 ;  /* 0x00000009000d7308 */ /* 0x000e220000001800 */
[----:B------:R-:W-:Y:S01]  /*0ff0*/  IMAD.MOV.U32 R12, RZ, RZ, 0x1 ;  /* 0x00000001ff0c7424 */ /* 0x000fe200078e00ff */
[----:B------:R-:W-:Y:S01]  /*1000*/  BSSY.RECONVERGENT B1, `(.L_x_1320) ;  /* 0x0000045000017945 */ /* 0x000fe20003800200 */
[----:B------:R-:W-:Y:S01]  /*1010*/  IMAD.MOV.U32 R3, RZ, RZ, 0x1ca00000 ;  /* 0x1ca00000ff037424 */ /* 0x000fe200078e00ff */
[----:B------:R-:W-:Y:S01]  /*1020*/  ISETP.GE.U32.AND P0, PT, R23, 0x40400000, PT ;  /* 0x404000001700780c */ /* 0x000fe20003f06070 */
[----:B------:R-:W-:-:S03]  /*1030*/  IMAD.MOV.U32 R24, RZ, RZ, R6 ;  /* 0x000000ffff187224 */ /* 0x000fc600078e0006 */
[----:B------:R-:W-:-:S04]  /*1040*/  SEL R3, R3, 0x63400000, !P0 ;  /* 0x6340000003037807 */ /* 0x000fc80004000000 */
[C-C-:B------:R-:W-:Y:S02]  /*1050*/  @!P1 LOP3.LUT R20, R3.reuse, 0x80000000, R7.reuse, 0xf8, !PT ;  /* 0x8000000003149812 */ /* 0x140fe400078ef807 */
[----:B------:R-:W-:Y:S02]  /*1060*/  LOP3.LUT R25, R3, 0x800fffff, R7, 0xf8, !PT ;  /* 0x800fffff03197812 */ /* 0x000fe400078ef807 */
[----:B------:R-:W-:Y:S01]  /*1070*/  @!P1 LOP3.LUT R21, R20, 0x100000, RZ, 0xfc, !PT ;  /* 0x0010000014159812 */ /* 0x000fe200078efcff */
[----:B0-----:R-:W-:Y:S01]  /*1080*/  DFMA R14, R12, -R8, 1 ;  /* 0x3ff000000c0e742b */ /* 0x001fe20000000808 */
[----:B------:R-:W-:-:S06]  /*1090*/  @!P1 IMAD.MOV.U32 R20, RZ, RZ, RZ ;  /* 0x000000ffff149224 */ /* 0x000fcc00078e00ff */
[----:B------:R-:W-:Y:S02]  /*10a0*/  @!P1 DFMA R24, R24, 2, -R20 ;  /* 0x400000001818982b */ /* 0x000fe40000000814 */
[----:B------:R-:W-:-:S08]  /*10b0*/  DFMA R14, R14, R14, R14 ;  /* 0x0000000e0e0e722b */ /* 0x000fd0000000000e */
[----:B------:R-:W-:-:S08]  /*10c0*/  DFMA R14, R12, R14, R12 ;  /* 0x0000000e0c0e722b */ /* 0x000fd0000000000c */
[----:B------:R-:W-:-:S08]  /*10d0*/  DFMA R12, R14, -R8, 1 ;  /* 0x3ff000000e0c742b */ /* 0x000fd00000000808 */
[----:B------:R-:W-:-:S08]  /*10e0*/  DFMA R12, R14, R12, R14 ;  /* 0x0000000c0e0c722b */ /* 0x000fd0000000000e */
[----:B------:R-:W-:-:S08]  /*10f0*/  DMUL R14, R12, R24 ;  /* 0x000000180c0e7228 */ /* 0x000fd00000000000 */
[----:B------:R-:W-:-:S08]  /*1100*/  DFMA R20, R14, -R8, R24 ;  /* 0x800000080e14722b */ /* 0x000fd00000000018 */
[----:B------:R-:W-:Y:S01]  /*1110*/  DFMA R20, R12, R20, R14 ;  /* 0x000000140c14722b */ /* 0x000fe2000000000e */
[----:B------:R-:W-:Y:S01]  /*1120*/  IMAD.MOV.U32 R14, RZ, RZ, R23 ;  /* 0x000000ffff0e7224 */ /* 0x000fe200078e0017 */
[----:B------:R-:W-:Y:S01]  /*1130*/  @!P1 LOP3.LUT R14, R25, 0x7ff00000, RZ, 0xc0, !PT ;  /* 0x7ff00000190e9812 */ /* 0x000fe200078ec0ff */
[----:B------:R-:W-:-:S04]  /*1140*/  IMAD.MOV.U32 R15, RZ, RZ, 0x40400000 ;  /* 0x40400000ff0f7424 */ /* 0x000fc800078e00ff */
[----:B------:R-:W-:-:S05]  /*1150*/  VIADD R12, R14, 0xffffffff ;  /* 0xffffffff0e0c7836 */ /* 0x000fca0000000000 */
[----:B------:R-:W-:Y:S01]  /*1160*/  ISETP.GT.U32.AND P0, PT, R12, 0x7feffffe, PT ;  /* 0x7feffffe0c00780c */ /* 0x000fe20003f04070 */
[----:B------:R-:W-:-:S05]  /*1170*/  VIADD R12, R15, 0xffffffff ;  /* 0xffffffff0f0c7836 */ /* 0x000fca0000000000 */
[----:B------:R-:W-:-:S13]  /*1180*/  ISETP.GT.U32.OR P0, PT, R12, 0x7feffffe, P0 ;  /* 0x7feffffe0c00780c */ /* 0x000fda0000704470 */
[----:B------:R-:W-:Y:S05]  /*1190*/  @P0 BRA `(.L_x_1321) ;  /* 0x0000000000680947 */ /* 0x000fea0003800000 */
[----:B------:R-:W-:-:S05]  /*11a0*/  IMAD.MOV.U32 R6, RZ, RZ, 0x40400000 ;  /* 0x40400000ff067424 */ /* 0x000fca00078e00ff */
[----:B------:R-:W-:-:S04]  /*11b0*/  VIADDMNMX R23, R23, -R6, 0xb9600000, !PT ;  /* 0xb960000017177446 */ /* 0x000fc80007800906 */
[----:B------:R-:W-:-:S05]  /*11c0*/  VIMNMX R6, PT, PT, R23, 0x46a00000, PT ;  /* 0x46a0000017067848 */ /* 0x000fca0003fe0100 */
        /* <DEDUP_REMOVED lines=9> */
[----:B------:R-:W-:-:S04]  /*1260*/  LOP3.LUT R15, R9, 0x404c0000, RZ, 0x3c, !PT ;  /* 0x404c0000090f7812 */ /* 0x000fc800078e3cff */
[----:B------:R-:W-:-:S04]  /*1270*/  LOP3.LUT R15, R15, 0x80000000, RZ, 0xc0, !PT ;  /* 0x800000000f0f7812 */ /* 0x000fc800078ec0ff */
[----:B------:R-:W-:-:S03]  /*1280*/  LOP3.LUT R7, R15, R7, RZ, 0xfc, !PT ;  /* 0x000000070f077212 */ /* 0x000fc600078efcff */
[----:B------:R-:W-:Y:S05]  /*1290*/  @!P0 BRA `(.L_x_1322) ;  /* 0x00000000006c8947 */ /* 0x000fea0003800000 */
[----:B------:R-:W-:Y:S01]  /*12a0*/  IMAD.MOV R9, RZ, RZ, -R3 ;  /* 0x000000ffff097224 */ /* 0x000fe200078e0a03 */
[----:B------:R-:W-:Y:S01]  /*12b0*/  DMUL.RP R6, R20, R6 ;  /* 0x0000000614067228 */ /* 0x000fe20000008000 */
[----:B------:R-:W-:Y:S01]  /*12c0*/  IMAD.MOV.U32 R8, RZ, RZ, RZ ;  /* 0x000000ffff087224 */ /* 0x000fe200078e00ff */
[----:B------:R-:W-:-:S05]  /*12d0*/  IADD3 R3, PT, PT, -R3, -0x43300000, RZ ;  /* 0xbcd0000003037810 */ /* 0x000fca0007ffe1ff */
[----:B------:R-:W-:-:S03]  /*12e0*/  DFMA R8, R12, -R8, R20 ;  /* 0x800000080c08722b */ /* 0x000fc60000000014 */
[----:B------:R-:W-:-:S07]  /*12f0*/  LOP3.LUT R15, R7, R15, RZ, 0x3c, !PT ;  /* 0x0000000f070f7212 */ /* 0x000fce00078e3cff */
[----:B------:R-:W-:-:S04]  /*1300*/  FSETP.NEU.AND P0, PT, |R9|, R3, PT ;  /* 0x000000030900720b */ /* 0x000fc80003f0d200 */
[----:B------:R-:W-:Y:S02]  /*1310*/  FSEL R12, R6, R12, !P0 ;  /* 0x0000000c060c7208 */ /* 0x000fe40004000000 */
[----:B------:R-:W-:Y:S01]  /*1320*/  FSEL R13, R15, R13, !P0 ;  /* 0x0000000d0f0d7208 */ /* 0x000fe20004000000 */
[----:B------:R-:W-:Y:S06]  /*1330*/  BRA `(.L_x_1322) ;  /* 0x0000000000447947 */ /* 0x000fec0003800000 */
.L_x_1321:
[----:B------:R-:W-:-:S14]  /*1340*/  DSETP.NAN.AND P0, PT, R6, R6, PT ;  /* 0x000000060600722a */ /* 0x000fdc0003f08000 */
[----:B------:R-:W-:Y:S05]  /*1350*/  @P0 BRA `(.L_x_1323) ;  /* 0x0000000000340947 */ /* 0x000fea0003800000 */
[----:B------:R-:W-:Y:S01]  /*1360*/  ISETP.NE.AND P0, PT, R14, R15, PT ;  /* 0x0000000f0e00720c */ /* 0x000fe20003f05270 */
[----:B------:R-:W-:Y:S02]  /*1370*/  IMAD.MOV.U32 R12, RZ, RZ, 0x0 ;  /* 0x00000000ff0c7424 */ /* 0x000fe400078e00ff */
[----:B------:R-:W-:-:S10]  /*1380*/  IMAD.MOV.U32 R13, RZ, RZ, -0x80000 ;  /* 0xfff80000ff0d7424 */ /* 0x000fd400078e00ff */
[----:B------:R-:W-:Y:S05]  /*1390*/  @!P0 BRA `(.L_x_1322) ;  /* 0x00000000002c8947 */ /* 0x000fea0003800000 */
[----:B------:R-:W-:Y:S02]  /*13a0*/  ISETP.NE.AND P0, PT, R14, 0x7ff00000, PT ;  /* 0x7ff000000e00780c */ /* 0x000fe40003f05270 */
[----:B------:R-:W-:Y:S02]  /*13b0*/  LOP3.LUT R6, R7, 0x404c0000, RZ, 0x3c, !PT ;  /* 0x404c000007067812 */ /* 0x000fe400078e3cff */
[----:B------:R-:W-:Y:S02]  /*13c0*/  ISETP.EQ.OR P0, PT, R15, RZ, !P0 ;  /* 0x000000ff0f00720c */ /* 0x000fe40004702670 */
[----:B------:R-:W-:-:S11]  /*13d0*/  LOP3.LUT R13, R6, 0x80000000, RZ, 0xc0, !PT ;  /* 0x80000000060d7812 */ /* 0x000fd600078ec0ff */
[----:B------:R-:W-:Y:S01]  /*13e0*/  @P0 LOP3.LUT R3, R13, 0x7ff00000, RZ, 0xfc, !PT ;  /* 0x7ff000000d030812 */ /* 0x000fe200078efcff */
[----:B------:R-:W-:Y:S02]  /*13f0*/  @!P0 IMAD.MOV.U32 R12, RZ, RZ, RZ ;  /* 0x000000ffff0c8224 */ /* 0x000fe400078e00ff */
[----:B------:R-:W-:Y:S02]  /*1400*/  @P0 IMAD.MOV.U32 R12, RZ, RZ, RZ ;  /* 0x000000ffff0c0224 */ /* 0x000fe400078e00ff */
[----:B------:R-:W-:Y:S01]  /*1410*/  @P0 IMAD.MOV.U32 R13, RZ, RZ, R3 ;  /* 0x000000ffff0d0224 */ /* 0x000fe200078e0003 */
[----:B------:R-:W-:Y:S06]  /*1420*/  BRA `(.L_x_1322) ;  /* 0x0000000000087947 */ /* 0x000fec0003800000 */
.L_x_1323:
[----:B------:R-:W-:Y:S01]  /*1430*/  LOP3.LUT R13, R7, 0x80000, RZ, 0xfc, !PT ;  /* 0x00080000070d7812 */ /* 0x000fe200078efcff */
[----:B------:R-:W-:-:S07]  /*1440*/  IMAD.MOV.U32 R12, RZ, RZ, R6 ;  /* 0x000000ffff0c7224 */ /* 0x000fce00078e0006 */
.L_x_1322:
[----:B------:R-:W-:Y:S05]  /*1450*/  BSYNC.RECONVERGENT B1 ;  /* 0x0000000000017941 */ /* 0x000fea0003800200 */
.L_x_1320:
[----:B------:R-:W-:Y:S02]  /*1460*/  IMAD.MOV.U32 R6, RZ, RZ, R0 ;  /* 0x000000ffff067224 */ /* 0x000fe400078e0000 */
[----:B------:R-:W-:Y:S02]  /*1470*/  IMAD.MOV.U32 R7, RZ, RZ, 0x0 ;  /* 0x00000000ff077424 */ /* 0x000fe400078e00ff */
[----:B------:R-:W-:Y:S02]  /*1480*/  IMAD.MOV.U32 R8, RZ, RZ, R12 ;  /* 0x000000ffff087224 */ /* 0x000fe400078e000c */
[----:B------:R-:W-:Y:S01]  /*1490*/  IMAD.MOV.U32 R9, RZ, RZ, R13 ;  /* 0x000000ffff097224 */ /* 0x000fe200078e000d */
[----:B------:R-:W-:Y:S06]  /*14a0*/  RET.REL.NODEC R6 `(_Z28sssp_kernel_EC_load_balancedP27vertex_dictionary_structuremmmPjPmS2_S2_S2_S2_S2_S2_S2_PyS3_S3_S3_) ;  /* 0xffffffe806d47950 */ /* 0x000fec0003c3ffff */
.L_x_1324:
        /* <DEDUP_REMOVED lines=13> */
.L_x_2078:


//--------------------- .text._Z14sssp_kernel_ECP27vertex_dictionary_structuremmPjPmS2_S2_S2_S2_S2_S2_S2_PyS3_S3_S3_ --------------------------
	.section	.text._Z14sssp_kernel_ECP27vertex_dictionary_structuremmPjPmS2_S2_S2_S2_S2_S2_S2_PyS3_S3_S3_,"ax",@progbits
	.align	128
        .global         _Z14sssp_kernel_ECP27vertex_dictionary_structuremmPjPmS2_S2_S2_S2_S2_S2_S2_PyS3_S3_S3_
        .type           _Z14sssp_kernel_ECP27vertex_dictionary_structuremmPjPmS2_S2_S2_S2_S2_S2_S2_PyS3_S3_S3_,@function
        .size           _Z14sssp_kernel_ECP27vertex_dictionary_structuremmPjPmS2_S2_S2_S2_S2_S2_S2_PyS3_S3_S3_,(.L_x_2079 - _Z14sssp_kernel_ECP27vertex_dictionary_structuremmPjPmS2_S2_S2_S2_S2_S2_S2_PyS3_S3_S3_)
        .other          _Z14sssp_kernel_ECP27vertex_dictionary_structuremmPjPmS2_S2_S2_S2_S2_S2_S2_PyS3_S3_S3_,@"STO_CUDA_ENTRY STV_DEFAULT"
_Z14sssp_kernel_ECP27vertex_dictionary_structuremmPjPmS2_S2_S2_S2_S2_S2_S2_PyS3_S3_S3_:
.text._Z14sssp_kernel_ECP27vertex_dictionary_structuremmPjPmS2_S2_S2_S2_S2_S2_S2_PyS3_S3_S3_:
[----:B------:R-:W0:Y:S08]  /*0000*/  LDC R1, c[0x0][0x37c] ;  /* 0x0000df00ff017b82 */ /* 0x000e300000000800 */
[----:B------:R-:W1:Y:S01]  /*0010*/  LDC.64 R2, c[0x4][0xa0] ;  /* 0x01002800ff027b82 */ /* 0x000e620000000a00 */
[----:B------:R-:W1:Y:S07]  /*0020*/  LDCU.64 UR36, c[0x0][0x358] ;  /* 0x00006b00ff2477ac */ /* 0x000e6e0008000a00 */
[----:B------:R-:W2:Y:S01]  /*0030*/  LDC.64 R6, c[0x0][0x3f8] ;  /* 0x0000fe00ff067b82 */ /* 0x000ea20000000a00 */
[----:B-1----:R-:W2:Y:S01]  /*0040*/  LDG.E.64 R2, desc[UR36][R2.64] ;  /* 0x0000002402027981 */ /* 0x002ea2000c1e1b00 */
[----:B------:R-:W1:Y:S06]  /*0050*/  S2R R0, SR_TID.X ;  /* 0x0000000000007919 */ /* 0x000e6c0000002100 */
[----:B------:R-:W1:Y:S08]  /*0060*/  S2UR UR4, SR_CTAID.X ;  /* 0x00000000000479c3 */ /* 0x000e700000002500 */
[----:B------:R-:W1:Y:S01]  /*0070*/  LDC R5, c[0x0][0x360] ;  /* 0x0000d800ff057b82 */ /* 0x000e620000000800 */
[----:B--2---:R-:W-:-:S04]  /*0080*/  LEA R6, P0, R2, R6, 0x3 ;  /* 0x0000000602067211 */ /* 0x004fc800078018ff */
[----:B------:R-:W-:-:S06]  /*0090*/  LEA.HI.X R7, R2, R7, R3, 0x3, P0 ;  /* 0x0000000702077211 */ /* 0x000fcc00000f1c03 */
[----:B------:R-:W2:Y:S01]  /*00a0*/  LDG.E.64 R6, desc[UR36][R6.64] ;  /* 0x0000002406067981 */ /* 0x000ea2000c1e1b00 */
[----:B-1----:R-:W-:-:S05]  /*00b0*/  IMAD R5, R5, UR4, R0 ;  /* 0x0000000405057c24 */ /* 0x002fca000f8e0200 */
[----:B--2---:R-:W-:-:S04]  /*00c0*/  ISETP.GT.U32.AND P0, PT, R6, R5, PT ;  /* 0x000000050600720c */ /* 0x004fc80003f04070 */
[----:B------:R-:W-:-:S13]  /*00d0*/  ISETP.GT.U32.AND.EX P0, PT, R7, RZ, PT, P0 ;  /* 0x000000ff0700720c */ /* 0x000fda0003f04100 */
[----:B0-----:R-:W-:Y:S05]  /*00e0*/  @!P0 EXIT ;  /* 0x000000000000894d */ /* 0x001fea0003800000 */
[----:B------:R-:W0:Y:S01]  /*00f0*/  LDC.64 R6, c[0x0][0x3f8] ;  /* 0x0000fe00ff067b82 */ /* 0x000e220000000a00 */
[----:B------:R-:W-:Y:S04]  /*0100*/  BSSY.RECONVERGENT B0, `(.L_x_1325) ;  /* 0x0000026000007945 */ /* 0x000fe80003800200 */
[----:B------:R-:W-:Y:S01]  /*0110*/  BSSY.RELIABLE B7, `(.L_x_1326) ;  /* 0x000001f000077945 */ /* 0x000fe20003800100 */
[----:B------:R-:W-:Y:S02]  /*0120*/  IMAD.MOV.U32 R15, RZ, RZ, R2 ;  /* 0x000000ffff0f7224 */ /* 0x000fe400078e0002 */
[----:B------:R-:W-:Y:S02]  /*0130*/  IMAD.MOV.U32 R12, RZ, RZ, R3 ;  /* 0x000000ffff0c7224 */ /* 0x000fe400078e0003 */
[----:B------:R-:W-:-:S02]  /*0140*/  IMAD.MOV.U32 R10, RZ, RZ, RZ ;  /* 0x000000ffff0a7224 */ /* 0x000fc400078e00ff */
[----:B------:R-:W-:-:S07]  /*0150*/  IMAD.MOV.U32 R13, RZ, RZ, RZ ;  /* 0x000000ffff0d7224 */ /* 0x000fce00078e00ff */
.L_x_1328:
[----:B------:R-:W-:-:S05]  /*0160*/  IADD3 R0, P0, PT, R15, R10, RZ ;  /* 0x0000000a0f007210 */ /* 0x000fca0007f1e0ff */
[----:B------:R-:W-:-:S05]  /*0170*/  IMAD.X R11, R12, 0x1, R13, P0 ;  /* 0x000000010c0b7824 */ /* 0x000fca00000e060d */
[--C-:B------:R-:W-:Y:S02]  /*0180*/  SHF.R.U64 R0, R0, 0x1, R11.reuse ;  /* 0x0000000100007819 */ /* 0x100fe4000000120b */
[----:B------:R-:W-:Y:S02]  /*0190*/  SHF.R.U32.HI R11, RZ, 0x1, R11 ;  /* 0x00000001ff0b7819 */ /* 0x000fe4000001160b */
[----:B0-----:R-:W-:-:S04]  /*01a0*/  LEA R8, P0, R0, R6, 0x3 ;  /* 0x0000000600087211 */ /* 0x001fc800078018ff */
[----:B------:R-:W-:-:S06]  /*01b0*/  LEA.HI.X R9, R0, R7, R11, 0x3, P0 ;  /* 0x0000000700097211 */ /* 0x000fcc00000f1c0b */
[----:B------:R-:W2:Y:S01]  /*01c0*/  LDG.E.64 R8, desc[UR36][R8.64] ;  /* 0x0000002408087981 */ /* 0x000ea2000c1e1b00 */
[----:B------:R-:W-:Y:S02]  /*01d0*/  IMAD.MOV.U32 R2, RZ, RZ, R5 ;  /* 0x000000ffff027224 */ /* 0x000fe400078e0005 */
[----:B------:R-:W-:Y:S01]  /*01e0*/  IMAD.MOV.U32 R3, RZ, RZ, RZ ;  /* 0x000000ffff037224 */ /* 0x000fe200078e00ff */
[----:B--2---:R-:W-:-:S04]  /*01f0*/  ISETP.NE.U32.AND P0, PT, R8, R5, PT ;  /* 0x000000050800720c */ /* 0x004fc80003f05070 */
[----:B------:R-:W-:-:S13]  /*0200*/  ISETP.NE.AND.EX P0, PT, R9, RZ, PT, P0 ;  /* 0x000000ff0900720c */ /* 0x000fda0003f05300 */
[----:B------:R-:W-:Y:S05]  /*0210*/  @!P0 BREAK.RELIABLE B7 ;  /* 0x0000000000078942 */ /* 0x000fea0003800100 */
[----:B------:R-:W-:Y:S05]  /*0220*/  @!P0 BRA `(.L_x_1327) ;  /* 0x00000000004c8947 */ /* 0x000fea0003800000 */
[----:B------:R-:W-:Y:S02]  /*0230*/  ISETP.GE.U32.AND P0, PT, R8, R5, PT ;  /* 0x000000050800720c */ /* 0x000fe40003f06070 */
[C---:B------:R-:W-:Y:S02]  /*0240*/  IADD3 R3, P1, PT, R0.reuse, 0x1, RZ ;  /* 0x0000000100037810 */ /* 0x040fe40007f3e0ff */
[----:B------:R-:W-:Y:S02]  /*0250*/  IADD3 R0, P2, PT, R0, -0x1, RZ ;  /* 0xffffffff00007810 */ /* 0x000fe40007f5e0ff */
[----:B------:R-:W-:Y:S01]  /*0260*/  ISETP.GE.U32.AND.EX P0, PT, R9, RZ, PT, P0 ;  /* 0x000000ff0900720c */ /* 0x000fe20003f06100 */
        /* <DEDUP_REMOVED lines=10> */
.L_x_1326:
[----:B------:R-:W-:-:S04]  /*0310*/  LEA R2, P0, R10, R6, 0x3 ;  /* 0x000000060a027211 */ /* 0x000fc800078018ff */
[----:B------:R-:W-:-:S06]  /*0320*/  LEA.HI.X R3, R10, R7, R13, 0x3, P0 ;  /* 0x000000070a037211 */ /* 0x000fcc00000f1c0d */
[----:B------:R-:W5:Y:S01]  /*0330*/  LDG.E.64 R2, desc[UR36][R2.64+-0x8] ;  /* 0xfffff82402027981 */ /* 0x000f62000c1e1b00 */
[----:B------:R-:W-:-:S04]  /*0340*/  IADD3 R0, P0, PT, R10, -0x1, RZ ;  /* 0xffffffff0a007810 */ /* 0x000fc80007f1e0ff */
[----:B------:R-:W-:-:S09]  /*0350*/  IADD3.X R11, PT, PT, R13, -0x1, RZ, P0, !PT ;  /* 0xffffffff0d0b7810 */ /* 0x000fd200007fe4ff */
.L_x_1327:
[----:B------:R-:W-:Y:S05]  /*0360*/  BSYNC.RECONVERGENT B0 ;  /* 0x0000000000007941 */ /* 0x000fea0003800200 */
.L_x_1325:
[----:B------:R-:W-:Y:S05]  /*0370*/  WARPSYNC.ALL ;  /* 0x0000000000007948 */ /* 0x000fea0003800000 */
[----:B------:R-:W0:Y:S02]  /*0380*/  LDCU.64 UR4, c[0x0][0x3e0] ;  /* 0x00007c00ff0477ac */ /* 0x000e240008000a00 */
[----:B0-----:R-:W-:-:S04]  /*0390*/  LEA R16, P0, R0, UR4, 0x3 ;  /* 0x0000000400107c11 */ /* 0x001fc8000f8018ff */
[----:B------:R-:W-:Y:S01]  /*03a0*/  LEA.HI.X R17, R0, UR5, R11, 0x3, P0 ;  /* 0x0000000500117c11 */ /* 0x000fe200080f1c0b */
[----:B------:R-:W0:Y:S05]  /*03b0*/  LDCU.64 UR4, c[0x0][0x380] ;  /* 0x00007000ff0477ac */ /* 0x000e2a0008000a00 */
[----:B------:R-:W0:Y:S02]  /*03c0*/  LDG.E.64 R16, desc[UR36][R16.64] ;  /* 0x0000002410107981 */ /* 0x000e24000c1e1b00 */
[----:B0-----:R-:W-:-:S04]  /*03d0*/  LEA R6, P0, R16, UR4, 0x3 ;  /* 0x0000000410067c11 */ /* 0x001fc8000f8018ff */
[----:B------:R-:W-:Y:S02]  /*03e0*/  IADD3 R6, P1, PT, R6, -0x80000000, RZ ;  /* 0x8000000006067810 */ /* 0x000fe40007f3e0ff */
[----:B------:R-:W-:Y:S02]  /*03f0*/  LEA.HI.X R0, R16, UR5, R17, 0x3, P0 ;  /* 0x0000000510007c11 */ /* 0x000fe400080f1c11 */
[----:B------:R-:W-:-:S03]  /*0400*/  IADD3 R6, P0, PT, R6, 0x12000000, RZ ;  /* 0x1200000006067810 */ /* 0x000fc60007f1e0ff */
[----:B------:R-:W-:-:S04]  /*0410*/  IMAD.X R0, RZ, RZ, R0, P1 ;  /* 0x000000ffff007224 */ /* 0x000fc800008e0600 */
[----:B------:R-:W-:-:S06]  /*0420*/  IMAD.X R7, RZ, RZ, R0, P0 ;  /* 0x000000ffff077224 */ /* 0x000fcc00000e0600 */
[----:B------:R-:W2:Y:S01]  /*0430*/  LDG.E.64 R6, desc[UR36][R6.64+-0x167bf8] ;  /* 0xe984082406067981 */ /* 0x000ea2000c1e1b00 */
[----:B-----5:R-:W-:Y:S01]  /*0440*/  IADD3 R4, P1, PT, R5, -R2, RZ ;  /* 0x8000000205047210 */ /* 0x020fe20007f3e0ff */
[----:B------:R-:W-:Y:S04]  /*0450*/  BSSY.RECONVERGENT B6, `(.L_x_1329) ;  /* 0x0000058000067945 */ /* 0x000fe80003800200 */
[----:B------:R-:W-:Y:S01]  /*0460*/  IMAD.X R5, RZ, RZ, ~R3, P1 ;  /* 0x000000ffff057224 */ /* 0x000fe200008e0e03 */
[----:B--2---:R-:W-:-:S04]  /*0470*/  ISETP.NE.U32.AND P0, PT, R6, RZ, PT ;  /* 0x000000ff0600720c */ /* 0x004fc80003f05070 */
[----:B------:R-:W-:-:S13]  /*0480*/  ISETP.NE.AND.EX P0, PT, R7, RZ, PT, P0 ;  /* 0x000000ff0700720c */ /* 0x000fda0003f05300 */
[----:B------:R-:W-:Y:S05]  /*0490*/  @!P0 BRA `(.L_x_1330) ;  /* 0x00000004002c8947 */ /* 0x000fea0003800000 */
[----:B------:R-:W0:Y:S01]  /*04a0*/  MUFU.RCP64H R3, 56 ;  /* 0x404c000000037908 */ /* 0x000e220000001800 */
[----:B------:R-:W-:Y:S01]  /*04b0*/  IMAD.MOV.U32 R10, RZ, RZ, 0x0 ;  /* 0x00000000ff0a7424 */ /* 0x000fe200078e00ff */
[----:B------:R-:W-:Y:S01]  /*04c0*/  BSSY.RECONVERGENT B0, `(.L_x_1331) ;  /* 0x0000014000007945 */ /* 0x000fe20003800200 */
[----:B------:R-:W-:Y:S02]  /*04d0*/  IMAD.MOV.U32 R11, RZ, RZ, 0x404c0000 ;  /* 0x404c0000ff0b7424 */ /* 0x000fe400078e00ff */
[----:B------:R-:W-:-:S06]  /*04e0*/  IMAD.MOV.U32 R2, RZ, RZ, 0x1 ;  /* 0x00000001ff027424 */ /* 0x000fcc00078e00ff */
[----:B0-----:R-:W-:-:S08]  /*04f0*/  DFMA R8, R2, -R10, 1 ;  /* 0x3ff000000208742b */ /* 0x001fd0000000080a */
[----:B------:R-:W-:-:S08]  /*0500*/  DFMA R8, R8, R8, R8 ;  /* 0x000000080808722b */ /* 0x000fd00000000008 */
[----:B------:R-:W-:-:S08]  /*0510*/  DFMA R8, R2, R8, R2 ;  /* 0x000000080208722b */ /* 0x000fd00000000002 */
[C---:B------:R-:W-:Y:S01]  /*0520*/  DFMA R2, R8.reuse, -R10, 1 ;  /* 0x3ff000000802742b */ /* 0x040fe2000000080a */
[----:B------:R-:W0:Y:S07]  /*0530*/  I2F.F64.U64 R10, R4 ;  /* 0x00000004000a7312 */ /* 0x000e2e0000301800 */
[----:B------:R-:W-:-:S08]  /*0540*/  DFMA R2, R8, R2, R8 ;  /* 0x000000020802722b */ /* 0x000fd00000000008 */
        /* <DEDUP_REMOVED lines=8> */
[----:B------:R-:W-:Y:S05]  /*05d0*/  CALL.REL.NOINC `($__internal_4_$__cuda_sm20_div_rn_f64_full) ;  /* 0x0000000400987944 */ /* 0x000fea0003c00000 */
[----:B------:R-:W-:Y:S02]  /*05e0*/  IMAD.MOV.U32 R2, RZ, RZ, R12 ;  /* 0x000000ffff027224 */ /* 0x000fe400078e000c */
[----:B------:R-:W-:-:S07]  /*05f0*/  IMAD.MOV.U32 R3, RZ, RZ, R13 ;  /* 0x000000ffff037224 */ /* 0x000fce00078e000d */
.L_x_1332:
[----:B------:R-:W-:Y:S05]  /*0600*/  BSYNC.RECONVERGENT B0 ;  /* 0x0000000000007941 */ /* 0x000fea0003800200 */
.L_x_1331:
[----:B------:R-:W0:Y:S01]  /*0610*/  LDCU.64 UR4, c[0x4][0x20] ;  /* 0x01000400ff0477ac */ /* 0x000e220008000a00 */
[----:B------:R-:W0:Y:S02]  /*0620*/  F2I.U64.F64.FLOOR R2, R2 ;  /* 0x0000000200027311 */ /* 0x000e240000305800 */
[----:B0-----:R-:W-:-:S04]  /*0630*/  LEA R8, P0, R2, UR4, 0x3 ;  /* 0x0000000402087c11 */ /* 0x001fc8000f8018ff */
[----:B------:R-:W-:-:S06]  /*0640*/  LEA.HI.X R9, R2, UR5, R3, 0x3, P0 ;  /* 0x0000000502097c11 */ /* 0x000fcc00080f1c03 */
[----:B------:R-:W2:Y:S01]  /*0650*/  LDG.E.64 R8, desc[UR36][R8.64] ;  /* 0x0000002408087981 */ /* 0x000ea2000c1e1b00 */
[--C-:B------:R-:W-:Y:S01]  /*0660*/  SHF.R.U32.HI R19, RZ, 0x3, R5.reuse ;  /* 0x00000003ff137819 */ /* 0x100fe20000011605 */
[----:B------:R-:W-:Y:S01]  /*0670*/  IMAD.MOV.U32 R2, RZ, RZ, R4 ;  /* 0x000000ffff027224 */ /* 0x000fe200078e0004 */
[--C-:B------:R-:W-:Y:S01]  /*0680*/  SHF.R.U64 R15, R4, 0x3, R5.reuse ;  /* 0x00000003040f7819 */ /* 0x100fe20000001205 */
[----:B------:R-:W-:Y:S01]  /*0690*/  IMAD.MOV.U32 R3, RZ, RZ, R5 ;  /* 0x000000ffff037224 */ /* 0x000fe200078e0005 */
[----:B------:R-:W-:Y:S01]  /*06a0*/  BSSY.RECONVERGENT B0, `(.L_x_1333) ;  /* 0x0000024000007945 */ /* 0x000fe20003800200 */
[----:B------:R-:W-:-:S04]  /*06b0*/  IMAD.WIDE.U32 R10, R19, -0x6db6db6d, RZ ;  /* 0x92492493130a7825 */ /* 0x000fc800078e00ff */
[----:B------:R-:W-:-:S04]  /*06c0*/  IMAD.WIDE.U32 R12, P0, R15, 0x24924924, R10 ;  /* 0x249249240f0c7825 */ /* 0x000fc8000780000a */
[----:B------:R-:W-:-:S04]  /*06d0*/  IMAD.WIDE.U32 R10, R15, -0x6db6db6d, RZ ;  /* 0x924924930f0a7825 */ /* 0x000fc800078e00ff */
[----:B------:R-:W-:Y:S01]  /*06e0*/  IMAD.X R15, RZ, RZ, RZ, P0 ;  /* 0x000000ffff0f7224 */ /* 0x000fe200000e06ff */
[----:B------:R-:W-:Y:S01]  /*06f0*/  IADD3 RZ, P0, PT, R11, R12, RZ ;  /* 0x0000000c0bff7210 */ /* 0x000fe20007f1e0ff */
[----:B------:R-:W-:-:S04]  /*0700*/  IMAD.MOV.U32 R14, RZ, RZ, R13 ;  /* 0x000000ffff0e7224 */ /* 0x000fc800078e000d */
[----:B------:R-:W-:-:S04]  /*0710*/  IMAD.WIDE.U32.X R10, R19, 0x24924924, R14, P0 ;  /* 0x24924924130a7825 */ /* 0x000fc800000e040e */
[----:B------:R-:W-:Y:S02]  /*0720*/  IMAD R15, R11, -0x38, RZ ;  /* 0xffffffc80b0f7824 */ /* 0x000fe400078e02ff */
[----:B------:R-:W-:-:S05]  /*0730*/  IMAD.WIDE.U32 R2, R10, -0x38, R2 ;  /* 0xffffffc80a027825 */ /* 0x000fca00078e0002 */
[----:B------:R-:W-:Y:S02]  /*0740*/  IADD3 R15, PT, PT, R3, -R10, R15 ;  /* 0x8000000a030f7210 */ /* 0x000fe40007ffe00f */
[----:B--2---:R-:W-:-:S04]  /*0750*/  ISETP.NE.U32.AND P0, PT, R8, RZ, PT ;  /* 0x000000ff0800720c */ /* 0x004fc80003f05070 */
[----:B------:R-:W-:-:S13]  /*0760*/  ISETP.NE.AND.EX P0, PT, R9, RZ, PT, P0 ;  /* 0x000000ff0900720c */ /* 0x000fda0003f05300 */
[----:B------:R-:W-:Y:S05]  /*0770*/  @!P0 BRA `(.L_x_1334) ;  /* 0x0000000000588947 */ /* 0x000fea0003800000 */
[----:B------:R-:W-:Y:S02]  /*0780*/  IMAD.MOV.U32 R0, RZ, RZ, R8 ;  /* 0x000000ffff007224 */ /* 0x000fe400078e0008 */
[----:B------:R-:W-:-:S07]  /*0790*/  IMAD.MOV.U32 R19, RZ, RZ, R9 ;  /* 0x000000ffff137224 */ /* 0x000fce00078e0009 */
.L_x_1335:
        /* <DEDUP_REMOVED lines=9> */
[----:B------:R-:W-:-:S04]  /*0830*/  IMAD.WIDE.U32 R4, R0, -0x33333333, RZ ;  /* 0xcccccccd00047825 */ /* 0x000fc800078e00ff */
[----:B------:R-:W-:Y:S01]  /*0840*/  IMAD.X R11, RZ, RZ, RZ, P0 ;  /* 0x000000ffff0b7224 */ /* 0x000fe200000e06ff */
[----:B------:R-:W-:Y:S01]  /*0850*/  ISETP.GT.U32.AND P0, PT, R0, 0x9, PT ;  /* 0x000000090000780c */ /* 0x000fe20003f04070 */
[----:B------:R-:W-:Y:S01]  /*0860*/  IMAD.MOV.U32 R10, RZ, RZ, R9 ;  /* 0x000000ffff0a7224 */ /* 0x000fe200078e0009 */
[----:B------:R-:W-:Y:S02]  /*0870*/  IADD3 RZ, P1, PT, R5, R8, RZ ;  /* 0x0000000805ff7210 */ /* 0x000fe40007f3e0ff */
[----:B------:R-:W-:-:S03]  /*0880*/  ISETP.GT.U32.AND.EX P0, PT, R19, RZ, PT, P0 ;  /* 0x000000ff1300720c */ /* 0x000fc60003f04100 */
[----:B------:R-:W-:-:S05]  /*0890*/  IMAD.WIDE.U32.X R4, R19, -0x33333334, R10, P1 ;  /* 0xcccccccc13047825 */ /* 0x000fca00008e040a */
[--C-:B------:R-:W-:Y:S02]  /*08a0*/  SHF.R.U64 R0, R4, 0x3, R5.reuse ;  /* 0x0000000304007819 */ /* 0x100fe40000001205 */
[----:B------:R-:W-:-:S05]  /*08b0*/  SHF.R.U32.HI R4, RZ, 0x3, R5 ;  /* 0x00000003ff047819 */ /* 0x000fca0000011605 */
[----:B------:R-:W-:Y:S01]  /*08c0*/  IMAD.MOV.U32 R19, RZ, RZ, R4 ;  /* 0x000000ffff137224 */ /* 0x000fe200078e0004 */
[----:B0-----:R-:W-:Y:S06]  /*08d0*/  @P0 BRA `(.L_x_1335) ;  /* 0xfffffffc00b00947 */ /* 0x001fec000383ffff */
.L_x_1334:
[----:B------:R-:W-:Y:S05]  /*08e0*/  BSYNC.RECONVERGENT B0 ;  /* 0x0000000000007941 */ /* 0x000fea0003800200 */
.L_x_1333:
[----:B-----5:R-:W-:-:S04]  /*08f0*/  LEA R4, P0, R2, R6, 0x3 ;  /* 0x0000000602047211 */ /* 0x020fc800078018ff */
[----:B------:R-:W-:-:S05]  /*0900*/  LEA.HI.X R5, R2, R7, R15, 0x3, P0 ;  /* 0x0000000702057211 */ /* 0x000fca00000f1c0f */
[----:B------:R-:W2:Y:S02]  /*0910*/  LD.E.64 R2, desc[UR36][R4.64] ;  /* 0x0000002404027980 */ /* 0x000ea4000c101b00 */
[----:B--2---:R-:W-:-:S04]  /*0920*/  IADD3 R0, P0, PT, R2, -0x1, RZ ;  /* 0xffffffff02007810 */ /* 0x004fc80007f1e0ff */
[----:B------:R-:W-:Y:S01]  /*0930*/  IADD3.X R3, PT, PT, R3, -0x1, RZ, P0, !PT ;  /* 0xffffffff03037810 */ /* 0x000fe200007fe4ff */
[----:B------:R-:W-:Y:S08]  /*0940*/  BRA `(.L_x_1336) ;  /* 0x0000000000207947 */ /* 0x000ff00003800000 */
.L_x_1330:
        /* <DEDUP_REMOVED lines=8> */
.L_x_1336:
[----:B------:R-:W-:Y:S05]  /*09d0*/  BSYNC.RECONVERGENT B6 ;  /* 0x0000000000067941 */ /* 0x000fea0003800200 */
.L_x_1329:
[----:B------:R-:W0:Y:S02]  /*09e0*/  LDCU.64 UR4, c[0x0][0x398] ;  /* 0x00007300ff0477ac */ /* 0x000e240008000a00 */
[----:B0-----:R-:W-:Y:S02]  /*09f0*/  LEA R4, P0, R16, UR4, 0x2 ;  /* 0x0000000410047c11 */ /* 0x001fe4000f8010ff */
[----:B------:R-:W-:Y:S02]  /*0a00*/  LEA R10, P1, R0, UR4, 0x2 ;  /* 0x00000004000a7c11 */ /* 0x000fe4000f8210ff */
[----:B------:R-:W-:Y:S02]  /*0a10*/  LEA.HI.X R5, R16, UR5, R17, 0x2, P0 ;  /* 0x0000000510057c11 */ /* 0x000fe400080f1411 */
[----:B------:R-:W-:-:S03]  /*0a20*/  LEA.HI.X R11, R0, UR5, R3, 0x2, P1 ;  /* 0x00000005000b7c11 */ /* 0x000fc600088f1403 */
[----:B------:R-:W2:Y:S04]  /*0a30*/  LDG.E R4, desc[UR36][R4.64] ;  /* 0x0000002404047981 */ /* 0x000ea8000c1e1900 */
[----:B------:R-:W3:Y:S01]  /*0a40*/  LDG.E R2, desc[UR36][R10.64] ;  /* 0x000000240a027981 */ /* 0x000ee2000c1e1900 */
[----:B--2---:R-:W-:-:S05]  /*0a50*/  VIADD R17, R4, 0x1 ;  /* 0x0000000104117836 */ /* 0x004fca0000000000 */
[----:B---3--:R-:W-:-:S13]  /*0a60*/  ISETP.GE.U32.AND P0, PT, R17, R2, PT ;  /* 0x000000021100720c */ /* 0x008fda0003f06070 */
[----:B------:R-:W-:Y:S05]  /*0a70*/  @P0 EXIT ;  /* 0x000000000000094d */ /* 0x000fea0003800000 */
        /* <DEDUP_REMOVED lines=9> */
[----:B------:R-:W-:Y:S02]  /*0b10*/  IMAD.U32 R7, RZ, RZ, UR7 ;  /* 0x00000007ff077e24 */ /* 0x000fe4000f8e00ff */
[----:B------:R-:W-:Y:S02]  /*0b20*/  IMAD.U32 R6, RZ, RZ, UR6 ;  /* 0x00000006ff067e24 */ /* 0x000fe4000f8e00ff */
[----:B------:R-:W-:Y:S01]  /*0b30*/  IMAD.U32 R7, RZ, RZ, UR4 ;  /* 0x00000004ff077e24 */ /* 0x000fe2000f8e00ff */
[----:B------:R-:W2:Y:S01]  /*0b40*/  LDCU.64 UR6, c[0x0][0x3e8] ;  /* 0x00007d00ff0677ac */ /* 0x000ea20008000a00 */
[----:B0-----:R-:W-:-:S13]  /*0b50*/  ISETP.EQ.U32.AND P0, PT, R13, R2, PT ;  /* 0x000000020d00720c */ /* 0x001fda0003f02070 */
[----:B-1----:R-:W3:Y:S01]  /*0b60*/  @P0 ATOMG.E.ADD.64.STRONG.GPU PT, R4, desc[UR36][R4.64], R6 ;  /* 0x80000006040409a8 */ /* 0x002ee200081ef524 */
[----:B------:R-:W0:Y:S01]  /*0b70*/  S2R R2, SR_LTMASK ;  /* 0x0000000000027919 */ /* 0x000e220000003900 */
[----:B------:R-:W-:Y:S01]  /*0b80*/  UMOV UR4, URZ ;  /* 0x000000ff00047c82 */ /* 0x000fe20008000000 */
[----:B0-----:R-:W-:-:S04]  /*0b90*/  LOP3.LUT R2, R2, UR5, RZ, 0xc0, !PT ;  /* 0x0000000502027c12 */ /* 0x001fc8000f8ec0ff */
[----:B------:R0:W1:Y:S02]  /*0ba0*/  POPC R15, R2 ;  /* 0x00000002000f7309 */ /* 0x0000640000000000 */
[----:B0-----:R-:W-:Y:S01]  /*0bb0*/  IMAD.MOV.U32 R2, RZ, RZ, R0 ;  /* 0x000000ffff027224 */ /* 0x001fe200078e0000 */
[----:B---3--:R-:W-:Y:S04]  /*0bc0*/  SHFL.IDX PT, R8, R4, R13, 0x1f ;  /* 0x00001f0d04087589 */ /* 0x008fe800000e0000 */
[----:B------:R-:W1:Y:S02]  /*0bd0*/  SHFL.IDX PT, R9, R5, R13, 0x1f ;  /* 0x00001f0d05097589 */ /* 0x000e6400000e0000 */
[----:B-1----:R-:W-:-:S04]  /*0be0*/  IMAD.WIDE.U32 R8, R15, 0x1, R8 ;  /* 0x000000010f087825 */ /* 0x002fc800078e0008 */
[----:B------:R-:W-:Y:S01]  /*0bf0*/  VIADD R9, R9, UR4 ;  /* 0x0000000409097c36 */ /* 0x000fe20008000000 */
[----:B--2---:R-:W-:-:S04]  /*0c00*/  LEA R10, P0, R8, UR6, 0x3 ;  /* 0x00000006080a7c11 */ /* 0x004fc8000f8018ff */
[----:B------:R-:W-:-:S05]  /*0c10*/  LEA.HI.X R11, R8, UR7, R9, 0x3, P0 ;  /* 0x00000007080b7c11 */ /* 0x000fca00080f1c09 */
[----:B------:R-:W-:Y:S01]  /*0c20*/  STG.E.64 desc[UR36][R10.64], R2 ;  /* 0x000000020a007986 */ /* 0x000fe2000c101b24 */
[----:B------:R-:W-:Y:S05]  /*0c30*/  EXIT ;  /* 0x000000000000794d */ /* 0x000fea0003800000 */
        .weak           $__internal_4_$__cuda_sm20_div_rn_f64_full
        .type           $__internal_4_$__cuda_sm20_div_rn_f64_full,@function
        .size           $__internal_4_$__cuda_sm20_div_rn_f64_full,(.L_x_2079 - $__internal_4_$__cuda_sm20_div_rn_f64_full)
$__internal_4_$__cuda_sm20_div_rn_f64_full:
[----:B------:R-:W-:Y:S01]  /*0c40*/  IMAD.MOV.U32 R3, RZ, RZ, 0x3ffc0000 ;  /* 0x3ffc0000ff037424 */ /* 0x000fe200078e00ff */
[----:B------:R-:W-:Y:S01]  /*0c50*/  FSETP.GEU.AND P1, PT, |R11|, 1.469367938527859385e-39, PT ;  /* 0x001000000b00780b */ /* 0x000fe20003f2e200 */
[----:B------:R-:W-:Y:S01]  /*0c60*/  IMAD.MOV.U32 R2, RZ, RZ, 0x0 ;  /* 0x00000000ff027424 */ /* 0x000fe200078e00ff */
[----:B------:R-:W-:Y:S01]  /*0c70*/  BSSY.RECONVERGENT B1, `(.L_x_1337) ;  /* 0x0000048000017945 */ /* 0x000fe20003800200 */
[----:B------:R-:W0:Y:S01]  /*0c80*/  MUFU.RCP64H R9, R3 ;  /* 0x0000000300097308 */ /* 0x000e220000001800 */
[----:B------:R-:W-:Y:S02]  /*0c90*/  IMAD.MOV.U32 R8, RZ, RZ, 0x1 ;  /* 0x00000001ff087424 */ /* 0x000fe400078e00ff */
[----:B------:R-:W-:-:S04]  /*0ca0*/  IMAD.MOV.U32 R23, RZ, RZ, 0x40400000 ;  /* 0x40400000ff177424 */ /* 0x000fc800078e00ff */
[----:B------:R-:W-:Y:S01]  /*0cb0*/  VIADD R25, R23, 0xffffffff ;  /* 0xffffffff17197836 */ /* 0x000fe20000000000 */
[----:B0-----:R-:W-:-:S08]  /*0cc0*/  DFMA R12, R8, -R2, 1 ;  /* 0x3ff00000080c742b */ /* 0x001fd00000000802 */
[----:B------:R-:W-:Y:S01]  /*0cd0*/  DFMA R14, R12, R12, R12 ;  /* 0x0000000c0c0e722b */ /* 0x000fe2000000000c */
[----:B------:R-:W-:Y:S01]  /*0ce0*/  LOP3.LUT R12, R11, 0x7ff00000, RZ, 0xc0, !PT ;  /* 0x7ff000000b0c7812 */ /* 0x000fe200078ec0ff */
[----:B------:R-:W-:-:S03]  /*0cf0*/  IMAD.MOV.U32 R13, RZ, RZ, 0x1ca00000 ;  /* 0x1ca00000ff0d7424 */ /* 0x000fc600078e00ff */
[----:B------:R-:W-:Y:S01]  /*0d00*/  ISETP.GE.U32.AND P0, PT, R12, 0x40400000, PT ;  /* 0x404000000c00780c */ /* 0x000fe20003f06070 */
[----:B------:R-:W-:Y:S02]  /*0d10*/  IMAD.MOV.U32 R22, RZ, RZ, R12 ;  /* 0x000000ffff167224 */ /* 0x000fe400078e000c */
[----:B------:R-:W-:Y:S01]  /*0d20*/  DFMA R18, R8, R14, R8 ;  /* 0x0000000e0812722b */ /* 0x000fe20000000008 */
[----:B------:R-:W-:Y:S01]  /*0d30*/  SEL R13, R13, 0x63400000, !P0 ;  /* 0x634000000d0d7807 */ /* 0x000fe20004000000 */
[----:B------:R-:W-:-:S03]  /*0d40*/  IMAD.MOV.U32 R8, RZ, RZ, R10 ;  /* 0x000000ffff087224 */ /* 0x000fc600078e000a */
[C-C-:B------:R-:W-:Y:S02]  /*0d50*/  @!P1 LOP3.LUT R14, R13.reuse, 0x80000000, R11.reuse, 0xf8, !PT ;  /* 0x800000000d0e9812 */ /* 0x140fe400078ef80b */
[----:B------:R-:W-:Y:S01]  /*0d60*/  LOP3.LUT R9, R13, 0x800fffff, R11, 0xf8, !PT ;  /* 0x800fffff0d097812 */ /* 0x000fe200078ef80b */
[----:B------:R-:W-:Y:S01]  /*0d70*/  DFMA R20, R18, -R2, 1 ;  /* 0x3ff000001214742b */ /* 0x000fe20000000802 */
[----:B------:R-:W-:Y:S01]  /*0d80*/  @!P1 LOP3.LUT R15, R14, 0x100000, RZ, 0xfc, !PT ;  /* 0x001000000e0f9812 */ /* 0x000fe200078efcff */
[----:B------:R-:W-:-:S06]  /*0d90*/  @!P1 IMAD.MOV.U32 R14, RZ, RZ, RZ ;  /* 0x000000ffff0e9224 */ /* 0x000fcc00078e00ff */
[----:B------:R-:W-:Y:S02]  /*0da0*/  @!P1 DFMA R8, R8, 2, -R14 ;  /* 0x400000000808982b */ /* 0x000fe4000000080e */
[----:B------:R-:W-:-:S08]  /*0db0*/  DFMA R14, R18, R20, R18 ;  /* 0x00000014120e722b */ /* 0x000fd00000000012 */
[----:B------:R-:W-:Y:S01]  /*0dc0*/  @!P1 LOP3.LUT R22, R9, 0x7ff00000, RZ, 0xc0, !PT ;  /* 0x7ff0000009169812 */ /* 0x000fe200078ec0ff */
[----:B------:R-:W-:-:S04]  /*0dd0*/  DMUL R18, R14, R8 ;  /* 0x000000080e127228 */ /* 0x000fc80000000000 */
[----:B------:R-:W-:-:S04]  /*0de0*/  VIADD R24, R22, 0xffffffff ;  /* 0xffffffff16187836 */ /* 0x000fc80000000000 */
[----:B------:R-:W-:Y:S01]  /*0df0*/  DFMA R20, R18, -R2, R8 ;  /* 0x800000021214722b */ /* 0x000fe20000000008 */
[----:B------:R-:W-:-:S04]  /*0e00*/  ISETP.GT.U32.AND P0, PT, R24, 0x7feffffe, PT ;  /* 0x7feffffe1800780c */ /* 0x000fc80003f04070 */
[----:B------:R-:W-:-:S03]  /*0e10*/  ISETP.GT.U32.OR P0, PT, R25, 0x7feffffe, P0 ;  /* 0x7feffffe1900780c */ /* 0x000fc60000704470 */
[----:B------:R-:W-:-:S10]  /*0e20*/  DFMA R14, R14, R20, R18 ;  /* 0x000000140e0e722b */ /* 0x000fd40000000012 */
[----:B------:R-:W-:Y:S05]  /*0e30*/  @P0 BRA `(.L_x_1338) ;  /* 0x0000000000680947 */ /* 0x000fea0003800000 */
[----:B------:R-:W-:Y:S02]  /*0e40*/  IMAD.MOV.U32 R11, RZ, RZ, 0x40400000 ;  /* 0x40400000ff0b7424 */ /* 0x000fe400078e00ff */
[----:B------:R-:W-:-:S03]  /*0e50*/  IMAD.MOV.U32 R18, RZ, RZ, RZ ;  /* 0x000000ffff127224 */ /* 0x000fc600078e00ff */
[----:B------:R-:W-:-:S04]  /*0e60*/  VIADDMNMX R12, R12, -R11, 0xb9600000, !PT ;  /* 0xb96000000c0c7446 */ /* 0x000fc8000780090b */
[----:B------:R-:W-:-:S05]  /*0e70*/  VIMNMX R10, PT, PT, R12, 0x46a00000, PT ;  /* 0x46a000000c0a7848 */ /* 0x000fca0003fe0100 */
[----:B------:R-:W-:-:S04]  /*0e80*/  IMAD.IADD R10, R10, 0x1, -R13 ;  /* 0x000000010a0a7824 */ /* 0x000fc800078e0a0d */
        /* <DEDUP_REMOVED lines=11> */
[----:B------:R-:W-:Y:S02]  /*0f40*/  IMAD.MOV R3, RZ, RZ, -R10 ;  /* 0x000000ffff037224 */ /* 0x000fe400078e0a0a */
[----:B------:R-:W-:-:S06]  /*0f50*/  IMAD.MOV.U32 R2, RZ, RZ, RZ ;  /* 0x000000ffff027224 */ /* 0x000fcc00078e00ff */
[----:B------:R-:W-:Y:S02]  /*0f60*/  DFMA R2, R12, -R2, R14 ;  /* 0x800000020c02722b */ /* 0x000fe4000000000e */
[----:B------:R-:W-:-:S04]  /*0f70*/  DMUL.RP R14, R14, R18 ;  /* 0x000000120e0e7228 */ /* 0x000fc80000008000 */
[----:B------:R-:W-:-:S04]  /*0f80*/  IADD3 R2, PT, PT, -R10, -0x43300000, RZ ;  /* 0xbcd000000a027810 */ /* 0x000fc80007ffe1ff */
[----:B------:R-:W-:Y:S02]  /*0f90*/  FSETP.NEU.AND P0, PT, |R3|, R2, PT ;  /* 0x000000020300720b */ /* 0x000fe40003f0d200 */
[----:B------:R-:W-:Y:S02]  /*0fa0*/  LOP3.LUT R9, R15, R9, RZ, 0x3c, !PT ;  /* 0x000000090f097212 */ /* 0x000fe400078e3cff */
[----:B------:R-:W-:Y:S02]  /*0fb0*/  FSEL R12, R14, R12, !P0 ;  /* 0x0000000c0e0c7208 */ /* 0x000fe40004000000 */
[----:B------:R-:W-:Y:S01]  /*0fc0*/  FSEL R13, R9, R13, !P0 ;  /* 0x0000000d090d7208 */ /* 0x000fe20004000000 */
[----:B------:R-:W-:Y:S06]  /*0fd0*/  BRA `(.L_x_1339) ;  /* 0x0000000000447947 */ /* 0x000fec0003800000 */
.L_x_1338:
        /* <DEDUP_REMOVED lines=15> */
.L_x_1340:
[----:B------:R-:W-:Y:S01]  /*10d0*/  LOP3.LUT R13, R11, 0x80000, RZ, 0xfc, !PT ;  /* 0x000800000b0d7812 */ /* 0x000fe200078efcff */
[----:B------:R-:W-:-:S07]  /*10e0*/  IMAD.MOV.U32 R12, RZ, RZ, R10 ;  /* 0x000000ffff0c7224 */ /* 0x000fce00078e000a */
.L_x_1339:
[----:B------:R-:W-:Y:S05]  /*10f0*/  BSYNC.RECONVERGENT B1 ;  /* 0x0000000000017941 */ /* 0x000fea0003800200 */
.L_x_1337:
[----:B------:R-:W-:Y:S02]  /*1100*/  IMAD.MOV.U32 R2, RZ, RZ, R0 ;  /* 0x000000ffff027224 */ /* 0x000fe400078e0000 */
[----:B------:R-:W-:-:S04]  /*1110*/  IMAD.MOV.U32 R3, RZ, RZ, 0x0 ;  /* 0x00000000ff037424 */ /* 0x000fc800078e00ff */
[----:B------:R-:W-:Y:S05]  /*1120*/  RET.REL.NODEC R2 `(_Z14sssp_kernel_ECP27vertex_dictionary_structuremmPjPmS2_S2_S2_S2_S2_S2_S2_PyS3_S3_S3_) ;  /* 0xffffffec02b47950 */ /* 0x000fea0003c3ffff */
.L_x_1341:
        /* <DEDUP_REMOVED lines=13> */
.L_x_2079:


//--------------------- .text._Z27sssp_kernel_VC_iterative_LBP27vertex_dictionary_structuremmPjPmS2_S2_S2_S2_S2_S2_S2_PyS3_S3_m --------------------------
	.section	.text._Z27sssp_kernel_VC_iterative_LBP27vertex_dictionary_structuremmPjPmS2_S2_S2_S2_S2_S2_S2_PyS3_S3_m,"ax",@progbits
	.align	128
        .global         _Z27sssp_kernel_VC_iterative_LBP27vertex_dictionary_structuremmPjPmS2_S2_S2_S2_S2_S2_S2_PyS3_S3_m
        .type           _Z27sssp_kernel_VC_iterative_LBP27vertex_dictionary_structuremmPjPmS2_S2_S2_S2_S2_S2_S2_PyS3_S3_m,@function
        .size           _Z27sssp_kernel_VC_iterative_LBP27vertex_dictionary_structuremmPjPmS2_S2_S2_S2_S2_S2_S2_PyS3_S3_m,(.L_x_2081 - _Z27sssp_kernel_VC_iterative_LBP27vertex_dictionary_structuremmPjPmS2_S2_S2_S2_S2_S2_S2_PyS3_S3_m)
        .other          _Z27sssp_kernel_VC_iterative_LBP27vertex_dictionary_structuremmPjPmS2_S2_S2_S2_S2_S2_S2_PyS3_S3_m,@"STO_CUDA_ENTRY STV_DEFAULT"
_Z27sssp_kernel_VC_iterative_LBP27vertex_dictionary_structuremmPjPmS2_S2_S2_S2_S2_S2_S2_PyS3_S3_m:
.text._Z27sssp_kernel_VC_iterative_LBP27vertex_dictionary_structuremmPjPmS2_S2_S2_S2_S2_S2_S2_PyS3_S3_m:
[----:B------:R-:W0:Y:S08]  /*0000*/  LDC R1, c[0x0][0x37c] ;  /* 0x0000df00ff017b82 */ /* 0x000e300000000800 */
[----:B------:R-:W1:Y:S01]  /*0010*/  LDC.64 R2, c[0x4][0xa0] ;  /* 0x01002800ff027b82 */ /* 0x000e620000000a00 */
[----:B------:R-:W1:Y:S01]  /*0020*/  LDCU.64 UR36, c[0x0][0x358] ;  /* 0x00006b00ff2477ac */ /* 0x000e620008000a00 */
[----:B------:R-:W2:Y:S01]  /*0030*/  S2R R0, SR_TID.X ;  /* 0x0000000000007919 */ /* 0x000ea20000002100 */
[----:B------:R-:W3:Y:S01]  /*0040*/  LDCU.64 UR6, c[0x0][0x3f8] ;  /* 0x00007f00ff0677ac */ /* 0x000ee20008000a00 */
[----:B-1----:R-:W3:Y:S04]  /*0050*/  LDG.E.64 R2, desc[UR36][R2.64] ;  /* 0x0000002402027981 */ /* 0x002ee8000c1e1b00 */
[----:B------:R-:W2:Y:S08]  /*0060*/  S2UR UR4, SR_CTAID.X ;  /* 0x00000000000479c3 */ /* 0x000eb00000002500 */
[----:B------:R-:W2:Y:S02]  /*0070*/  LDC R23, c[0x0][0x360] ;  /* 0x0000d800ff177b82 */ /* 0x000ea40000000800 */
[----:B--2---:R-:W-:-:S02]  /*0080*/  IMAD R23, R23, UR4, R0 ;  /* 0x0000000417177c24 */ /* 0x004fc4000f8e0200 */
[----:B---3--:R-:W-:Y:S02]  /*0090*/  IMAD R7, R3, UR6, RZ ;  /* 0x0000000603077c24 */ /* 0x008fe4000f8e02ff */
[----:B------:R-:W-:-:S04]  /*00a0*/  IMAD.WIDE.U32 R4, R2, UR6, RZ ;  /* 0x0000000602047c25 */ /* 0x000fc8000f8e00ff */
[----:B------:R-:W-:Y:S01]  /*00b0*/  IMAD R7, R2, UR7, R7 ;  /* 0x0000000702077c24 */ /* 0x000fe2000f8e0207 */
[----:B------:R-:W-:-:S03]  /*00c0*/  ISETP.GT.U32.AND P0, PT, R4, R23, PT ;  /* 0x000000170400720c */ /* 0x000fc60003f04070 */
[----:B------:R-:W-:-:S05]  /*00d0*/  IMAD.IADD R4, R5, 0x1, R7 ;  /* 0x0000000105047824 */ /* 0x000fca00078e0207 */
[----:B------:R-:W-:-:S13]  /*00e0*/  ISETP.GT.U32.AND.EX P0, PT, R4, RZ, PT, P0 ;  /* 0x000000ff0400720c */ /* 0x000fda0003f04100 */
[----:B0-----:R-:W-:Y:S05]  /*00f0*/  @!P0 EXIT ;  /* 0x000000000000894d */ /* 0x001fea0003800000 */
[----:B------:R-:W-:-:S09]  /*0100*/  UISETP.NE.U32.AND UP0, UPT, UR7, URZ, UPT ;  /* 0x000000ff0700728c */ /* 0x000fd2000bf05070 */
[----:B------:R-:W-:Y:S05]  /*0110*/  BRA.U UP0, `(.L_x_1342) ;  /* 0x0000000100507547 */ /* 0x000fea000b800000 */
[----:B------:R-:W0:Y:S01]  /*0120*/  I2F.U32.RP R0, UR6 ;  /* 0x0000000600007d06 */ /* 0x000e220008209000 */
[----:B------:R-:W-:-:S07]  /*0130*/  ISETP.NE.U32.AND P2, PT, RZ, UR6, PT ;  /* 0x00000006ff007c0c */ /* 0x000fce000bf45070 */
[----:B0-----:R-:W0:Y:S02]  /*0140*/  MUFU.RCP R0, R0 ;  /* 0x0000000000007308 */ /* 0x001e240000001000 */
[----:B0-----:R-:W-:-:S06]  /*0150*/  VIADD R2, R0, 0xffffffe ;  /* 0x0ffffffe00027836 */ /* 0x001fcc0000000000 */
[----:B------:R0:W1:Y:S02]  /*0160*/  F2I.FTZ.U32.TRUNC.NTZ R3, R2 ;  /* 0x0000000200037305 */ /* 0x000064000021f000 */
[----:B0-----:R-:W-:Y:S02]  /*0170*/  IMAD.MOV.U32 R2, RZ, RZ, RZ ;  /* 0x000000ffff027224 */ /* 0x001fe400078e00ff */
[----:B-1----:R-:W-:-:S04]  /*0180*/  IMAD.MOV R5, RZ, RZ, -R3 ;  /* 0x000000ffff057224 */ /* 0x002fc800078e0a03 */
[----:B------:R-:W-:-:S04]  /*0190*/  IMAD R5, R5, UR6, RZ ;  /* 0x0000000605057c24 */ /* 0x000fc8000f8e02ff */
[----:B------:R-:W-:-:S06]  /*01a0*/  IMAD.HI.U32 R4, R3, R5, R2 ;  /* 0x0000000503047227 */ /* 0x000fcc00078e0002 */
[----:B------:R-:W-:-:S04]  /*01b0*/  IMAD.HI.U32 R2, R4, R23, RZ ;  /* 0x0000001704027227 */ /* 0x000fc800078e00ff */
[----:B------:R-:W-:-:S04]  /*01c0*/  IMAD.MOV R4, RZ, RZ, -R2 ;  /* 0x000000ffff047224 */ /* 0x000fc800078e0a02 */
[----:B------:R-:W-:-:S05]  /*01d0*/  IMAD R3, R4, UR6, R23 ;  /* 0x0000000604037c24 */ /* 0x000fca000f8e0217 */
[----:B------:R-:W-:-:S13]  /*01e0*/  ISETP.GE.U32.AND P0, PT, R3, UR6, PT ;  /* 0x0000000603007c0c */ /* 0x000fda000bf06070 */
[----:B------:R-:W-:Y:S01]  /*01f0*/  @P0 IADD3 R3, PT, PT, R3, -UR6, RZ ;  /* 0x8000000603030c10 */ /* 0x000fe2000fffe0ff */
[----:B------:R-:W-:-:S03]  /*0200*/  @P0 VIADD R2, R2, 0x1 ;  /* 0x0000000102020836 */ /* 0x000fc60000000000 */
[----:B------:R-:W-:Y:S01]  /*0210*/  ISETP.GE.U32.AND P1, PT, R3, UR6, PT ;  /* 0x0000000603007c0c */ /* 0x000fe2000bf26070 */
[----:B------:R-:W-:-:S12]  /*0220*/  IMAD.MOV.U32 R3, RZ, RZ, RZ ;  /* 0x000000ffff037224 */ /* 0x000fd800078e00ff */
[----:B------:R-:W-:Y:S01]  /*0230*/  @P1 VIADD R2, R2, 0x1 ;  /* 0x0000000102021836 */ /* 0x000fe20000000000 */
[----:B------:R-:W-:Y:S01]  /*0240*/  @!P2 LOP3.LUT R2, RZ, UR6, RZ, 0x33, !PT ;  /* 0x00000006ff02ac12 */ /* 0x000fe2000f8e33ff */
[----:B------:R-:W-:Y:S06]  /*0250*/  BRA `(.L_x_1343) ;  /* 0x0000000000107947 */ /* 0x000fec0003800000 */
.L_x_1342:
[----:B------:R-:W-:-:S07]  /*0260*/  MOV R0, 0x280 ;  /* 0x0000028000007802 */ /* 0x000fce0000000f00 */
[----:B------:R-:W-:Y:S05]  /*0270*/  CALL.REL.NOINC `($__internal_5_$__cuda_sm20_div_u64) ;  /* 0x0000000800547944 */ /* 0x000fea0003c00000 */
[----:B------:R-:W-:Y:S02]  /*0280*/  IMAD.MOV.U32 R2, RZ, RZ, R4 ;  /* 0x000000ffff027224 */ /* 0x000fe400078e0004 */
[----:B------:R-:W-:-:S07]  /*0290*/  IMAD.MOV.U32 R3, RZ, RZ, R5 ;  /* 0x000000ffff037224 */ /* 0x000fce00078e0005 */
.L_x_1343:
[----:B------:R-:W0:Y:S02]  /*02a0*/  LDCU.64 UR4, c[0x0][0x3e0] ;  /* 0x00007c00ff0477ac */ /* 0x000e240008000a00 */
[----:B0-----:R-:W-:-:S04]  /*02b0*/  LEA R4, P0, R2, UR4, 0x3 ;  /* 0x0000000402047c11 */ /* 0x001fc8000f8018ff */
[----:B------:R-:W-:Y:S01]  /*02c0*/  LEA.HI.X R5, R2, UR5, R3, 0x3, P0 ;  /* 0x0000000502057c11 */ /* 0x000fe200080f1c03 */
[----:B------:R-:W0:Y:S04]  /*02d0*/  LDCU.64 UR4, c[0x0][0x380] ;  /* 0x00007000ff0477ac */ /* 0x000e280008000a00 */
[----:B------:R-:W0:Y:S02]  /*02e0*/  LDG.E.64 R2, desc[UR36][R4.64] ;  /* 0x0000002404027981 */ /* 0x000e24000c1e1b00 */
[----:B0-----:R-:W-:-:S04]  /*02f0*/  LEA R16, P0, R2, UR4, 0x3 ;  /* 0x0000000402107c11 */ /* 0x001fc8000f8018ff */
[----:B------:R-:W-:Y:S02]  /*0300*/  IADD3 R16, P1, PT, R16, -0x80000000, RZ ;  /* 0x8000000010107810 */ /* 0x000fe40007f3e0ff */
[----:B------:R-:W-:Y:S02]  /*0310*/  LEA.HI.X R0, R2, UR5, R3, 0x3, P0 ;  /* 0x0000000502007c11 */ /* 0x000fe400080f1c03 */
[----:B------:R-:W-:Y:S02]  /*0320*/  IADD3 R16, P0, PT, R16, 0x12000000, RZ ;  /* 0x1200000010107810 */ /* 0x000fe40007f1e0ff */
[----:B------:R-:W-:-:S05]  /*0330*/  IADD3.X R0, PT, PT, RZ, R0, RZ, P1, !PT ;  /* 0x00000000ff007210 */ /* 0x000fca0000ffe4ff */
[----:B------:R-:W-:-:S06]  /*0340*/  IMAD.X R17, RZ, RZ, R0, P0 ;  /* 0x000000ffff117224 */ /* 0x000fcc00000e0600 */
[----:B------:R-:W2:Y:S02]  /*0350*/  LDG.E.64 R16, desc[UR36][R16.64+-0x167bf8] ;  /* 0xe984082410107981 */ /* 0x000ea4000c1e1b00 */
[----:B--2---:R-:W-:-:S04]  /*0360*/  ISETP.NE.U32.AND P0, PT, R16, RZ, PT ;  /* 0x000000ff1000720c */ /* 0x004fc80003f05070 */
[----:B------:R-:W-:-:S13]  /*0370*/  ISETP.NE.AND.EX P0, PT, R17, RZ, PT, P0 ;  /* 0x000000ff1100720c */ /* 0x000fda0003f05300 */
[----:B------:R-:W-:Y:S05]  /*0380*/  @!P0 EXIT ;  /* 0x000000000000894d */ /* 0x000fea0003800000 */
[----:B------:R-:W0:Y:S01]  /*0390*/  LDCU UR6, c[0x0][0x3f8] ;  /* 0x00007f00ff0677ac */ /* 0x000e220008000800 */
[----:B------:R-:W-:Y:S01]  /*03a0*/  IMAD.MOV.U32 R22, RZ, RZ, -0x1 ;  /* 0xffffffffff167424 */ /* 0x000fe200078e00ff */
[----:B------:R-:W1:Y:S01]  /*03b0*/  LDCU.64 UR4, c[0x0][0x398] ;  /* 0x00007300ff0477ac */ /* 0x000e620008000a00 */
[----:B------:R-:W2:Y:S01]  /*03c0*/  LDCU.64 UR40, c[0x0][0x398] ;  /* 0x00007300ff2877ac */ /* 0x000ea20008000a00 */
[----:B------:R-:W3:Y:S01]  /*03d0*/  LDCU.64 UR38, c[0x0][0x3e8] ;  /* 0x00007d00ff2677ac */ /* 0x000ee20008000a00 */
[----:B0-----:R-:W0:Y:S01]  /*03e0*/  I2F.U32.RP R0, UR6 ;  /* 0x0000000600007d06 */ /* 0x001e220008209000 */
[----:B------:R-:W-:-:S07]  /*03f0*/  ISETP.NE.U32.AND P2, PT, RZ, UR6, PT ;  /* 0x00000006ff007c0c */ /* 0x000fce000bf45070 */
[----:B0-----:R-:W0:Y:S02]  /*0400*/  MUFU.RCP R0, R0 ;  /* 0x0000000000007308 */ /* 0x001e240000001000 */
[----:B0-----:R-:W-:-:S06]  /*0410*/  VIADD R4, R0, 0xffffffe ;  /* 0x0ffffffe00047836 */ /* 0x001fcc0000000000 */
[----:B------:R0:W4:Y:S02]  /*0420*/  F2I.FTZ.U32.TRUNC.NTZ R5, R4 ;  /* 0x0000000400057305 */ /* 0x000124000021f000 */
[----:B0-----:R-:W-:Y:S02]  /*0430*/  IMAD.MOV.U32 R4, RZ, RZ, RZ ;  /* 0x000000ffff047224 */ /* 0x001fe400078e00ff */
[----:B----4-:R-:W-:-:S04]  /*0440*/  IMAD.MOV R7, RZ, RZ, -R5 ;  /* 0x000000ffff077224 */ /* 0x010fc800078e0a05 */
[----:B------:R-:W-:-:S04]  /*0450*/  IMAD R7, R7, UR6, RZ ;  /* 0x0000000607077c24 */ /* 0x000fc8000f8e02ff */
[----:B------:R-:W-:Y:S01]  /*0460*/  IMAD.HI.U32 R6, R5, R7, R4 ;  /* 0x0000000705067227 */ /* 0x000fe200078e0004 */
[----:B------:R-:W-:-:S03]  /*0470*/  MOV R5, R17 ;  /* 0x0000001100057202 */ /* 0x000fc60000000f00 */
[----:B------:R-:W-:Y:S02]  /*0480*/  IMAD.MOV.U32 R4, RZ, RZ, R16 ;  /* 0x000000ffff047224 */ /* 0x000fe400078e0010 */
[----:B------:R-:W-:-:S04]  /*0490*/  IMAD.HI.U32 R6, R6, R23, RZ ;  /* 0x0000001706067227 */ /* 0x000fc800078e00ff */
[----:B------:R-:W-:-:S04]  /*04a0*/  IMAD.MOV R6, RZ, RZ, -R6 ;  /* 0x000000ffff067224 */ /* 0x000fc800078e0a06 */
[----:B------:R-:W-:-:S05]  /*04b0*/  IMAD R24, R6, UR6, R23 ;  /* 0x0000000606187c24 */ /* 0x000fca000f8e0217 */
[----:B------:R-:W-:-:S13]  /*04c0*/  ISETP.GE.U32.AND P0, PT, R24, UR6, PT ;  /* 0x0000000618007c0c */ /* 0x000fda000bf06070 */
[----:B------:R-:W-:Y:S02]  /*04d0*/  @P0 IADD3 R24, PT, PT, R24, -UR6, RZ ;  /* 0x8000000618180c10 */ /* 0x000fe4000fffe0ff */
[----:B-1----:R-:W-:Y:S02]  /*04e0*/  LEA R18, P0, R2, UR4, 0x2 ;  /* 0x0000000402127c11 */ /* 0x002fe4000f8010ff */
[----:B------:R-:W-:Y:S02]  /*04f0*/  ISETP.GE.U32.AND P1, PT, R24, UR6, PT ;  /* 0x0000000618007c0c */ /* 0x000fe4000bf26070 */
[----:B------:R-:W-:Y:S01]  /*0500*/  LEA.HI.X R19, R2, UR5, R3, 0x2, P0 ;  /* 0x0000000502137c11 */ /* 0x000fe200080f1403 */
[----:B------:R-:W-:-:S10]  /*0510*/  IMAD.MOV.U32 R2, RZ, RZ, -0x1 ;  /* 0xffffffffff027424 */ /* 0x000fd400078e00ff */
[----:B------:R-:W-:Y:S01]  /*0520*/  @P1 VIADD R24, R24, -UR6 ;  /* 0x8000000618181c36 */ /* 0x000fe20008000000 */
[----:B--23--:R-:W-:-:S07]  /*0530*/  @!P2 LOP3.LUT R24, RZ, UR6, RZ, 0x33, !PT ;  /* 0x00000006ff18ac12 */ /* 0x00cfce000f8e33ff */
.L_x_1355:
[----:B------:R-:W-:Y:S01]  /*0540*/  ISETP.NE.U32.AND P0, PT, R4, RZ, PT ;  /* 0x000000ff0400720c */ /* 0x000fe20003f05070 */
[----:B------:R-:W-:Y:S03]  /*0550*/  BSSY B7, `(.L_x_1344) ;  /* 0x0000061000077945 */ /* 0x000fe60003800000 */
[----:B------:R-:W-:-:S13]  /*0560*/  ISETP.NE.AND.EX P0, PT, R5, RZ, PT, P0 ;  /* 0x000000ff0500720c */ /* 0x000fda0003f05300 */
[----:B------:R-:W-:Y:S05]  /*0570*/  @!P0 BRA `(.L_x_1345) ;  /* 0x0000000400348947 */ /* 0x000fea0003800000 */
[----:B------:R-:W0:Y:S02]  /*0580*/  LDCU UR4, c[0x0][0x3fc] ;  /* 0x00007f80ff0477ac */ /* 0x000e240008000800 */
[----:B0-----:R-:W-:-:S13]  /*0590*/  ISETP.NE.U32.AND P0, PT, RZ, UR4, PT ;  /* 0x00000004ff007c0c */ /* 0x001fda000bf05070 */
[----:B------:R-:W-:Y:S02]  /*05a0*/  @!P0 IMAD.MOV.U32 R6, RZ, RZ, R24 ;  /* 0x000000ffff068224 */ /* 0x000fe400078e0018 */
[----:B------:R-:W-:Y:S01]  /*05b0*/  @!P0 IMAD.MOV.U32 R7, RZ, RZ, RZ ;  /* 0x000000ffff078224 */ /* 0x000fe200078e00ff */
[----:B------:R-:W-:Y:S06]  /*05c0*/  @!P0 BRA `(.L_x_1346) ;  /* 0x0000000000108947 */ /* 0x000fec0003800000 */
[----:B------:R-:W-:-:S07]  /*05d0*/  MOV R0, 0x5f0 ;  /* 0x000005f000007802 */ /* 0x000fce0000000f00 */
[----:B------:R-:W-:Y:S05]  /*05e0*/  CALL.REL.NOINC `($__internal_6_$__cuda_sm20_rem_u64) ;  /* 0x0000000800887944 */ /* 0x000fea0003c00000 */
[----:B------:R-:W-:Y:S02]  /*05f0*/  IMAD.MOV.U32 R6, RZ, RZ, R3 ;  /* 0x000000ffff067224 */ /* 0x000fe400078e0003 */
[----:B------:R-:W-:-:S07]  /*0600*/  IMAD.MOV.U32 R7, RZ, RZ, R8 ;  /* 0x000000ffff077224 */ /* 0x000fce00078e0008 */
.L_x_1346:
[----:B------:R-:W-:Y:S01]  /*0610*/  IMAD.WIDE.U32 R8, R6, 0xa, RZ ;  /* 0x0000000a06087825 */ /* 0x000fe200078e00ff */
[----:B------:R-:W-:Y:S03]  /*0620*/  BSSY B0, `(.L_x_1347) ;  /* 0x0000037000007945 */ /* 0x000fe60003800000 */
[----:B------:R-:W-:Y:S01]  /*0630*/  IMAD R3, R7, 0xa, RZ ;  /* 0x0000000a07037824 */ /* 0x000fe200078e02ff */
[----:B------:R-:W-:Y:S01]  /*0640*/  IADD3 R0, P0, PT, R8, 0xa, RZ ;  /* 0x0000000a08007810 */ /* 0x000fe20007f1e0ff */
[----:B------:R-:W-:-:S03]  /*0650*/  IMAD.MOV.U32 R15, RZ, RZ, R8 ;  /* 0x000000ffff0f7224 */ /* 0x000fc600078e0008 */
[----:B------:R-:W-:-:S05]  /*0660*/  IADD3 R3, PT, PT, R9, R3, RZ ;  /* 0x0000000309037210 */ /* 0x000fca0007ffe0ff */
[----:B------:R-:W-:-:S07]  /*0670*/  IMAD.X R14, RZ, RZ, R3, P0 ;  /* 0x000000ffff0e7224 */ /* 0x000fce00000e0603 */
.L_x_1351:
[----:B0-----:R-:W-:-:S04]  /*0680*/  LEA R6, P0, R15, R16, 0x3 ;  /* 0x000000100f067211 */ /* 0x001fc800078018ff */
[----:B------:R-:W-:-:S06]  /*0690*/  LEA.HI.X R7, R15, R17, R3, 0x3, P0 ;  /* 0x000000110f077211 */ /* 0x000fcc00000f1c03 */
[----:B------:R-:W2:Y:S01]  /*06a0*/  LD.E.64 R6, desc[UR36][R6.64] ;  /* 0x0000002406067980 */ /* 0x000ea2000c101b00 */
[----:B------:R-:W-:Y:S05]  /*06b0*/  YIELD ;  /* 0x0000000000007946 */ /* 0x000fea0003800000 */
[----:B--2---:R-:W-:-:S04]  /*06c0*/  ISETP.NE.U32.AND P0, PT, R6, RZ, PT ;  /* 0x000000ff0600720c */ /* 0x004fc80003f05070 */
[----:B------:R-:W-:-:S13]  /*06d0*/  ISETP.NE.AND.EX P0, PT, R7, RZ, PT, P0 ;  /* 0x000000ff0700720c */ /* 0x000fda0003f05300 */
[----:B------:R-:W-:Y:S05]  /*06e0*/  @!P0 BRA `(.L_x_1348) ;  /* 0x0000000000a88947 */ /* 0x000fea0003800000 */
[C---:B------:R-:W-:Y:S01]  /*06f0*/  LEA R10, P0, R6.reuse, UR40, 0x2 ;  /* 0x00000028060a7c11 */ /* 0x040fe2000f8010ff */
[----:B------:R-:W2:Y:S03]  /*0700*/  LDG.E R8, desc[UR36][R18.64] ;  /* 0x0000002412087981 */ /* 0x000ea6000c1e1900 */
[----:B------:R-:W-:-:S05]  /*0710*/  LEA.HI.X R11, R6, UR41, R7, 0x2, P0 ;  /* 0x00000029060b7c11 */ /* 0x000fca00080f1407 */
[----:B------:R-:W3:Y:S01]  /*0720*/  LDG.E R9, desc[UR36][R10.64+-0x4] ;  /* 0xfffffc240a097981 */ /* 0x000ee2000c1e1900 */
[----:B------:R-:W-:Y:S01]  /*0730*/  BSSY.RECONVERGENT B1, `(.L_x_1349) ;  /* 0x0000020000017945 */ /* 0x000fe20003800200 */
        /* <DEDUP_REMOVED lines=11> */
[----:B------:R-:W-:-:S06]  /*07f0*/  UIADD3 UR4, UPT, UPT, UR7, UR4, URZ ;  /* 0x0000000407047290 */ /* 0x000fcc000fffe0ff */
[----:B------:R-:W-:Y:S01]  /*0800*/  IMAD.U32 R21, RZ, RZ, UR4 ;  /* 0x00000004ff157e24 */ /* 0x000fe2000f8e00ff */
[----:B0-----:R-:W-:Y:S01]  /*0810*/  ISETP.EQ.U32.AND P0, PT, R27, R12, PT ;  /* 0x0000000c1b00720c */ /* 0x001fe20003f02070 */
[----:B------:R-:W-:-:S04]  /*0820*/  IMAD.U32 R12, RZ, RZ, UR6 ;  /* 0x00000006ff0c7e24 */ /* 0x000fc8000f8e00ff */
[----:B--2---:R-:W-:-:S08]  /*0830*/  IMAD.MOV.U32 R20, RZ, RZ, R12 ;  /* 0x000000ffff147224 */ /* 0x004fd000078e000c */
[----:B-1----:R-:W2:Y:S01]  /*0840*/  @P0 ATOMG.E.ADD.64.STRONG.GPU PT, R8, desc[UR36][R8.64], R20 ;  /* 0x80000014080809a8 */ /* 0x002ea200081ef524 */
[----:B------:R-:W0:Y:S01]  /*0850*/  S2R R28, SR_LTMASK ;  /* 0x00000000001c7919 */ /* 0x000e220000003900 */
[----:B------:R-:W-:Y:S01]  /*0860*/  MOV R13, UR7 ;  /* 0x00000007000d7c02 */ /* 0x000fe20008000f00 */
        /* <DEDUP_REMOVED lines=12> */
.L_x_1350:
[----:B------:R-:W-:Y:S05]  /*0930*/  BSYNC.RECONVERGENT B1 ;  /* 0x0000000000017941 */ /* 0x000fea0003800200 */
.L_x_1349:
[----:B------:R-:W-:-:S05]  /*0940*/  IADD3 R15, P0, PT, R15, 0x1, RZ ;  /* 0x000000010f0f7810 */ /* 0x000fca0007f1e0ff */
[----:B------:R-:W-:Y:S01]  /*0950*/  IMAD.X R3, RZ, RZ, R3, P0 ;  /* 0x000000ffff037224 */ /* 0x000fe200000e0603 */
[----:B------:R-:W-:-:S04]  /*0960*/  ISETP.GE.U32.AND P0, PT, R15, R0, PT ;  /* 0x000000000f00720c */ /* 0x000fc80003f06070 */
[----:B------:R-:W-:-:S13]  /*0970*/  ISETP.GE.U32.AND.EX P0, PT, R3, R14, PT, P0 ;  /* 0x0000000e0300720c */ /* 0x000fda0003f06100 */
[----:B------:R-:W-:Y:S05]  /*0980*/  @!P0 BRA `(.L_x_1351) ;  /* 0xfffffffc003c8947 */ /* 0x000fea000383ffff */
.L_x_1348:
[----:B------:R-:W-:Y:S05]  /*0990*/  BSYNC B0 ;  /* 0x0000000000007941 */ /* 0x000fea0003800000 */
.L_x_1347:
[----:B0-----:R-:W2:Y:S04]  /*09a0*/  LD.E.64 R6, desc[UR36][R4.64+0x1d0] ;  /* 0x0001d02404067980 */ /* 0x001ea8000c101b00 */
[----:B------:R-:W5:Y:S01]  /*09b0*/  LD.E.64 R4, desc[UR36][R4.64+0x1c8] ;  /* 0x0001c82404047980 */ /* 0x000f62000c101b00 */
[----:B--2---:R-:W-:-:S04]  /*09c0*/  ISETP.NE.U32.AND P0, PT, R6, RZ, PT ;  /* 0x000000ff0600720c */ /* 0x004fc80003f05070 */
[----:B------:R-:W-:-:S13]  /*09d0*/  ISETP.NE.AND.EX P0, PT, R7, RZ, PT, P0 ;  /* 0x000000ff0700720c */ /* 0x000fda0003f05300 */
[C---:B------:R-:W-:Y:S02]  /*09e0*/  @P0 ISETP.NE.U32.AND P1, PT, R22.reuse, RZ, PT ;  /* 0x000000ff1600020c */ /* 0x040fe40003f25070 */
[----:B------:R-:W-:Y:S02]  /*09f0*/  @P0 IADD3 R22, P2, PT, R22, 0x1, RZ ;  /* 0x0000000116160810 */ /* 0x000fe40007f5e0ff */
[----:B------:R-:W-:Y:S02]  /*0a00*/  @P0 ISETP.NE.AND.EX P1, PT, R2, RZ, PT, P1 ;  /* 0x000000ff0200020c */ /* 0x000fe40003f25310 */
[----:B------:R-:W-:Y:S02]  /*0a10*/  @P0 IADD3.X R2, PT, PT, RZ, R2, RZ, P2, !PT ;  /* 0x00000002ff020210 */ /* 0x000fe400017fe4ff */
[----:B------:R-:W-:Y:S02]  /*0a20*/  @P0 SEL R25, R25, R6, !P1 ;  /* 0x0000000619190207 */ /* 0x000fe40004800000 */
[----:B------:R-:W-:Y:S01]  /*0a30*/  @P0 SEL R26, R26, R7, !P1 ;  /* 0x000000071a1a0207 */ /* 0x000fe20004800000 */
[----:B------:R-:W-:Y:S06]  /*0a40*/  BRA `(.L_x_1352) ;  /* 0x0000000000447947 */ /* 0x000fec0003800000 */
.L_x_1345:
[----:B------:R-:W-:Y:S01]  /*0a50*/  ISETP.NE.U32.AND P0, PT, R22, -0x1, PT ;  /* 0xffffffff1600780c */ /* 0x000fe20003f05070 */
[----:B------:R-:W-:Y:S03]  /*0a60*/  BSSY.RECONVERGENT B6, `(.L_x_1353) ;  /* 0x000000b000067945 */ /* 0x000fe60003800200 */
[----:B------:R-:W-:-:S13]  /*0a70*/  ISETP.NE.AND.EX P0, PT, R2, -0x1, PT, P0 ;  /* 0xffffffff0200780c */ /* 0x000fda0003f05300 */
[----:B------:R-:W-:Y:S05]  /*0a80*/  @P0 BRA `(.L_x_1354) ;  /* 0x0000000000200947 */ /* 0x000fea0003800000 */
        /* <DEDUP_REMOVED lines=8> */
.L_x_1354:
[----:B------:R-:W-:Y:S05]  /*0b10*/  BSYNC.RECONVERGENT B6 ;  /* 0x0000000000067941 */ /* 0x000fea0003800200 */
.L_x_1353:
[----:B------:R-:W-:Y:S01]  /*0b20*/  IADD3 R22, P0, PT, R22, -0x1, RZ ;  /* 0xffffffff16167810 */ /* 0x000fe20007f1e0ff */
[----:B------:R-:W-:Y:S02]  /*0b30*/  IMAD.MOV.U32 R4, RZ, RZ, R25 ;  /* 0x000000ffff047224 */ /* 0x000fe400078e0019 */
[----:B------:R-:W-:Y:S01]  /*0b40*/  IMAD.MOV.U32 R5, RZ, RZ, R26 ;  /* 0x000000ffff057224 */ /* 0x000fe200078e001a */
[----:B------:R-:W-:-:S09]  /*0b50*/  IADD3.X R2, PT, PT, R2, -0x1, RZ, P0, !PT ;  /* 0xffffffff02027810 */ /* 0x000fd200007fe4ff */
.L_x_1352:
[----:B------:R-:W-:Y:S05]  /*0b60*/  BSYNC B7 ;  /* 0x0000000000077941 */ /* 0x000fea0003800000 */
.L_x_1344:
[----:B-----5:R-:W-:Y:S02]  /*0b70*/  ISETP.NE.U32.AND P0, PT, R4, RZ, PT ;  /* 0x000000ff0400720c */ /* 0x020fe40003f05070 */
[----:B------:R-:W-:Y:S02]  /*0b80*/  ISETP.GT.U32.AND P1, PT, R22, -0x1, PT ;  /* 0xffffffff1600780c */ /* 0x000fe40003f24070 */
[----:B------:R-:W-:-:S04]  /*0b90*/  ISETP.NE.AND.EX P0, PT, R5, RZ, PT, P0 ;  /* 0x000000ff0500720c */ /* 0x000fc80003f05300 */
[----:B------:R-:W-:-:S13]  /*0ba0*/  ISETP.GT.OR.EX P0, PT, R2, -0x1, P0, P1 ;  /* 0xffffffff0200780c */ /* 0x000fda0000704710 */
[----:B------:R-:W-:Y:S05]  /*0bb0*/  @P0 BRA `(.L_x_1355) ;  /* 0xfffffff800600947 */ /* 0x000fea000383ffff */
[----:B------:R-:W-:Y:S05]  /*0bc0*/  EXIT ;  /* 0x000000000000794d */ /* 0x000fea0003800000 */
        .weak           $__internal_5_$__cuda_sm20_div_u64
        .type           $__internal_5_$__cuda_sm20_div_u64,@function
        .size           $__internal_5_$__cuda_sm20_div_u64,($__internal_6_$__cuda_sm20_rem_u64 - $__internal_5_$__cuda_sm20_div_u64)
$__internal_5_$__cuda_sm20_div_u64:
[----:B------:R-:W0:Y:S01]  /*0bd0*/  LDCU.64 UR4, c[0x0][0x3f8] ;  /* 0x00007f00ff0477ac */ /* 0x000e220008000a00 */
[----:B------:R-:W1:Y:S01]  /*0be0*/  LDC.64 R2, c[0x0][0x3f8] ;  /* 0x0000fe00ff027b82 */ /* 0x000e620000000a00 */
[----:B0-----:R-:W0:Y:S08]  /*0bf0*/  I2F.U64.RP R8, UR4 ;  /* 0x0000000400087d12 */ /* 0x001e300008309000 */
[----:B0-----:R-:W0:Y:S02]  /*0c00*/  MUFU.RCP R8, R8 ;  /* 0x0000000800087308 */ /* 0x001e240000001000 */
[----:B0-----:R-:W-:-:S06]  /*0c10*/  IADD3 R4, PT, PT, R8, 0x1ffffffe, RZ ;  /* 0x1ffffffe08047810 */ /* 0x001fcc0007ffe0ff */
        /* <DEDUP_REMOVED lines=11> */
[----:B------:R-:W-:-:S05]  /*0cd0*/  IMAD.HI.U32 R6, P1, R5, R9, R6 ;  /* 0x0000000905067227 */ /* 0x000fca0007820006 */
[----:B------:R-:W-:Y:S01]  /*0ce0*/  IADD3 R7, P2, PT, R13, R6, RZ ;  /* 0x000000060d077210 */ /* 0x000fe20007f5e0ff */
[----:B------:R-:W-:-:S04]  /*0cf0*/  IMAD.X R6, R11, 0x1, R5, P0 ;  /* 0x000000010b067824 */ /* 0x000fc800000e0605 */
[----:B------:R-:W-:Y:S01]  /*0d00*/  IMAD.WIDE.U32 R4, R7, R2, RZ ;  /* 0x0000000207047225 */ /* 0x000fe200078e00ff */
[----:B------:R-:W-:-:S03]  /*0d10*/  IADD3.X R9, PT, PT, RZ, RZ, R6, P2, P1 ;  /* 0x000000ffff097210 */ /* 0x000fc600017e2406 */
        /* <DEDUP_REMOVED lines=25> */
[----:B------:R-:W-:Y:S02]  /*0eb0*/  IADD3 R4, P1, PT, R7, 0x1, RZ ;  /* 0x0000000107047810 */ /* 0x000fe40007f3e0ff */
[----:B------:R-:W-:Y:S02]  /*0ec0*/  IADD3 R5, P2, PT, R11, -R2, RZ ;  /* 0x800000020b057210 */ /* 0x000fe40007f5e0ff */
[CC--:B------:R-:W-:Y:S01]  /*0ed0*/  ISETP.GE.U32.AND.EX P0, PT, R10.reuse, R3.reuse, PT, P0 ;  /* 0x000000030a00720c */ /* 0x0c0fe20003f06100 */
[----:B------:R-:W-:Y:S01]  /*0ee0*/  IMAD.X R6, RZ, RZ, R9, P1 ;  /* 0x000000ffff067224 */ /* 0x000fe200008e0609 */
[----:B------:R-:W-:Y:S02]  /*0ef0*/  IADD3.X R8, PT, PT, R10, ~R3, RZ, P2, !PT ;  /* 0x800000030a087210 */ /* 0x000fe400017fe4ff */
[----:B------:R-:W-:Y:S02]  /*0f00*/  SEL R7, R4, R7, P0 ;  /* 0x0000000704077207 */ /* 0x000fe40000000000 */
[----:B------:R-:W-:-:S02]  /*0f10*/  SEL R5, R5, R11, P0 ;  /* 0x0000000b05057207 */ /* 0x000fc40000000000 */
[----:B------:R-:W-:Y:S02]  /*0f20*/  SEL R6, R6, R9, P0 ;  /* 0x0000000906067207 */ /* 0x000fe40000000000 */
[----:B------:R-:W-:Y:S02]  /*0f30*/  IADD3 R4, P2, PT, R7, 0x1, RZ ;  /* 0x0000000107047810 */ /* 0x000fe40007f5e0ff */
[----:B------:R-:W-:Y:S02]  /*0f40*/  SEL R8, R8, R10, P0 ;  /* 0x0000000a08087207 */ /* 0x000fe40000000000 */
[----:B------:R-:W-:Y:S01]  /*0f50*/  ISETP.GE.U32.AND P0, PT, R5, R2, PT ;  /* 0x000000020500720c */ /* 0x000fe20003f06070 */
[----:B------:R-:W-:Y:S01]  /*0f60*/  IMAD.X R5, RZ, RZ, R6, P2 ;  /* 0x000000ffff057224 */ /* 0x000fe200010e0606 */
[----:B------:R-:W-:Y:S01]  /*0f70*/  ISETP.NE.U32.AND P1, PT, R2, RZ, PT ;  /* 0x000000ff0200720c */ /* 0x000fe20003f25070 */
[----:B------:R-:W-:Y:S01]  /*0f80*/  IMAD.MOV.U32 R2, RZ, RZ, R0 ;  /* 0x000000ffff027224 */ /* 0x000fe200078e0000 */
[----:B------:R-:W-:-:S02]  /*0f90*/  ISETP.GE.U32.AND.EX P0, PT, R8, R3, PT, P0 ;  /* 0x000000030800720c */ /* 0x000fc40003f06100 */
[----:B------:R-:W-:Y:S01]  /*0fa0*/  ISETP.NE.AND.EX P1, PT, R3, RZ, PT, P1 ;  /* 0x000000ff0300720c */ /* 0x000fe20003f25310 */
[----:B------:R-:W-:Y:S01]  /*0fb0*/  IMAD.MOV.U32 R3, RZ, RZ, 0x0 ;  /* 0x00000000ff037424 */ /* 0x000fe200078e00ff */
[----:B------:R-:W-:Y:S02]  /*0fc0*/  SEL R4, R4, R7, P0 ;  /* 0x0000000704047207 */ /* 0x000fe40000000000 */
[----:B------:R-:W-:Y:S02]  /*0fd0*/  SEL R5, R5, R6, P0 ;  /* 0x0000000605057207 */ /* 0x000fe40000000000 */
[----:B------:R-:W-:Y:S02]  /*0fe0*/  SEL R4, R4, 0xffffffff, P1 ;  /* 0xffffffff04047807 */ /* 0x000fe40000800000 */
[----:B------:R-:W-:Y:S01]  /*0ff0*/  SEL R5, R5, 0xffffffff, P1 ;  /* 0xffffffff05057807 */ /* 0x000fe20000800000 */
[----:B------:R-:W-:Y:S06]  /*1000*/  RET.REL.NODEC R2 `(_Z27sssp_kernel_VC_iterative_LBP27vertex_dictionary_structuremmPjPmS2_S2_S2_S2_S2_S2_S2_PyS3_S3_m) ;  /* 0xffffffec02fc7950 */ /* 0x000fec0003c3ffff */
        .weak           $__internal_6_$__cuda_sm20_rem_u64
        .type           $__internal_6_$__cuda_sm20_rem_u64,@function
        .size           $__internal_6_$__cuda_sm20_rem_u64,(.L_x_2081 - $__internal_6_$__cuda_sm20_rem_u64)
$__internal_6_$__cuda_sm20_rem_u64:
        /* <DEDUP_REMOVED lines=47> */
[CC--:B------:R-:W-:Y:S02]  /*1300*/  ISETP.GE.U32.AND.EX P0, PT, R8.reuse, R7.reuse, PT, P0 ;  /* 0x000000070800720c */ /* 0x0c0fe40003f06100 */
[----:B------:R-:W-:Y:S02]  /*1310*/  IADD3.X R10, PT, PT, R8, ~R7, RZ, P1, !PT ;  /* 0x80000007080a7210 */ /* 0x000fe40000ffe4ff */
[----:B------:R-:W-:Y:S02]  /*1320*/  SEL R9, R9, R13, P0 ;  /* 0x0000000d09097207 */ /* 0x000fe40000000000 */
[----:B------:R-:W-:Y:S02]  /*1330*/  SEL R10, R10, R8, P0 ;  /* 0x000000080a0a7207 */ /* 0x000fe40000000000 */
[CC--:B------:R-:W-:Y:S02]  /*1340*/  IADD3 R3, P2, PT, R9.reuse, -R6.reuse, RZ ;  /* 0x8000000609037210 */ /* 0x0c0fe40007f5e0ff */
[----:B------:R-:W-:-:S02]  /*1350*/  ISETP.GE.U32.AND P0, PT, R9, R6, PT ;  /* 0x000000060900720c */ /* 0x000fc40003f06070 */
[----:B------:R-:W-:Y:S01]  /*1360*/  ISETP.NE.U32.AND P1, PT, R6, RZ, PT ;  /* 0x000000ff0600720c */ /* 0x000fe20003f25070 */
[C---:B------:R-:W-:Y:S01]  /*1370*/  IMAD.X R8, R10.reuse, 0x1, ~R7, P2 ;  /* 0x000000010a087824 */ /* 0x040fe200010e0e07 */
[----:B------:R-:W-:Y:S01]  /*1380*/  ISETP.GE.U32.AND.EX P0, PT, R10, R7, PT, P0 ;  /* 0x000000070a00720c */ /* 0x000fe20003f06100 */
[----:B------:R-:W-:Y:S01]  /*1390*/  IMAD.MOV.U32 R6, RZ, RZ, R0 ;  /* 0x000000ffff067224 */ /* 0x000fe200078e0000 */
[----:B------:R-:W-:Y:S01]  /*13a0*/  ISETP.NE.AND.EX P1, PT, R7, RZ, PT, P1 ;  /* 0x000000ff0700720c */ /* 0x000fe20003f25310 */
[----:B------:R-:W-:Y:S01]  /*13b0*/  IMAD.MOV.U32 R7, RZ, RZ, 0x0 ;  /* 0x00000000ff077424 */ /* 0x000fe200078e00ff */
[----:B------:R-:W-:Y:S02]  /*13c0*/  SEL R3, R3, R9, P0 ;  /* 0x0000000903037207 */ /* 0x000fe40000000000 */
[----:B------:R-:W-:Y:S02]  /*13d0*/  SEL R8, R8, R10, P0 ;  /* 0x0000000a08087207 */ /* 0x000fe40000000000 */
[----:B------:R-:W-:-:S02]  /*13e0*/  SEL R3, R3, 0xffffffff, P1 ;  /* 0xffffffff03037807 */ /* 0x000fc40000800000 */
[----:B------:R-:W-:Y:S01]  /*13f0*/  SEL R8, R8, 0xffffffff, P1 ;  /* 0xffffffff08087807 */ /* 0x000fe20000800000 */
[----:B------:R-:W-:Y:S06]  /*1400*/  RET.REL.NODEC R6 `(_Z27sssp_kernel_VC_iterative_LBP27vertex_dictionary_structuremmPjPmS2_S2_S2_S2_S2_S2_S2_PyS3_S3_m) ;  /* 0xffffffe806fc7950 */ /* 0x000fec0003c3ffff */
.L_x_1356:
        /* <DEDUP_REMOVED lines=15> */
.L_x_2081:


//--------------------- .text._Z24sssp_kernel_VC_iterativeP27vertex_dictionary_structuremmPjPmS2_S2_S2_S2_S2_S2_S2_PyS3_S3_ --------------------------
	.section	.text._Z24sssp_kernel_VC_iterativeP27vertex_dictionary_structuremmPjPmS2_S2_S2_S2_S2_S2_S2_PyS3_S3_,"ax",@progbits
	.align	128
        .global         _Z24sssp_kernel_VC_iterativeP27vertex_dictionary_structuremmPjPmS2_S2_S2_S2_S2_S2_S2_PyS3_S3_
        .type           _Z24sssp_kernel_VC_iterativeP27vertex_dictionary_structuremmPjPmS2_S2_S2_S2_S2_S2_S2_PyS3_S3_,@function
        .size           _Z24sssp_kernel_VC_iterativeP27vertex_dictionary_structuremmPjPmS2_S2_S2_S2_S2_S2_S2_PyS3_S3_,(.L_x_2142 - _Z24sssp_kernel_VC_iterativeP27vertex_dictionary_structuremmPjPmS2_S2_S2_S2_S2_S2_S2_PyS3_S3_)
        .other          _Z24sssp_kernel_VC_iterativeP27vertex_dictionary_structuremmPjPmS2_S2_S2_S2_S2_S2_S2_PyS3_S3_,@"STO_CUDA_ENTRY STV_DEFAULT"
_Z24sssp_kernel_VC_iterativeP27vertex_dictionary_structuremmPjPmS2_S2_S2_S2_S2_S2_S2_PyS3_S3_:
.text._Z24sssp_kernel_VC_iterativeP27vertex_dictionary_structuremmPjPmS2_S2_S2_S2_S2_S2_S2_PyS3_S3_:
[----:B------:R-:W0:Y:S08]  /*0000*/  LDC R1, c[0x0][0x37c] ;  /* 0x0000df00ff017b82 */ /* 0x000e300000000800 */
[----:B------:R-:W1:Y:S01]  /*0010*/  LDC.64 R2, c[0x4][0xa0] ;  /* 0x01002800ff027b82 */ /* 0x000e620000000a00 */
[----:B------:R-:W1:Y:S01]  /*0020*/  LDCU.64 UR36, c[0x0][0x358] ;  /* 0x00006b00ff2477ac */ /* 0x000e620008000a00 */
[----:B0-----:R-:W-:Y:S01]  /*0030*/  VIADD R1, R1, 0xffffffb0 ;  /* 0xffffffb001017836 */ /* 0x001fe20000000000 */
[----:B-1----:R-:W2:Y:S05]  /*0040*/  LDG.E.64 R2, desc[UR36][R2.64] ;  /* 0x0000002402027981 */ /* 0x002eaa000c1e1b00 */
[----:B------:R-:W0:Y:S01]  /*0050*/  S2UR UR4, SR_CTAID.X ;  /* 0x00000000000479c3 */ /* 0x000e220000002500 */
[----:B------:R-:W0:Y:S07]  /*0060*/  S2R R0, SR_TID.X ;  /* 0x0000000000007919 */ /* 0x000e2e0000002100 */
[----:B------:R-:W0:Y:S02]  /*0070*/  LDC R5, c[0x0][0x360] ;  /* 0x0000d800ff057b82 */ /* 0x000e240000000800 */
[----:B0-----:R-:W-:-:S05]  /*0080*/  IMAD R5, R5, UR4, R0 ;  /* 0x0000000405057c24 */ /* 0x001fca000f8e0200 */
[----:B--2---:R-:W-:-:S04]  /*0090*/  ISETP.GT.U32.AND P0, PT, R2, R5, PT ;  /* 0x000000050200720c */ /* 0x004fc80003f04070 */
[----:B------:R-:W-:-:S13]  /*00a0*/  ISETP.GT.U32.AND.EX P0, PT, R3, RZ, PT, P0 ;  /* 0x000000ff0300720c */ /* 0x000fda0003f04100 */
[----:B------:R-:W-:Y:S05]  /*00b0*/  @!P0 EXIT ;  /* 0x000000000000894d */ /* 0x000fea0003800000 */
[----:B------:R-:W0:Y:S02]  /*00c0*/  LDCU.64 UR4, c[0x0][0x3e0] ;  /* 0x00007c00ff0477ac */ /* 0x000e240008000a00 */
[----:B0-----:R-:W-:-:S04]  /*00d0*/  LEA R2, P0, R5, UR4, 0x3 ;  /* 0x0000000405027c11 */ /* 0x001fc8000f8018ff */
[----:B------:R-:W-:Y:S01]  /*00e0*/  LEA.HI.X R3, R5, UR5, RZ, 0x3, P0 ;  /* 0x0000000505037c11 */ /* 0x000fe200080f1cff */
        /* <DEDUP_REMOVED lines=12> */
[----:B------:R-:W0:Y:S01]  /*01b0*/  LDCU.64 UR4, c[0x0][0x398] ;  /* 0x00007300ff0477ac */ /* 0x000e220008000a00 */
[----:B------:R-:W-:Y:S01]  /*01c0*/  IMAD.MOV.U32 R22, RZ, RZ, -0x1 ;  /* 0xffffffffff167424 */ /* 0x000fe200078e00ff */
[----:B------:R-:W1:Y:S01]  /*01d0*/  LDCU.64 UR38, c[0x0][0x3e8] ;  /* 0x00007d00ff2677ac */ /* 0x000e620008000a00 */
[----:B0-----:R-:W-:-:S04]  /*01e0*/  LEA R16, P0, R2, UR4, 0x2 ;  /* 0x0000000402107c11 */ /* 0x001fc8000f8010ff */
[----:B------:R-:W-:Y:S01]  /*01f0*/  LEA.HI.X R17, R2, UR5, R3, 0x2, P0 ;  /* 0x0000000502117c11 */ /* 0x000fe200080f1403 */
[----:B-1----:R-:W-:-:S08]  /*0200*/  IMAD.MOV.U32 R2, RZ, RZ, -0x1 ;  /* 0xffffffffff027424 */ /* 0x002fd000078e00ff */
.L_x_1385:
[----:B------:R-:W-:Y:S01]  /*0210*/  ISETP.NE.U32.AND P0, PT, R18, RZ, PT ;  /* 0x000000ff1200720c */ /* 0x000fe20003f05070 */
[----:B------:R-:W-:Y:S03]  /*0220*/  BSSY B7, `(.L_x_1357) ;  /* 0x0000170000077945 */ /* 0x000fe60003800000 */
[----:B------:R-:W-:-:S13]  /*0230*/  ISETP.NE.AND.EX P0, PT, R19, RZ, PT, P0 ;  /* 0x000000ff1300720c */ /* 0x000fda0003f05300 */
[----:B0-----:R-:W-:Y:S05]  /*0240*/  @!P0 BRA `(.L_x_1358) ;  /* 0x00000014006c8947 */ /* 0x001fea0003800000 */
[----:B------:R-:W0:Y:S01]  /*0250*/  LDC.64 R6, c[0x0][0x398] ;  /* 0x0000e600ff067b82 */ /* 0x000e220000000a00 */
[----:B------:R-:W-:Y:S01]  /*0260*/  BSSY B0, `(.L_x_1359) ;  /* 0x000014b000007945 */ /* 0x000fe20003800000 */
[----:B------:R-:W-:Y:S02]  /*0270*/  IMAD.MOV.U32 R9, RZ, RZ, RZ ;  /* 0x000000ffff097224 */ /* 0x000fe400078e00ff */
[----:B------:R-:W-:-:S07]  /*0280*/  IMAD.MOV.U32 R3, RZ, RZ, RZ ;  /* 0x000000ffff037224 */ /* 0x000fce00078e00ff */
.L_x_1377:
[----:B0-----:R-:W-:-:S04]  /*0290*/  LEA R4, P0, R9, R18, 0x3 ;  /* 0x0000001209047211 */ /* 0x001fc800078018ff */
[----:B------:R-:W-:-:S05]  /*02a0*/  LEA.HI.X R5, R9, R19, R3, 0x3, P0 ;  /* 0x0000001309057211 */ /* 0x000fca00000f1c03 */
[----:B------:R-:W2:Y:S01]  /*02b0*/  LD.E.64 R10, desc[UR36][R4.64] ;  /* 0x00000024040a7980 */ /* 0x000ea2000c101b00 */
[----:B------:R-:W-:Y:S05]  /*02c0*/  YIELD ;  /* 0x0000000000007946 */ /* 0x000fea0003800000 */
[----:B--2---:R-:W-:-:S04]  /*02d0*/  ISETP.NE.U32.AND P0, PT, R10, RZ, PT ;  /* 0x000000ff0a00720c */ /* 0x004fc80003f05070 */
[----:B------:R-:W-:-:S13]  /*02e0*/  ISETP.NE.AND.EX P0, PT, R11, RZ, PT, P0 ;  /* 0x000000ff0b00720c */ /* 0x000fda0003f05300 */
[----:B------:R-:W-:Y:S05]  /*02f0*/  @!P0 BRA `(.L_x_1360) ;  /* 0x0000001400048947 */ /* 0x000fea0003800000 */
[C---:B0-----:R-:W-:Y:S01]  /*0300*/  LEA R12, P0, R10.reuse, R6, 0x2 ;  /* 0x000000060a0c7211 */ /* 0x041fe200078010ff */
[----:B------:R-:W2:Y:S03]  /*0310*/  LDG.E R0, desc[UR36][R16.64] ;  /* 0x0000002410007981 */ /* 0x000ea6000c1e1900 */
[----:B------:R-:W-:-:S05]  /*0320*/  LEA.HI.X R13, R10, R7, R11, 0x2, P0 ;  /* 0x000000070a0d7211 */ /* 0x000fca00000f140b */
        /* <DEDUP_REMOVED lines=14> */
[----:B------:R-:W-:Y:S01]  /*0410*/  IMAD.U32 R20, RZ, RZ, UR6 ;  /* 0x00000006ff147e24 */ /* 0x000fe2000f8e00ff */
[----:B0-----:R-:W-:Y:S01]  /*0420*/  ISETP.EQ.U32.AND P0, PT, R0, R21, PT ;  /* 0x000000150000720c */ /* 0x001fe20003f02070 */
[----:B------:R-:W-:Y:S02]  /*0430*/  IMAD.U32 R21, RZ, RZ, UR7 ;  /* 0x00000007ff157e24 */ /* 0x000fe4000f8e00ff */
[----:B------:R-:W-:-:S10]  /*0440*/  IMAD.U32 R21, RZ, RZ, UR4 ;  /* 0x00000004ff157e24 */ /* 0x000fd4000f8e00ff */
        /* <DEDUP_REMOVED lines=14> */
.L_x_1362:
[----:B------:R-:W-:Y:S05]  /*0530*/  BSYNC.RECONVERGENT B1 ;  /* 0x0000000000017941 */ /* 0x000fea0003800200 */
.L_x_1361:
[----:B0-----:R-:W2:Y:S02]  /*0540*/  LD.E.64 R10, desc[UR36][R4.64+0x8] ;  /* 0x00000824040a7980 */ /* 0x001ea4000c101b00 */
[----:B--2---:R-:W-:-:S04]  /*0550*/  ISETP.NE.U32.AND P0, PT, R10, RZ, PT ;  /* 0x000000ff0a00720c */ /* 0x004fc80003f05070 */
[----:B------:R-:W-:-:S13]  /*0560*/  ISETP.NE.AND.EX P0, PT, R11, RZ, PT, P0 ;  /* 0x000000ff0b00720c */ /* 0x000fda0003f05300 */
[----:B------:R-:W-:Y:S05]  /*0570*/  @!P0 BRA `(.L_x_1360) ;  /* 0x0000001000648947 */ /* 0x000fea0003800000 */
[C---:B------:R-:W-:Y:S01]  /*0580*/  LEA R12, P0, R10.reuse, R6, 0x2 ;  /* 0x000000060a0c7211 */ /* 0x040fe200078010ff */
        /* <DEDUP_REMOVED lines=34> */
.L_x_1364:
[----:B------:R-:W-:Y:S05]  /*07b0*/  BSYNC.RECONVERGENT B1 ;  /* 0x0000000000017941 */ /* 0x000fea0003800200 */
.L_x_1363:
        /* <DEDUP_REMOVED lines=39> */
.L_x_1366:
[----:B------:R-:W-:Y:S05]  /*0a30*/  BSYNC.RECONVERGENT B1 ;  /* 0x0000000000017941 */ /* 0x000fea0003800200 */
.L_x_1365:
        /* <DEDUP_REMOVED lines=39> */
.L_x_1368:
[----:B------:R-:W-:Y:S05]  /*0cb0*/  BSYNC.RECONVERGENT B1 ;  /* 0x0000000000017941 */ /* 0x000fea0003800200 */
.L_x_1367:
        /* <DEDUP_REMOVED lines=39> */
.L_x_1370:
[----:B------:R-:W-:Y:S05]  /*0f30*/  BSYNC.RECONVERGENT B1 ;  /* 0x0000000000017941 */ /* 0x000fea0003800200 */
.L_x_1369:
        /* <DEDUP_REMOVED lines=39> */
.L_x_1372:
[----:B------:R-:W-:Y:S05]  /*11b0*/  BSYNC.RECONVERGENT B1 ;  /* 0x0000000000017941 */ /* 0x000fea0003800200 */
.L_x_1371:
        /* <DEDUP_REMOVED lines=39> */
.L_x_1374:
[----:B------:R-:W-:Y:S05]  /*1430*/  BSYNC.RECONVERGENT B1 ;  /* 0x0000000000017941 */ /* 0x000fea0003800200 */
.L_x_1373:
[----:B------:R-:W2:Y:S02]  /*1440*/  LD.E.64 R4, desc[UR36][R4.64+0x38] ;  /* 0x0000382404047980 */ /* 0x000ea4000c101b00 */
        /* <DEDUP_REMOVED lines=23> */
[----:B0-----:R-:W-:-:S13]  /*15c0*/  ISETP.EQ.U32.AND P0, PT, R25, R0, PT ;  /* 0x000000001900720c */ /* 0x001fda0003f02070 */
        /* <DEDUP_REMOVED lines=14> */
.L_x_1376:
[----:B------:R-:W-:Y:S05]  /*16b0*/  BSYNC.RECONVERGENT B1 ;  /* 0x0000000000017941 */ /* 0x000fea0003800200 */
.L_x_1375:
[----:B------:R-:W-:-:S05]  /*16c0*/  IADD3 R9, P0, PT, R9, 0x8, RZ ;  /* 0x0000000809097810 */ /* 0x000fca0007f1e0ff */
[----:B------:R-:W-:Y:S01]  /*16d0*/  IMAD.X R3, RZ, RZ, R3, P0 ;  /* 0x000000ffff037224 */ /* 0x000fe200000e0603 */
[----:B------:R-:W-:-:S04]  /*16e0*/  ISETP.NE.U32.AND P0, PT, R9, 0x38, PT ;  /* 0x000000380900780c */ /* 0x000fc80003f05070 */
[----:B------:R-:W-:-:S13]  /*16f0*/  ISETP.NE.AND.EX P0, PT, R3, RZ, PT, P0 ;  /* 0x000000ff0300720c */ /* 0x000fda0003f05300 */
[----:B------:R-:W-:Y:S05]  /*1700*/  @P0 BRA `(.L_x_1377) ;  /* 0xffffffe800e00947 */ /* 0x000fea000383ffff */
.L_x_1360:
[----:B------:R-:W-:Y:S05]  /*1710*/  BSYNC B0 ;  /* 0x0000000000007941 */ /* 0x000fea0003800000 */
.L_x_1359:
[----:B0-----:R-:W2:Y:S01]  /*1720*/  LD.E.64 R4, desc[UR36][R18.64+0x1d0] ;  /* 0x0001d02412047980 */ /* 0x001ea2000c101b00 */
[----:B------:R-:W-:Y:S01]  /*1730*/  BSSY.RECONVERGENT B0, `(.L_x_1378) ;  /* 0x000000a000007945 */ /* 0x000fe20003800200 */
[----:B--2---:R-:W-:-:S04]  /*1740*/  ISETP.NE.U32.AND P0, PT, R4, RZ, PT ;  /* 0x000000ff0400720c */ /* 0x004fc80003f05070 */
[----:B------:R-:W-:-:S13]  /*1750*/  ISETP.NE.AND.EX P0, PT, R5, RZ, PT, P0 ;  /* 0x000000ff0500720c */ /* 0x000fda0003f05300 */
[----:B------:R-:W-:Y:S05]  /*1760*/  @!P0 BRA `(.L_x_1379) ;  /* 0x0000000000188947 */ /* 0x000fea0003800000 */
[----:B------:R-:W-:-:S04]  /*1770*/  ISETP.NE.U32.AND P0, PT, R2, 0x9, PT ;  /* 0x000000090200780c */ /* 0x000fc80003f05070 */
[----:B------:R-:W-:-:S13]  /*1780*/  ISETP.NE.AND.EX P0, PT, R22, RZ, PT, P0 ;  /* 0x000000ff1600720c */ /* 0x000fda0003f05300 */
[----:B------:R-:W-:-:S05]  /*1790*/  @P0 IMAD.U32 R3, R2, 0x8, R1 ;  /* 0x0000000802030824 */ /* 0x000fca00078e0001 */
[----:B------:R0:W-:Y:S01]  /*17a0*/  @P0 STL.64 [R3+0x8], R4 ;  /* 0x0000080403000387 */ /* 0x0001e20000100a00 */
[----:B------:R-:W-:-:S05]  /*17b0*/  IADD3 R2, P0, PT, R2, 0x1, RZ ;  /* 0x0000000102027810 */ /* 0x000fca0007f1e0ff */
[----:B------:R-:W-:-:S08]  /*17c0*/  IMAD.X R22, RZ, RZ, R22, P0 ;  /* 0x000000ffff167224 */ /* 0x000fd000000e0616 */
.L_x_1379:
[----:B------:R-:W-:Y:S05]  /*17d0*/  BSYNC.RECONVERGENT B0 ;  /* 0x0000000000007941 */ /* 0x000fea0003800200 */
.L_x_1378:
[----:B------:R-:W5:Y:S01]  /*17e0*/  LD.E.64 R18, desc[UR36][R18.64+0x1c8] ;  /* 0x0001c82412127980 */ /* 0x000f62000c101b00 */
[----:B------:R-:W-:Y:S05]  /*17f0*/  BRA `(.L_x_1380) ;  /* 0x0000000000487947 */ /* 0x000fea0003800000 */
.L_x_1358:
[----:B------:R-:W-:Y:S01]  /*1800*/  ISETP.NE.U32.AND P0, PT, R2, -0x1, PT ;  /* 0xffffffff0200780c */ /* 0x000fe20003f05070 */
[----:B------:R-:W-:Y:S03]  /*1810*/  BSSY.RECONVERGENT B6, `(.L_x_1381) ;  /* 0x000000e000067945 */ /* 0x000fe60003800200 */
[----:B------:R-:W-:-:S13]  /*1820*/  ISETP.NE.AND.EX P0, PT, R22, -0x1, PT, P0 ;  /* 0xffffffff1600780c */ /* 0x000fda0003f05300 */
[----:B------:R-:W-:Y:S05]  /*1830*/  @P0 BRA `(.L_x_1382) ;  /* 0x0000000000240947 */ /* 0x000fea0003800000 */
        /* <DEDUP_REMOVED lines=8> */
.L_x_1383:
[----:B------:R-:W-:Y:S05]  /*18c0*/  BRA `(.L_x_1384) ;  /* 0x0000000000087947 */ /* 0x000fea0003800000 */
.L_x_1382:
[----:B------:R-:W-:-:S06]  /*18d0*/  IMAD.U32 R18, R2, 0x8, R1 ;  /* 0x0000000802127824 */ /* 0x000fcc00078e0001 */
[----:B------:R-:W5:Y:S02]  /*18e0*/  LDL.64 R18, [R18] ;  /* 0x0000000012127983 */ /* 0x000f640000100a00 */
.L_x_1384:
[----:B------:R-:W-:Y:S05]  /*18f0*/  BSYNC.RECONVERGENT B6 ;  /* 0x0000000000067941 */ /* 0x000fea0003800200 */
.L_x_1381:
[----:B------:R-:W-:-:S04]  /*1900*/  IADD3 R2, P0, PT, R2, -0x1, RZ ;  /* 0xffffffff02027810 */ /* 0x000fc80007f1e0ff */
[----:B------:R-:W-:-:S09]  /*1910*/  IADD3.X R22, PT, PT, R22, -0x1, RZ, P0, !PT ;  /* 0xffffffff16167810 */ /* 0x000fd200007fe4ff */
.L_x_1380:
[----:B------:R-:W-:Y:S05]  /*1920*/  BSYNC B7 ;  /* 0x0000000000077941 */ /* 0x000fea0003800000 */
.L_x_1357:
[----:B-----5:R-:W-:Y:S02]  /*1930*/  ISETP.NE.U32.AND P1, PT, R18, RZ, PT ;  /* 0x000000ff1200720c */ /* 0x020fe40003f25070 */
[----:B------:R-:W-:Y:S02]  /*1940*/  ISETP.GT.U32.AND P0, PT, R2, -0x1, PT ;  /* 0xffffffff0200780c */ /* 0x000fe40003f04070 */
[----:B------:R-:W-:-:S04]  /*1950*/  ISETP.NE.AND.EX P1, PT, R19, RZ, PT, P1 ;  /* 0x000000ff1300720c */ /* 0x000fc80003f25310 */
[----:B------:R-:W-:-:S13]  /*1960*/  ISETP.GT.OR.EX P0, PT, R22, -0x1, P1, P0 ;  /* 0xffffffff1600780c */ /* 0x000fda0000f04700 */
[----:B------:R-:W-:Y:S05]  /*1970*/  @P0 BRA `(.L_x_1385) ;  /* 0xffffffe800240947 */ /* 0x000fea000383ffff */
[----:B------:R-:W-:Y:S05]  /*1980*/  EXIT ;  /* 0x000000000000794d */ /* 0x000fea0003800000 */
.L_x_1386:
        /* <DEDUP_REMOVED lines=15> */
.L_x_2142:


//--------------------- .text._Z23sssp_kernel_VC_preorderP27vertex_dictionary_structuremmPjPmS2_S2_S2_S2_S2_S2_S2_PyS3_S3_ --------------------------
	.section	.text._Z23sssp_kernel_VC_preorderP27vertex_dictionary_structuremmPjPmS2_S2_S2_S2_S2_S2_S2_PyS3_S3_,"ax",@progbits
	.align	128
        .global         _Z23sssp_kernel_VC_preorderP27vertex_dictionary_structuremmPjPmS2_S2_S2_S2_S2_S2_S2_PyS3_S3_
        .type           _Z23sssp_kernel_VC_preorderP27vertex_dictionary_structuremmPjPmS2_S2_S2_S2_S2_S2_S2_PyS3_S3_,@function
        .size           _Z23sssp_kernel_VC_preorderP27vertex_dictionary_structuremmPjPmS2_S2_S2_S2_S2_S2_S2_PyS3_S3_,(.L_x_2082 - _Z23sssp_kernel_VC_preorderP27vertex_dictionary_structuremmPjPmS2_S2_S2_S2_S2_S2_S2_PyS3_S3_)
        .other          _Z23sssp_kernel_VC_preorderP27vertex_dictionary_structuremmPjPmS2_S2_S2_S2_S2_S2_S2_PyS3_S3_,@"STO_CUDA_ENTRY STV_DEFAULT"
_Z23sssp_kernel_VC_preorderP27vertex_dictionary_structuremmPjPmS2_S2_S2_S2_S2_S2_S2_PyS3_S3_:
.text._Z23sssp_kernel_VC_preorderP27vertex_dictionary_structuremmPjPmS2_S2_S2_S2_S2_S2_S2_PyS3_S3_:
[----:B------:R-:W0:Y:S08]  /*0000*/  LDC R1, c[0x0][0x37c] ;  /* 0x0000df00ff017b82 */ /* 0x000e300000000800 */
[----:B------:R-:W1:Y:S01]  /*0010*/  LDC.64 R2, c[0x4][0xa0] ;  /* 0x01002800ff027b82 */ /* 0x000e620000000a00 */
[----:B------:R-:W1:Y:S02]  /*0020*/  LDCU.64 UR4, c[0x0][0x358] ;  /* 0x00006b00ff0477ac */ /* 0x000e640008000a00 */
[----:B-1----:R-:W2:Y:S05]  /*0030*/  LDG.E.64 R2, desc[UR4][R2.64] ;  /* 0x0000000402027981 */ /* 0x002eaa000c1e1b00 */
[----:B------:R-:W1:Y:S01]  /*0040*/  S2UR UR6, SR_CTAID.X ;  /* 0x00000000000679c3 */ /* 0x000e620000002500 */
[----:B------:R-:W1:Y:S07]  /*0050*/  S2R R0, SR_TID.X ;  /* 0x0000000000007919 */ /* 0x000e6e0000002100 */
[----:B------:R-:W1:Y:S02]  /*0060*/  LDC R5, c[0x0][0x360] ;  /* 0x0000d800ff057b82 */ /* 0x000e640000000800 */
[----:B-1----:R-:W-:-:S05]  /*0070*/  IMAD R5, R5, UR6, R0 ;  /* 0x0000000605057c24 */ /* 0x002fca000f8e0200 */
[----:B--2---:R-:W-:-:S04]  /*0080*/  ISETP.GT.U32.AND P0, PT, R2, R5, PT ;  /* 0x000000050200720c */ /* 0x004fc80003f04070 */
[----:B------:R-:W-:-:S13]  /*0090*/  ISETP.GT.U32.AND.EX P0, PT, R3, RZ, PT, P0 ;  /* 0x000000ff0300720c */ /* 0x000fda0003f04100 */
[----:B0-----:R-:W-:Y:S05]  /*00a0*/  @!P0 EXIT ;  /* 0x000000000000894d */ /* 0x001fea0003800000 */
[----:B------:R-:W0:Y:S01]  /*00b0*/  LDCU.64 UR6, c[0x0][0x3e0] ;  /* 0x00007c00ff0677ac */ /* 0x000e220008000a00 */
[----:B------:R-:W1:Y:S01]  /*00c0*/  LDCU.64 UR8, c[0x0][0x3f0] ;  /* 0x00007e00ff0877ac */ /* 0x000e620008000a00 */
[----:B0-----:R-:W-:-:S04]  /*00d0*/  LEA R4, P0, R5, UR6, 0x3 ;  /* 0x0000000605047c11 */ /* 0x001fc8000f8018ff */
[----:B------:R-:W-:Y:S01]  /*00e0*/  LEA.HI.X R5, R5, UR7, RZ, 0x3, P0 ;  /* 0x0000000705057c11 */ /* 0x000fe200080f1cff */
[----:B------:R-:W0:Y:S04]  /*00f0*/  LDCU.64 UR6, c[0x0][0x380] ;  /* 0x00007000ff0677ac */ /* 0x000e280008000a00 */
[----:B------:R-:W0:Y:S02]  /*0100*/  LDG.E.64 R8, desc[UR4][R4.64] ;  /* 0x0000000404087981 */ /* 0x000e24000c1e1b00 */
[----:B0-----:R-:W-:-:S04]  /*0110*/  LEA R2, P0, R8, UR6, 0x3 ;  /* 0x0000000608027c11 */ /* 0x001fc8000f8018ff */
[----:B------:R-:W-:Y:S01]  /*0120*/  LEA.HI.X R0, R8, UR7, R9, 0x3, P0 ;  /* 0x0000000708007c11 */ /* 0x000fe200080f1c09 */
[----:B------:R-:W0:Y:S01]  /*0130*/  LDCU.64 UR6, c[0x0][0x3e8] ;  /* 0x00007d00ff0677ac */ /* 0x000e220008000a00 */
[----:B------:R-:W-:-:S05]  /*0140*/  IADD3 R2, P0, PT, R2, 0x18000000, RZ ;  /* 0x1800000002027810 */ /* 0x000fca0007f1e0ff */
[----:B------:R-:W-:-:S06]  /*0150*/  IMAD.X R3, RZ, RZ, R0, P0 ;  /* 0x000000ffff037224 */ /* 0x000fcc00000e0600 */
[----:B------:R-:W2:Y:S01]  /*0160*/  LDG.E.64 R2, desc[UR4][R2.64+0x519600] ;  /* 0x5196000402027981 */ /* 0x000ea2000c1e1b00 */
[----:B-1----:R-:W-:Y:S01]  /*0170*/  IMAD.U32 R12, RZ, RZ, UR8 ;  /* 0x00000008ff0c7e24 */ /* 0x002fe2000f8e00ff */
[----:B------:R-:W-:Y:S01]  /*0180*/  MOV R20, 0x220 ;  /* 0x0000022000147802 */ /* 0x000fe20000000f00 */
[----:B------:R-:W-:Y:S02]  /*0190*/  IMAD.U32 R13, RZ, RZ, UR9 ;  /* 0x00000009ff0d7e24 */ /* 0x000fe4000f8e00ff */
[----:B------:R-:W-:Y:S02]  /*01a0*/  IMAD.MOV.U32 R21, RZ, RZ, 0x0 ;  /* 0x00000000ff157424 */ /* 0x000fe400078e00ff */
[----:B0-----:R-:W-:Y:S02]  /*01b0*/  IMAD.U32 R10, RZ, RZ, UR6 ;  /* 0x00000006ff0a7e24 */ /* 0x001fe4000f8e00ff */
[----:B------:R-:W-:Y:S01]  /*01c0*/  IMAD.U32 R11, RZ, RZ, UR7 ;  /* 0x00000007ff0b7e24 */ /* 0x000fe2000f8e00ff */
[----:B--2---:R0:W5:Y:S01]  /*01d0*/  LD.E.64 R4, desc[UR4][R2.64+0x20] ;  /* 0x0000200402047980 */ /* 0x004162000c101b00 */
[----:B------:R-:W1:Y:S02]  /*01e0*/  LDCU.64 UR4, c[0x0][0x398] ;  /* 0x00007300ff0477ac */ /* 0x000e640008000a00 */
[----:B-1----:R-:W-:-:S02]  /*01f0*/  IMAD.U32 R6, RZ, RZ, UR4 ;  /* 0x00000004ff067e24 */ /* 0x002fc4000f8e00ff */
[----:B0-----:R-:W-:-:S07]  /*0200*/  IMAD.U32 R7, RZ, RZ, UR5 ;  /* 0x00000005ff077e24 */ /* 0x001fce000f8e00ff */
[----:B-----5:R-:W-:Y:S05]  /*0210*/  CALL.REL.NOINC `($_Z23sssp_kernel_VC_preorderP27vertex_dictionary_structuremmPjPmS2_S2_S2_S2_S2_S2_S2_PyS3_S3_$_Z23sssp_preorder_traversalP10edge_blockPjyPyS2_) ;  /* 0x0000000000047944 */ /* 0x020fea0003c00000 */
[----:B------:R-:W-:Y:S05]  /*0220*/  EXIT ;  /* 0x000000000000794d */ /* 0x000fea0003800000 */
        .type           $_Z23sssp_kernel_VC_preorderP27vertex_dictionary_structuremmPjPmS2_S2_S2_S2_S2_S2_S2_PyS3_S3_$_Z23sssp_preorder_traversalP10edge_blockPjyPyS2_,@function
        .size           $_Z23sssp_kernel_VC_preorderP27vertex_dictionary_structuremmPjPmS2_S2_S2_S2_S2_S2_S2_PyS3_S3_$_Z23sssp_preorder_traversalP10edge_blockPjyPyS2_,(.L_x_2082 - $_Z23sssp_kernel_VC_preorderP27vertex_dictionary_structuremmPjPmS2_S2_S2_S2_S2_S2_S2_PyS3_S3_$_Z23sssp_preorder_traversalP10edge_blockPjyPyS2_)
$_Z23sssp_kernel_VC_preorderP27vertex_dictionary_structuremmPjPmS2_S2_S2_S2_S2_S2_S2_PyS3_S3_$_Z23sssp_preorder_traversalP10edge_blockPjyPyS2_:
[----:B------:R-:W-:-:S05]  /*0230*/  VIADD R1, R1, 0xffffffb8 ;  /* 0xffffffb801017836 */ /* 0x000fca0000000000 */
        /* <DEDUP_REMOVED lines=10> */
[----:B------:R0:W-:Y:S04]  /*02e0*/  STL [R1+0x24], R24 ;  /* 0x0000241801007387 */ /* 0x0001e80000100800 */
[----:B------:R1:W-:Y:S04]  /*02f0*/  STL [R1+0x20], R23 ;  /* 0x0000201701007387 */ /* 0x0003e80000100800 */
[----:B------:R2:W-:Y:S01]  /*0300*/  STL [R1+0x1c], R22 ;  /* 0x00001c1601007387 */ /* 0x0005e20000100800 */
[----:B0-----:R-:W0:Y:S05]  /*0310*/  BMOV.32.CLEAR R24, B7 ;  /* 0x0000000007187355 */ /* 0x001e2a0000100000 */
[----:B------:R-:W-:Y:S01]  /*0320*/  STL [R1+0x18], R21 ;  /* 0x0000181501007387 */ /* 0x000fe20000100800 */
[----:B------:R-:W-:Y:S01]  /*0330*/  BSSY B7, `(.L_x_1387) ;  /* 0x0000138000077945 */ /* 0x000fe20003800000 */
[----:B-1----:R-:W-:-:S03]  /*0340*/  IMAD.MOV.U32 R23, RZ, RZ, R6 ;  /* 0x000000ffff177224 */ /* 0x002fc600078e0006 */
[----:B--2---:R-:W1:Y:S05]  /*0350*/  BMOV.32.CLEAR R22, B6 ;  /* 0x0000000006167355 */ /* 0x004e6a0000100000 */
[----:B------:R-:W-:Y:S04]  /*0360*/  STL [R1+0x14], R20 ;  /* 0x0000141401007387 */ /* 0x000fe80000100800 */
[----:B------:R2:W-:Y:S04]  /*0370*/  STL [R1+0x10], R19 ;  /* 0x0000101301007387 */ /* 0x0005e80000100800 */
[----:B------:R3:W-:Y:S04]  /*0380*/  STL [R1+0xc], R18 ;  /* 0x00000c1201007387 */ /* 0x0007e80000100800 */
[----:B------:R4:W-:Y:S01]  /*0390*/  STL [R1+0x8], R17 ;  /* 0x0000081101007387 */ /* 0x0009e20000100800 */
[----:B--2---:R-:W-:-:S03]  /*03a0*/  IMAD.MOV.U32 R19, RZ, RZ, R7 ;  /* 0x000000ffff137224 */ /* 0x004fc600078e0007 */
[----:B------:R2:W-:Y:S01]  /*03b0*/  STL [R1+0x4], R16 ;  /* 0x0000041001007387 */ /* 0x0005e20000100800 */
[----:B---3--:R-:W-:-:S03]  /*03c0*/  IMAD.MOV.U32 R18, RZ, RZ, R8 ;  /* 0x000000ffff127224 */ /* 0x008fc600078e0008 */
[----:B------:R3:W-:Y:S01]  /*03d0*/  STL [R1], R2 ;  /* 0x0000000201007387 */ /* 0x0007e20000100800 */
[----:B----4-:R-:W-:Y:S02]  /*03e0*/  IMAD.MOV.U32 R17, RZ, RZ, R9 ;  /* 0x000000ffff117224 */ /* 0x010fe400078e0009 */
[----:B--2---:R-:W-:Y:S02]  /*03f0*/  IMAD.MOV.U32 R16, RZ, RZ, R10 ;  /* 0x000000ffff107224 */ /* 0x004fe400078e000a */
[----:B---3--:R-:W-:Y:S01]  /*0400*/  IMAD.MOV.U32 R2, RZ, RZ, R11 ;  /* 0x000000ffff027224 */ /* 0x008fe200078e000b */
[----:B------:R-:W-:-:S04]  /*0410*/  ISETP.NE.U32.AND P0, PT, R4, RZ, PT ;  /* 0x000000ff0400720c */ /* 0x000fc80003f05070 */
[----:B------:R-:W-:-:S13]  /*0420*/  ISETP.NE.AND.EX P0, PT, R5, RZ, PT, P0 ;  /* 0x000000ff0500720c */ /* 0x000fda0003f05300 */
[----:B01----:R-:W-:Y:S05]  /*0430*/  @!P0 BRA `(.L_x_1388) ;  /* 0x00000010009c8947 */ /* 0x003fea0003800000 */
[----:B------:R-:W0:Y:S01]  /*0440*/  LDC.64 R36, c[0x0][0x358] ;  /* 0x0000d600ff247b82 */ /* 0x000e220000000a00 */
[C---:B------:R-:W-:Y:S01]  /*0450*/  LEA R26, P0, R18.reuse, R23, 0x2 ;  /* 0x00000017121a7211 */ /* 0x040fe200078010ff */
[----:B------:R-:W-:Y:S01]  /*0460*/  BSSY B6, `(.L_x_1388) ;  /* 0x0000124000067945 */ /* 0x000fe20003800000 */
[----:B------:R-:W-:Y:S02]  /*0470*/  IMAD.MOV.U32 R30, RZ, RZ, R4 ;  /* 0x000000ffff1e7224 */ /* 0x000fe400078e0004 */
[----:B------:R-:W-:Y:S01]  /*0480*/  IMAD.MOV.U32 R31, RZ, RZ, R5 ;  /* 0x000000ffff1f7224 */ /* 0x000fe200078e0005 */
[----:B------:R-:W-:-:S08]  /*0490*/  LEA.HI.X R27, R18, R19, R17, 0x2, P0 ;  /* 0x00000013121b7211 */ /* 0x000fd000000f1411 */
.L_x_1408:
[----:B------:R-:W-:Y:S01]  /*04a0*/  BSSY B0, `(.L_x_1389) ;  /* 0x000010b000007945 */ /* 0x000fe20003800000 */
[----:B------:R-:W-:Y:S02]  /*04b0*/  IMAD.MOV.U32 R3, RZ, RZ, RZ ;  /* 0x000000ffff037224 */ /* 0x000fe400078e00ff */
[----:B------:R-:W-:-:S07]  /*04c0*/  IMAD.MOV.U32 R0, RZ, RZ, RZ ;  /* 0x000000ffff007224 */ /* 0x000fce00078e00ff */
.L_x_1407:
[----:B------:R-:W-:Y:S05]  /*04d0*/  YIELD ;  /* 0x0000000000007946 */ /* 0x000fea0003800000 */
[----:B0-----:R-:W-:Y:S02]  /*04e0*/  R2UR UR4, R36 ;  /* 0x00000000240472ca */ /* 0x001fe400000e0000 */
[----:B------:R-:W-:Y:S02]  /*04f0*/  R2UR UR5, R37 ;  /* 0x00000000250572ca */ /* 0x000fe400000e0000 */
[----:B------:R-:W-:-:S04]  /*0500*/  LEA R4, P0, R3, R30, 0x3 ;  /* 0x0000001e03047211 */ /* 0x000fc800078018ff */
[----:B------:R-:W-:-:S07]  /*0510*/  LEA.HI.X R5, R3, R31, R0, 0x3, P0 ;  /* 0x0000001f03057211 */ /* 0x000fce00000f1c00 */
[----:B------:R-:W2:Y:S02]  /*0520*/  LD.E.64 R6, desc[UR4][R4.64] ;  /* 0x0000000404067980 */ /* 0x000ea4000c101b00 */
[----:B--2---:R-:W-:-:S04]  /*0530*/  ISETP.NE.U32.AND P0, PT, R6, RZ, PT ;  /* 0x000000ff0600720c */ /* 0x004fc80003f05070 */
[----:B------:R-:W-:-:S13]  /*0540*/  ISETP.NE.AND.EX P0, PT, R7, RZ, PT, P0 ;  /* 0x000000ff0700720c */ /* 0x000fda0003f05300 */
[----:B------:R-:W-:Y:S05]  /*0550*/  @!P0 BRA `(.L_x_1390) ;  /* 0x0000000c00fc8947 */ /* 0x000fea0003800000 */
[C---:B------:R-:W-:Y:S02]  /*0560*/  R2UR UR4, R36.reuse ;  /* 0x00000000240472ca */ /* 0x040fe400000e0000 */
[C---:B------:R-:W-:Y:S02]  /*0570*/  R2UR UR5, R37.reuse ;  /* 0x00000000250572ca */ /* 0x040fe400000e0000 */
[----:B------:R-:W-:Y:S02]  /*0580*/  R2UR UR6, R36 ;  /* 0x00000000240672ca */ /* 0x000fe400000e0000 */
[----:B------:R-:W-:Y:S02]  /*0590*/  R2UR UR7, R37 ;  /* 0x00000000250772ca */ /* 0x000fe400000e0000 */
[----:B------:R-:W-:-:S04]  /*05a0*/  LEA R8, P0, R6, R23, 0x2 ;  /* 0x0000001706087211 */ /* 0x000fc800078010ff */
[----:B------:R-:W-:-:S03]  /*05b0*/  LEA.HI.X R9, R6, R19, R7, 0x2, P0 ;  /* 0x0000001306097211 */ /* 0x000fc600000f1407 */
[----:B------:R-:W2:Y:S04]  /*05c0*/  LDG.E R10, desc[UR4][R26.64] ;  /* 0x000000041a0a7981 */ /* 0x000ea8000c1e1900 */
[----:B------:R-:W3:Y:S01]  /*05d0*/  LDG.E R11, desc[UR6][R8.64+-0x4] ;  /* 0xfffffc06080b7981 */ /* 0x000ee2000c1e1900 */
[----:B------:R-:W-:Y:S01]  /*05e0*/  BSSY B1, `(.L_x_1391) ;  /* 0x0000011000017945 */ /* 0x000fe20003800000 */
[----:B--2---:R-:W-:-:S05]  /*05f0*/  VIADD R14, R10, 0x1 ;  /* 0x000000010a0e7836 */ /* 0x004fca0000000000 */
[----:B---3--:R-:W-:-:S13]  /*0600*/  ISETP.GE.U32.AND P0, PT, R14, R11, PT ;  /* 0x0000000b0e00720c */ /* 0x008fda0003f06070 */
[----:B------:R-:W-:Y:S05]  /*0610*/  @P0 BRA `(.L_x_1392) ;  /* 0x0000000000340947 */ /* 0x000fea0003800000 */
[C---:B------:R-:W-:Y:S01]  /*0620*/  R2UR UR4, R36.reuse ;  /* 0x00000000240472ca */ /* 0x040fe200000e0000 */
[----:B------:R-:W-:Y:S01]  /*0630*/  IMAD.MOV.U32 R10, RZ, RZ, 0x1 ;  /* 0x00000001ff0a7424 */ /* 0x000fe200078e00ff */
[C---:B------:R-:W-:Y:S01]  /*0640*/  R2UR UR5, R37.reuse ;  /* 0x00000000250572ca */ /* 0x040fe200000e0000 */
[----:B------:R-:W-:Y:S01]  /*0650*/  IMAD.MOV.U32 R11, RZ, RZ, 0x0 ;  /* 0x00000000ff0b7424 */ /* 0x000fe200078e00ff */
[----:B------:R-:W-:Y:S02]  /*0660*/  R2UR UR6, R36 ;  /* 0x00000000240672ca */ /* 0x000fe400000e0000 */
[----:B------:R-:W-:-:S09]  /*0670*/  R2UR UR7, R37 ;  /* 0x00000000250772ca */ /* 0x000fd200000e0000 */
[----:B------:R0:W-:Y:S04]  /*0680*/  REDG.E.MIN.STRONG.GPU desc[UR4][R8.64+-0x4], R14 ;  /* 0xfffffc0e0800798e */ /* 0x0001e8000c92e104 */
[----:B------:R-:W2:Y:S01]  /*0690*/  ATOMG.E.ADD.64.STRONG.GPU PT, R10, desc[UR6][R28.64], R10 ;  /* 0x8000000a1c0a79a8 */ /* 0x000ea200081ef506 */
[----:B------:R-:W-:-:S04]  /*06a0*/  IADD3 R12, P0, PT, R6, -0x1, RZ ;  /* 0xffffffff060c7810 */ /* 0x000fc80007f1e0ff */
[----:B------:R-:W-:Y:S02]  /*06b0*/  IADD3.X R13, PT, PT, R7, -0x1, RZ, P0, !PT ;  /* 0xffffffff070d7810 */ /* 0x000fe400007fe4ff */
[----:B--2---:R-:W-:-:S04]  /*06c0*/  LEA R6, P1, R10, R16, 0x3 ;  /* 0x000000100a067211 */ /* 0x004fc800078218ff */
[----:B------:R-:W-:-:S05]  /*06d0*/  LEA.HI.X R7, R10, R2, R11, 0x3, P1 ;  /* 0x000000020a077211 */ /* 0x000fca00008f1c0b */
[----:B------:R0:W-:Y:S04]  /*06e0*/  STG.E.64 desc[UR4][R6.64], R12 ;  /* 0x0000000c06007986 */ /* 0x0001e8000c101b04 */
.L_x_1392:
[----:B------:R-:W-:Y:S05]  /*06f0*/  BSYNC B1 ;  /* 0x0000000000017941 */ /* 0x000fea0003800000 */
.L_x_1391:
[----:B------:R-:W-:Y:S02]  /*0700*/  R2UR UR4, R36 ;  /* 0x00000000240472ca */ /* 0x000fe400000e0000 */
[----:B------:R-:W-:-:S13]  /*0710*/  R2UR UR5, R37 ;  /* 0x00000000250572ca */ /* 0x000fda00000e0000 */
        /* <DEDUP_REMOVED lines=8> */
[----:B0-----:R-:W-:-:S04]  /*07a0*/  LEA R6, P0, R10, R23, 0x2 ;  /* 0x000000170a067211 */ /* 0x001fc800078010ff */
        /* <DEDUP_REMOVED lines=20> */
.L_x_1394:
[----:B------:R-:W-:Y:S05]  /*08f0*/  BSYNC B1 ;  /* 0x0000000000017941 */ /* 0x000fea0003800000 */
.L_x_1393:
[----:B------:R-:W-:Y:S02]  /*0900*/  R2UR UR4, R36 ;  /* 0x00000000240472ca */ /* 0x000fe400000e0000 */
[----:B------:R-:W-:-:S13]  /*0910*/  R2UR UR5, R37 ;  /* 0x00000000250572ca */ /* 0x000fda00000e0000 */
[----:B0-----:R-:W2:Y:S02]  /*0920*/  LD.E.64 R10, desc[UR4][R4.64+0x10] ;  /* 0x00001004040a7980 */ /* 0x001ea4000c101b00 */
        /* <DEDUP_REMOVED lines=28> */
.L_x_1396:
[----:B------:R-:W-:Y:S05]  /*0af0*/  BSYNC B1 ;  /* 0x0000000000017941 */ /* 0x000fea0003800000 */
.L_x_1395:
        /* <DEDUP_REMOVED lines=31> */
.L_x_1398:
[----:B------:R-:W-:Y:S05]  /*0cf0*/  BSYNC B1 ;  /* 0x0000000000017941 */ /* 0x000fea0003800000 */
.L_x_1397:
        /* <DEDUP_REMOVED lines=31> */
.L_x_1400:
[----:B------:R-:W-:Y:S05]  /*0ef0*/  BSYNC B1 ;  /* 0x0000000000017941 */ /* 0x000fea0003800000 */
.L_x_1399:
        /* <DEDUP_REMOVED lines=31> */
.L_x_1402:
[----:B------:R-:W-:Y:S05]  /*10f0*/  BSYNC B1 ;  /* 0x0000000000017941 */ /* 0x000fea0003800000 */
.L_x_1401:
        /* <DEDUP_REMOVED lines=31> */
.L_x_1404:
[----:B------:R-:W-:Y:S05]  /*12f0*/  BSYNC B1 ;  /* 0x0000000000017941 */ /* 0x000fea0003800000 */
.L_x_1403:
        /* <DEDUP_REMOVED lines=31> */
.L_x_1406:
[----:B------:R-:W-:Y:S05]  /*14f0*/  BSYNC B1 ;  /* 0x0000000000017941 */ /* 0x000fea0003800000 */
.L_x_1405:
[----:B------:R-:W-:-:S05]  /*1500*/  IADD3 R3, P0, PT, R3, 0x8, RZ ;  /* 0x0000000803037810 */ /* 0x000fca0007f1e0ff */
[----:B------:R-:W-:Y:S01]  /*1510*/  IMAD.X R0, RZ, RZ, R0, P0 ;  /* 0x000000ffff007224 */ /* 0x000fe200000e0600 */
[----:B------:R-:W-:-:S04]  /*1520*/  ISETP.NE.U32.AND P0, PT, R3, 0x38, PT ;  /* 0x000000380300780c */ /* 0x000fc80003f05070 */
[----:B------:R-:W-:-:S13]  /*1530*/  ISETP.NE.AND.EX P0, PT, R0, RZ, PT, P0 ;  /* 0x000000ff0000720c */ /* 0x000fda0003f05300 */
[----:B------:R-:W-:Y:S05]  /*1540*/  @P0 BRA `(.L_x_1407) ;  /* 0xffffffec00e00947 */ /* 0x000fea000383ffff */
.L_x_1390:
[----:B------:R-:W-:Y:S05]  /*1550*/  BSYNC B0 ;  /* 0x0000000000007941 */ /* 0x000fea0003800000 */
.L_x_1389:
[----:B------:R-:W-:Y:S02]  /*1560*/  R2UR UR4, R36 ;  /* 0x00000000240472ca */ /* 0x000fe400000e0000 */
[----:B------:R-:W-:-:S13]  /*1570*/  R2UR UR5, R37 ;  /* 0x00000000250572ca */ /* 0x000fda00000e0000 */
[----:B0-----:R0:W5:Y:S01]  /*1580*/  LD.E.64 R4, desc[UR4][R30.64+0x1c8] ;  /* 0x0001c8041e047980 */ /* 0x001162000c101b00 */
[----:B------:R-:W-:Y:S01]  /*1590*/  IMAD.MOV.U32 R6, RZ, RZ, R23 ;  /* 0x000000ffff067224 */ /* 0x000fe200078e0017 */
[----:B------:R-:W-:Y:S01]  /*15a0*/  MOV R20, 0x1640 ;  /* 0x0000164000147802 */ /* 0x000fe20000000f00 */
[----:B------:R-:W-:Y:S02]  /*15b0*/  IMAD.MOV.U32 R7, RZ, RZ, R19 ;  /* 0x000000ffff077224 */ /* 0x000fe400078e0013 */
[----:B------:R-:W-:Y:S02]  /*15c0*/  IMAD.MOV.U32 R8, RZ, RZ, R18 ;  /* 0x000000ffff087224 */ /* 0x000fe400078e0012 */
[----:B------:R-:W-:Y:S02]  /*15d0*/  IMAD.MOV.U32 R9, RZ, RZ, R17 ;  /* 0x000000ffff097224 */ /* 0x000fe400078e0011 */
[----:B------:R-:W-:Y:S02]  /*15e0*/  IMAD.MOV.U32 R10, RZ, RZ, R16 ;  /* 0x000000ffff0a7224 */ /* 0x000fe400078e0010 */
[----:B------:R-:W-:-:S02]  /*15f0*/  IMAD.MOV.U32 R11, RZ, RZ, R2 ;  /* 0x000000ffff0b7224 */ /* 0x000fc400078e0002 */
[----:B------:R-:W-:Y:S02]  /*1600*/  IMAD.MOV.U32 R12, RZ, RZ, R28 ;  /* 0x000000ffff0c7224 */ /* 0x000fe400078e001c */
[----:B------:R-:W-:Y:S02]  /*1610*/  IMAD.MOV.U32 R13, RZ, RZ, R29 ;  /* 0x000000ffff0d7224 */ /* 0x000fe400078e001d */
[----:B0-----:R-:W-:-:S07]  /*1620*/  IMAD.MOV.U32 R21, RZ, RZ, 0x0 ;  /* 0x00000000ff157424 */ /* 0x001fce00078e00ff */
[----:B-----5:R-:W-:Y:S05]  /*1630*/  CALL.REL.NOINC `($_Z23sssp_kernel_VC_preorderP27vertex_dictionary_structuremmPjPmS2_S2_S2_S2_S2_S2_S2_PyS3_S3_$_Z23sssp_preorder_traversalP10edge_blockPjyPyS2_) ;  /* 0xffffffe800fc7944 */ /* 0x020fea0003c3ffff */
[----:B------:R-:W-:Y:S02]  /*1640*/  R2UR UR4, R36 ;  /* 0x00000000240472ca */ /* 0x000fe400000e0000 */
[----:B------:R-:W-:-:S13]  /*1650*/  R2UR UR5, R37 ;  /* 0x00000000250572ca */ /* 0x000fda00000e0000 */
[----:B------:R-:W2:Y:S02]  /*1660*/  LD.E.64 R30, desc[UR4][R30.64+0x1d0] ;  /* 0x0001d0041e1e7980 */ /* 0x000ea4000c101b00 */
[----:B--2---:R-:W-:-:S04]  /*1670*/  ISETP.NE.U32.AND P0, PT, R30, RZ, PT ;  /* 0x000000ff1e00720c */ /* 0x004fc80003f05070 */
[----:B------:R-:W-:-:S13]  /*1680*/  ISETP.NE.AND.EX P0, PT, R31, RZ, PT, P0 ;  /* 0x000000ff1f00720c */ /* 0x000fda0003f05300 */
[----:B------:R-:W-:Y:S05]  /*1690*/  @P0 BRA `(.L_x_1408) ;  /* 0xffffffec00800947 */ /* 0x000fea000383ffff */
[----:B------:R-:W-:Y:S05]  /*16a0*/  BSYNC B6 ;  /* 0x0000000000067941 */ /* 0x000fea0003800000 */
.L_x_1388:
[----:B------:R-:W-:Y:S05]  /*16b0*/  BSYNC B7 ;  /* 0x0000000000077941 */ /* 0x000fea0003800000 */
.L_x_1387:
[----:B------:R-:W2:Y:S01]  /*16c0*/  LDL R20, [R1+0x14] ;  /* 0x0000140001147983 */ /* 0x000ea20000100800 */
[----:B------:R0:W-:Y:S05]  /*16d0*/  BMOV.32 B6, R22 ;  /* 0x0000001606007356 */ /* 0x0001ea0000000000 */
[----:B------:R-:W2:Y:S01]  /*16e0*/  LDL R21, [R1+0x18] ;  /* 0x0000180001157983 */ /* 0x000ea20000100800 */
[----:B------:R1:W-:Y:S05]  /*16f0*/  BMOV.32 B7, R24 ;  /* 0x0000001807007356 */ /* 0x0003ea0000000000 */
[----:B------:R-:W2:Y:S04]  /*1700*/  LDL R2, [R1] ;  /* 0x0000000001027983 */ /* 0x000ea80000100800 */
[----:B------:R-:W2:Y:S04]  /*1710*/  LDL R16, [R1+0x4] ;  /* 0x0000040001107983 */ /* 0x000ea80000100800 */
[----:B------:R-:W2:Y:S04]  /*1720*/  LDL R17, [R1+0x8] ;  /* 0x0000080001117983 */ /* 0x000ea80000100800 */
[----:B------:R-:W2:Y:S04]  /*1730*/  LDL R18, [R1+0xc] ;  /* 0x00000c0001127983 */ /* 0x000ea80000100800 */
[----:B------:R-:W2:Y:S04]  /*1740*/  LDL R19, [R1+0x10] ;  /* 0x0000100001137983 */ /* 0x000ea80000100800 */
[----:B0-----:R-:W2:Y:S04]  /*1750*/  LDL R22, [R1+0x1c] ;  /* 0x00001c0001167983 */ /* 0x001ea80000100800 */
[----:B------:R-:W2:Y:S04]  /*1760*/  LDL R23, [R1+0x20] ;  /* 0x0000200001177983 */ /* 0x000ea80000100800 */
        /* <DEDUP_REMOVED lines=10> */
[----:B--2---:R-:W-:Y:S06]  /*1810*/  RET.REL.NODEC R20 `(_Z23sssp_kernel_VC_preorderP27vertex_dictionary_structuremmPjPmS2_S2_S2_S2_S2_S2_S2_PyS3_S3_) ;  /* 0xffffffe414f87950 */ /* 0x004fec0003c3ffff */
.L_x_1409:
        /* <DEDUP_REMOVED lines=14> */
.L_x_2082:


//--------------------- .text._Z20sssp_kernel_child_VCP27vertex_dictionary_structuremmPjPmS2_S2_S2_S2_S2_S2_S2_PyS3_S3_ --------------------------
	.section	.text._Z20sssp_kernel_child_VCP27vertex_dictionary_structuremmPjPmS2_S2_S2_S2_S2_S2_S2_PyS3_S3_,"ax",@progbits
	.align	128
        .global         _Z20sssp_kernel_child_VCP27vertex_dictionary_structuremmPjPmS2_S2_S2_S2_S2_S2_S2_PyS3_S3_
        .type           _Z20sssp_kernel_child_VCP27vertex_dictionary_structuremmPjPmS2_S2_S2_S2_S2_S2_S2_PyS3_S3_,@function
        .size           _Z20sssp_kernel_child_VCP27vertex_dictionary_structuremmPjPmS2_S2_S2_S2_S2_S2_S2_PyS3_S3_,(.L_x_2144 - _Z20sssp_kernel_child_VCP27vertex_dictionary_structuremmPjPmS2_S2_S2_S2_S2_S2_S2_PyS3_S3_)
        .other          _Z20sssp_kernel_child_VCP27vertex_dictionary_structuremmPjPmS2_S2_S2_S2_S2_S2_S2_PyS3_S3_,@"STO_CUDA_ENTRY STV_DEFAULT"
_Z20sssp_kernel_child_VCP27vertex_dictionary_structuremmPjPmS2_S2_S2_S2_S2_S2_S2_PyS3_S3_:
.text._Z20sssp_kernel_child_VCP27vertex_dictionary_structuremmPjPmS2_S2_S2_S2_S2_S2_S2_PyS3_S3_:
        /* <DEDUP_REMOVED lines=35> */
[----:B------:R-:W-:-:S04]  /*0230*/  ISETP.NE.U32.AND P0, PT, R13, RZ, PT ;  /* 0x000000ff0d00720c */ /* 0x000fc80003f05070 */
[----:B------:R-:W-:-:S13]  /*0240*/  ISETP.NE.AND.EX P0, PT, RZ, RZ, PT, P0 ;  /* 0x000000ffff00720c */ /* 0x000fda0003f05300 */
[----:B01----:R-:W-:Y:S05]  /*0250*/  @!P0 BRA `(.L_x_1412) ;  /* 0x0000000000d48947 */ /* 0x003fea0003800000 */
[----:B------:R-:W0:Y:S01]  /*0260*/  LDCU.64 UR4, c[0x0][0x3c8] ;  /* 0x00007900ff0477ac */ /* 0x000e220008000a00 */
[----:B------:R-:W-:Y:S01]  /*0270*/  IADD3 R7, P1, PT, R8, R13, RZ ;  /* 0x0000000d08077210 */ /* 0x000fe20007f3e0ff */
[----:B------:R-:W-:-:S04]  /*0280*/  IMAD.MOV.U32 R6, RZ, RZ, RZ ;  /* 0x000000ffff067224 */ /* 0x000fc800078e00ff */
[----:B------:R-:W-:Y:S01]  /*0290*/  IMAD.X R0, R9, 0x1, R6, P1 ;  /* 0x0000000109007824 */ /* 0x000fe200008e0606 */
[----:B0-----:R-:W-:-:S04]  /*02a0*/  LEA R12, P0, R8, UR4, 0x3 ;  /* 0x00000004080c7c11 */ /* 0x001fc8000f8018ff */
[----:B------:R-:W-:-:S09]  /*02b0*/  LEA.HI.X R11, R8, UR5, R9, 0x3, P0 ;  /* 0x00000005080b7c11 */ /* 0x000fd200080f1c09 */
.L_x_1415:
[----:B0-----:R-:W2:Y:S01]  /*02c0*/  LDG.E.64 R14, desc[UR8][R4.64] ;  /* 0x00000008040e7981 */ /* 0x001ea2000c1e1b00 */
[----:B------:R-:W-:-:S05]  /*02d0*/  IMAD.MOV.U32 R10, RZ, RZ, R12 ;  /* 0x000000ffff0a7224 */ /* 0x000fca00078e000c */
[----:B------:R-:W3:Y:S01]  /*02e0*/  LDG.E.64 R16, desc[UR8][R10.64] ;  /* 0x000000080a107981 */ /* 0x000ee2000c1e1b00 */
[----:B--2---:R-:W-:-:S04]  /*02f0*/  LEA R18, P0, R14, UR10, 0x2 ;  /* 0x0000000a0e127c11 */ /* 0x004fc8000f8010ff */
[----:B------:R-:W-:Y:S02]  /*0300*/  LEA.HI.X R19, R14, UR11, R15, 0x2, P0 ;  /* 0x0000000b0e137c11 */ /* 0x000fe400080f140f */
[----:B---3--:R-:W-:-:S03]  /*0310*/  LEA R14, P0, R16, UR10, 0x2 ;  /* 0x0000000a100e7c11 */ /* 0x008fc6000f8010ff */
[----:B------:R-:W2:Y:S01]  /*0320*/  LDG.E R18, desc[UR8][R18.64] ;  /* 0x0000000812127981 */ /* 0x000ea2000c1e1900 */
[----:B------:R-:W-:-:S05]  /*0330*/  LEA.HI.X R15, R16, UR11, R17, 0x2, P0 ;  /* 0x0000000b100f7c11 */ /* 0x000fca00080f1411 */
[----:B------:R-:W3:Y:S01]  /*0340*/  LDG.E R12, desc[UR8][R14.64] ;  /* 0x000000080e0c7981 */ /* 0x000ee2000c1e1900 */
[----:B------:R-:W-:Y:S01]  /*0350*/  IADD3 R13, P0, PT, R13, -0x1, RZ ;  /* 0xffffffff0d0d7810 */ /* 0x000fe20007f1e0ff */
[----:B------:R-:W-:Y:S03]  /*0360*/  BSSY.RECONVERGENT B1, `(.L_x_1413) ;  /* 0x0000022000017945 */ /* 0x000fe60003800200 */
[----:B------:R-:W-:Y:S02]  /*0370*/  IADD3.X R6, PT, PT, R6, -0x1, RZ, P0, !PT ;  /* 0xffffffff06067810 */ /* 0x000fe400007fe4ff */
[----:B------:R-:W-:-:S04]  /*0380*/  ISETP.NE.U32.AND P0, PT, R13, RZ, PT ;  /* 0x000000ff0d00720c */ /* 0x000fc80003f05070 */
[----:B------:R-:W-:Y:S01]  /*0390*/  ISETP.NE.AND.EX P0, PT, R6, RZ, PT, P0 ;  /* 0x000000ff0600720c */ /* 0x000fe20003f05300 */
[----:B--2---:R-:W-:-:S05]  /*03a0*/  VIADD R21, R18, 0x1 ;  /* 0x0000000112157836 */ /* 0x004fca0000000000 */
[----:B---3--:R-:W-:Y:S02]  /*03b0*/  ISETP.GE.U32.AND P2, PT, R21, R12, PT ;  /* 0x0000000c1500720c */ /* 0x008fe40003f46070 */
[----:B------:R-:W-:-:S11]  /*03c0*/  IADD3 R12, P1, PT, R10, 0x8, RZ ;  /* 0x000000080a0c7810 */ /* 0x000fd60007f3e0ff */
        /* <DEDUP_REMOVED lines=16> */
[----:B------:R-:W0:Y:S01]  /*04d0*/  S2R R26, SR_LTMASK ;  /* 0x00000000001a7919 */ /* 0x000e220000003900 */
[----:B------:R-:W-:Y:S01]  /*04e0*/  UMOV UR4, URZ ;  /* 0x000000ff00047c82 */ /* 0x000fe20008000000 */
        /* <DEDUP_REMOVED lines=9> */
.L_x_1414:
[----:B------:R-:W-:Y:S05]  /*0580*/  BSYNC.RECONVERGENT B1 ;  /* 0x0000000000017941 */ /* 0x000fea0003800200 */
.L_x_1413:
[----:B------:R-:W-:Y:S01]  /*0590*/  IMAD.X R11, RZ, RZ, R11, P1 ;  /* 0x000000ffff0b7224 */ /* 0x000fe200008e060b */
[----:B------:R-:W-:Y:S06]  /*05a0*/  @P0 BRA `(.L_x_1415) ;  /* 0xfffffffc00440947 */ /* 0x000fec000383ffff */
.L_x_1412:
[----:B------:R-:W-:Y:S05]  /*05b0*/  BSYNC.RECONVERGENT B0 ;  /* 0x0000000000007941 */ /* 0x000fea0003800200 */
.L_x_1411:
[----:B------:R-:W-:-:S04]  /*05c0*/  IADD3 R6, P1, PT, R8, -R2, RZ ;  /* 0x8000000208067210 */ /* 0x000fc80007f3e0ff */
[----:B------:R-:W-:Y:S01]  /*05d0*/  ISETP.GT.U32.AND P0, PT, R6, -0x4, PT ;  /* 0xfffffffc0600780c */ /* 0x000fe20003f04070 */
[----:B------:R-:W-:-:S05]  /*05e0*/  IMAD.X R6, R9, 0x1, ~R3, P1 ;  /* 0x0000000109067824 */ /* 0x000fca00008e0e03 */
[----:B------:R-:W-:-:S13]  /*05f0*/  ISETP.GT.U32.AND.EX P0, PT, R6, -0x1, PT, P0 ;  /* 0xffffffff0600780c */ /* 0x000fda0003f04100 */
[----:B------:R-:W-:Y:S05]  /*0600*/  @P0 EXIT ;  /* 0x000000000000094d */ /* 0x000fea0003800000 */
[----:B------:R-:W1:Y:S01]  /*0610*/  LDCU.64 UR4, c[0x0][0x3c8] ;  /* 0x00007900ff0477ac */ /* 0x000e620008000a00 */
[----:B------:R-:W2:Y:S01]  /*0620*/  LDC.64 R10, c[0x0][0x398] ;  /* 0x0000e600ff0a7b82 */ /* 0x000ea20000000a00 */
[----:B------:R-:W3:Y:S01]  /*0630*/  LDCU.64 UR10, c[0x0][0x3e8] ;  /* 0x00007d00ff0a77ac */ /* 0x000ee20008000a00 */
[----:B-1----:R-:W-:-:S04]  /*0640*/  LEA R8, P0, R7, UR4, 0x3 ;  /* 0x0000000407087c11 */ /* 0x002fc8000f8018ff */
[----:B------:R-:W-:Y:S02]  /*0650*/  IADD3 R8, P1, PT, R8, 0x10, RZ ;  /* 0x0000001008087810 */ /* 0x000fe40007f3e0ff */
[----:B------:R-:W-:-:S05]  /*0660*/  LEA.HI.X R9, R7, UR5, R0, 0x3, P0 ;  /* 0x0000000507097c11 */ /* 0x000fca00080f1c00 */
[----:B---3--:R-:W-:-:S07]  /*0670*/  IMAD.X R9, RZ, RZ, R9, P1 ;  /* 0x000000ffff097224 */ /* 0x008fce00008e0609 */
.L_x_1424:
[----:B0-----:R-:W2:Y:S04]  /*0680*/  LDG.E.64 R12, desc[UR8][R4.64] ;  /* 0x00000008040c7981 */ /* 0x001ea8000c1e1b00 */
[----:B0-----:R-:W3:Y:S01]  /*0690*/  LDG.E.64 R14, desc[UR8][R8.64+-0x10] ;  /* 0xfffff008080e7981 */ /* 0x001ee2000c1e1b00 */
        /* <DEDUP_REMOVED lines=36> */
[----:B------:R-:W2:Y:S02]  /*08e0*/  LDG.E.64 R12, desc[UR8][R4.64] ;  /* 0x00000008040c7981 */ /* 0x000ea4000c1e1b00 */
[----:B--2---:R-:W-:-:S04]  /*08f0*/  LEA R18, P0, R12, R10, 0x2 ;  /* 0x0000000a0c127211 */ /* 0x004fc800078010ff */
[----:B------:R-:W-:-:S05]  /*0900*/  LEA.HI.X R19, R12, R11, R13, 0x2, P0 ;  /* 0x0000000b0c137211 */ /* 0x000fca00000f140d */
[----:B------:R0:W5:Y:S04]  /*0910*/  LDG.E R6, desc[UR8][R18.64] ;  /* 0x0000000812067981 */ /* 0x000168000c1e1900 */
.L_x_1417:
[----:B------:R-:W-:Y:S05]  /*0920*/  BSYNC.RECONVERGENT B0 ;  /* 0x0000000000007941 */ /* 0x000fea0003800200 */
.L_x_1416:
[----:B------:R-:W0:Y:S02]  /*0930*/  LDG.E.64 R12, desc[UR8][R8.64+-0x8] ;  /* 0xfffff808080c7981 */ /* 0x000e24000c1e1b00 */
[----:B0-----:R-:W-:-:S04]  /*0940*/  LEA R14, P0, R12, R10, 0x2 ;  /* 0x0000000a0c0e7211 */ /* 0x001fc800078010ff */
[----:B------:R-:W-:-:S05]  /*0950*/  LEA.HI.X R15, R12, R11, R13, 0x2, P0 ;  /* 0x0000000b0c0f7211 */ /* 0x000fca00000f140d */
[----:B------:R-:W2:Y:S01]  /*0960*/  LDG.E R12, desc[UR8][R14.64] ;  /* 0x000000080e0c7981 */ /* 0x000ea2000c1e1900 */
[----:B-----5:R-:W-:Y:S01]  /*0970*/  VIADD R27, R6, 0x1 ;  /* 0x00000001061b7836 */ /* 0x020fe20000000000 */
[----:B------:R-:W-:Y:S04]  /*0980*/  BSSY.RECONVERGENT B0, `(.L_x_1418) ;  /* 0x0000021000007945 */ /* 0x000fe80003800200 */
[----:B--2---:R-:W-:-:S13]  /*0990*/  ISETP.GE.U32.AND P0, PT, R27, R12, PT ;  /* 0x0000000c1b00720c */ /* 0x004fda0003f06070 */
        /* <DEDUP_REMOVED lines=31> */
.L_x_1419:
[----:B------:R-:W-:Y:S05]  /*0b90*/  BSYNC.RECONVERGENT B0 ;  /* 0x0000000000007941 */ /* 0x000fea0003800200 */
.L_x_1418:
[----:B0-----:R-:W2:Y:S02]  /*0ba0*/  LDG.E.64 R12, desc[UR8][R8.64] ;  /* 0x00000008080c7981 */ /* 0x001ea4000c1e1b00 */
[----:B--2---:R-:W-:-:S04]  /*0bb0*/  LEA R14, P0, R12, R10, 0x2 ;  /* 0x0000000a0c0e7211 */ /* 0x004fc800078010ff */
        /* <DEDUP_REMOVED lines=36> */
.L_x_1421:
[----:B------:R-:W-:Y:S05]  /*0e00*/  BSYNC.RECONVERGENT B0 ;  /* 0x0000000000007941 */ /* 0x000fea0003800200 */
.L_x_1420:
[----:B0-----:R-:W2:Y:S02]  /*0e10*/  LDG.E.64 R12, desc[UR8][R8.64+0x8] ;  /* 0x00000808080c7981 */ /* 0x001ea4000c1e1b00 */
[----:B--2---:R-:W-:-:S04]  /*0e20*/  LEA R14, P0, R12, R10, 0x2 ;  /* 0x0000000a0c0e7211 */ /* 0x004fc800078010ff */
[----:B------:R-:W-:-:S05]  /*0e30*/  LEA.HI.X R15, R12, R11, R13, 0x2, P0 ;  /* 0x0000000b0c0f7211 */ /* 0x000fca00000f140d */
[----:B------:R-:W2:Y:S01]  /*0e40*/  LDG.E R12, desc[UR8][R14.64] ;  /* 0x000000080e0c7981 */ /* 0x000ea2000c1e1900 */
[----:B-----5:R-:W-:Y:S01]  /*0e50*/  VIADD R27, R6, 0x1 ;  /* 0x00000001061b7836 */ /* 0x020fe20000000000 */
[----:B------:R-:W-:Y:S01]  /*0e60*/  IADD3 R7, P0, PT, R7, 0x4, RZ ;  /* 0x0000000407077810 */ /* 0x000fe20007f1e0ff */
[----:B------:R-:W-:Y:S04]  /*0e70*/  BSSY.RECONVERGENT B0, `(.L_x_1422) ;  /* 0x0000020000007945 */ /* 0x000fe80003800200 */
[----:B------:R-:W-:Y:S01]  /*0e80*/  IMAD.X R0, RZ, RZ, R0, P0 ;  /* 0x000000ffff007224 */ /* 0x000fe200000e0600 */
[----:B------:R-:W-:-:S04]  /*0e90*/  ISETP.GE.U32.AND P0, PT, R7, R2, PT ;  /* 0x000000020700720c */ /* 0x000fc80003f06070 */
[----:B------:R-:W-:Y:S02]  /*0ea0*/  ISETP.GE.U32.AND.EX P0, PT, R0, R3, PT, P0 ;  /* 0x000000030000720c */ /* 0x000fe40003f06100 */
        /* <DEDUP_REMOVED lines=28> */
.L_x_1423:
[----:B------:R-:W-:Y:S05]  /*1070*/  BSYNC.RECONVERGENT B0 ;  /* 0x0000000000007941 */ /* 0x000fea0003800200 */
.L_x_1422:
[----:B------:R-:W-:-:S05]  /*1080*/  IADD3 R8, P1, PT, R8, 0x20, RZ ;  /* 0x0000002008087810 */ /* 0x000fca0007f3e0ff */
[----:B------:R-:W-:Y:S01]  /*1090*/  IMAD.X R9, RZ, RZ, R9, P1 ;  /* 0x000000ffff097224 */ /* 0x000fe200008e0609 */
[----:B------:R-:W-:Y:S07]  /*10a0*/  @!P0 BRA `(.L_x_1424) ;  /* 0xfffffff400748947 */ /* 0x000fee000383ffff */
[----:B------:R-:W-:Y:S05]  /*10b0*/  EXIT ;  /* 0x000000000000794d */ /* 0x000fea0003800000 */
.L_x_1410:
        /* <DEDUP_REMOVED lines=28> */
.L_x_1429:
        /* <DEDUP_REMOVED lines=44> */
.L_x_1428:
[----:B------:R-:W-:Y:S05]  /*1540*/  BSYNC.RECONVERGENT B1 ;  /* 0x0000000000017941 */ /* 0x000fea0003800200 */
.L_x_1427:
[----:B------:R-:W-:Y:S01]  /*1550*/  IMAD.X R11, RZ, RZ, R11, P1 ;  /* 0x000000ffff0b7224 */ /* 0x000fe200008e060b */
[----:B------:R-:W-:Y:S06]  /*1560*/  @P0 BRA `(.L_x_1429) ;  /* 0xfffffffc00440947 */ /* 0x000fec000383ffff */
.L_x_1426:
[----:B------:R-:W-:Y:S05]  /*1570*/  BSYNC.RECONVERGENT B0 ;  /* 0x0000000000007941 */ /* 0x000fea0003800200 */
.L_x_1425:
        /* <DEDUP_REMOVED lines=12> */
.L_x_1438:
        /* <DEDUP_REMOVED lines=42> */
.L_x_1431:
[----:B------:R-:W-:Y:S05]  /*18e0*/  BSYNC.RECONVERGENT B0 ;  /* 0x0000000000007941 */ /* 0x000fea0003800200 */
.L_x_1430:
        /* <DEDUP_REMOVED lines=38> */
.L_x_1433:
[----:B------:R-:W-:Y:S05]  /*1b50*/  BSYNC.RECONVERGENT B0 ;  /* 0x0000000000007941 */ /* 0x000fea0003800200 */
.L_x_1432:
        /* <DEDUP_REMOVED lines=38> */
.L_x_1435:
[----:B------:R-:W-:Y:S05]  /*1dc0*/  BSYNC.RECONVERGENT B0 ;  /* 0x0000000000007941 */ /* 0x000fea0003800200 */
.L_x_1434:
        /* <DEDUP_REMOVED lines=38> */
.L_x_1437:
[----:B------:R-:W-:Y:S05]  /*2030*/  BSYNC.RECONVERGENT B0 ;  /* 0x0000000000007941 */ /* 0x000fea0003800200 */
.L_x_1436:
[----:B------:R-:W-:-:S05]  /*2040*/  IADD3 R8, P1, PT, R8, 0x20, RZ ;  /* 0x0000002008087810 */ /* 0x000fca0007f3e0ff */
[----:B------:R-:W-:Y:S01]  /*2050*/  IMAD.X R9, RZ, RZ, R9, P1 ;  /* 0x000000ffff097224 */ /* 0x000fe200008e0609 */
[----:B------:R-:W-:Y:S07]  /*2060*/  @!P0 BRA `(.L_x_1438) ;  /* 0xfffffff400748947 */ /* 0x000fee000383ffff */
[----:B------:R-:W-:Y:S05]  /*2070*/  EXIT ;  /* 0x000000000000794d */ /* 0x000fea0003800000 */
.L_x_1439:
        /* <DEDUP_REMOVED lines=16> */
.L_x_2144:


//--------------------- .text._Z39sssp_output_frontier_offset_calculationPmS_PyS0_S0_S0_ --------------------------
	.section	.text._Z39sssp_output_frontier_offset_calculationPmS_PyS0_S0_S0_,"ax",@progbits
	.align	128
        .global         _Z39sssp_output_frontier_offset_calculationPmS_PyS0_S0_S0_
        .type           _Z39sssp_output_frontier_offset_calculationPmS_PyS0_S0_S0_,@function
        .size           _Z39sssp_output_frontier_offset_calculationPmS_PyS0_S0_S0_,(.L_x_2145 - _Z39sssp_output_frontier_offset_calculationPmS_PyS0_S0_S0_)
        .other          _Z39sssp_output_frontier_offset_calculationPmS_PyS0_S0_S0_,@"STO_CUDA_ENTRY STV_DEFAULT"
_Z39sssp_output_frontier_offset_calculationPmS_PyS0_S0_S0_:
.text._Z39sssp_output_frontier_offset_calculationPmS_PyS0_S0_S0_:
[----:B------:R-:W-:Y:S08]  /*0000*/  LDC R1, c[0x0][0x37c] ;  /* 0x0000df00ff017b82 */ /* 0x000ff00000000800 */
[----:B------:R-:W0:Y:S01]  /*0010*/  LDC.64 R2, c[0x4][0xa0] ;  /* 0x01002800ff027b82 */ /* 0x000e220000000a00 */
[----:B------:R-:W0:Y:S07]  /*0020*/  LDCU.64 UR4, c[0x0][0x358] ;  /* 0x00006b00ff0477ac */ /* 0x000e2e0008000a00 */
[----:B------:R-:W1:Y:S01]  /*0030*/  LDC.64 R4, c[0x0][0x3a0] ;  /* 0x0000e800ff047b82 */ /* 0x000e620000000a00 */
[----:B0-----:R-:W1:Y:S07]  /*0040*/  LDG.E.64 R2, desc[UR4][R2.64] ;  /* 0x0000000402027981 */ /* 0x001e6e000c1e1b00 */
[----:B------:R-:W0:Y:S01]  /*0050*/  LDC.64 R6, c[0x0][0x3a8] ;  /* 0x0000ea00ff067b82 */ /* 0x000e220000000a00 */
[----:B-1----:R-:W-:-:S04]  /*0060*/  LEA R4, P0, R2, R4, 0x3 ;  /* 0x0000000402047211 */ /* 0x002fc800078018ff */
[----:B------:R-:W-:-:S06]  /*0070*/  LEA.HI.X R5, R2, R5, R3, 0x3, P0 ;  /* 0x0000000502057211 */ /* 0x000fcc00000f1c03 */
[----:B------:R-:W0:Y:S04]  /*0080*/  LDG.E.64 R4, desc[UR4][R4.64] ;  /* 0x0000000404047981 */ /* 0x000e28000c1e1b00 */
[----:B0-----:R-:W-:Y:S01]  /*0090*/  STG.E.64 desc[UR4][R6.64], R4 ;  /* 0x0000000406007986 */ /* 0x001fe2000c101b04 */
[----:B------:R-:W-:Y:S05]  /*00a0*/  EXIT ;  /* 0x000000000000794d */ /* 0x000fea0003800000 */
.L_x_1440:
        /* <DEDUP_REMOVED lines=13> */
.L_x_2145:


//--------------------- .text._Z38sssp_output_frontier_preprocessing_EBCP27vertex_dictionary_structurePmPyS2_S2_S1_S1_ --------------------------
	.section	.text._Z38sssp_output_frontier_preprocessing_EBCP27vertex_dictionary_structurePmPyS2_S2_S1_S1_,"ax",@progbits
	.align	128
        .global         _Z38sssp_output_frontier_preprocessing_EBCP27vertex_dictionary_structurePmPyS2_S2_S1_S1_
        .type           _Z38sssp_output_frontier_preprocessing_EBCP27vertex_dictionary_structurePmPyS2_S2_S1_S1_,@function
        .size           _Z38sssp_output_frontier_preprocessing_EBCP27vertex_dictionary_structurePmPyS2_S2_S1_S1_,(.L_x_2146 - _Z38sssp_output_frontier_preprocessing_EBCP27vertex_dictionary_structurePmPyS2_S2_S1_S1_)
        .other          _Z38sssp_output_frontier_preprocessing_EBCP27vertex_dictionary_structurePmPyS2_S2_S1_S1_,@"STO_CUDA_ENTRY STV_DEFAULT"
_Z38sssp_output_frontier_preprocessing_EBCP27vertex_dictionary_structurePmPyS2_S2_S1_S1_:
.text._Z38sssp_output_frontier_preprocessing_EBCP27vertex_dictionary_structurePmPyS2_S2_S1_S1_:
        /* <DEDUP_REMOVED lines=11> */
[----:B------:R-:W0:Y:S01]  /*00b0*/  LDCU.64 UR6, c[0x0][0x390] ;  /* 0x00007200ff0677ac */ /* 0x000e220008000a00 */
[----:B------:R-:W-:Y:S01]  /*00c0*/  IMAD.SHL.U32 R6, R5, 0x8, RZ ;  /* 0x0000000805067824 */ /* 0x000fe200078e00ff */
[----:B------:R-:W-:-:S04]  /*00d0*/  SHF.R.U32.HI R0, RZ, 0x1d, R5 ;  /* 0x0000001dff007819 */ /* 0x000fc80000011605 */
[----:B0-----:R-:W-:-:S04]  /*00e0*/  IADD3 R4, P0, PT, R6, UR6, RZ ;  /* 0x0000000606047c10 */ /* 0x001fc8000ff1e0ff */
[----:B------:R-:W-:Y:S01]  /*00f0*/  IADD3.X R5, PT, PT, R0, UR7, RZ, P0, !PT ;  /* 0x0000000700057c10 */ /* 0x000fe200087fe4ff */
        /* <DEDUP_REMOVED lines=8> */
[----:B0-----:R-:W-:-:S04]  /*0180*/  IADD3 R6, P0, PT, R6, UR6, RZ ;  /* 0x0000000606067c10 */ /* 0x001fc8000ff1e0ff */
[----:B------:R-:W-:-:S05]  /*0190*/  IADD3.X R7, PT, PT, R0, UR7, RZ, P0, !PT ;  /* 0x0000000700077c10 */ /* 0x000fca00087fe4ff */
[----:B--2---:R-:W-:Y:S01]  /*01a0*/  STG.E.64 desc[UR4][R6.64], R2 ;  /* 0x0000000206007986 */ /* 0x004fe2000c101b04 */
[----:B------:R-:W-:Y:S05]  /*01b0*/  EXIT ;  /* 0x000000000000794d */ /* 0x000fea0003800000 */
.L_x_1441:
        /* <DEDUP_REMOVED lines=12> */
.L_x_2146:


//--------------------- .text._Z34sssp_output_frontier_preprocessingPmPyS0_S0_S_ --------------------------
	.section	.text._Z34sssp_output_frontier_preprocessingPmPyS0_S0_S_,"ax",@progbits
	.align	128
        .global         _Z34sssp_output_frontier_preprocessingPmPyS0_S0_S_
        .type           _Z34sssp_output_frontier_preprocessingPmPyS0_S0_S_,@function
        .size           _Z34sssp_output_frontier_preprocessingPmPyS0_S0_S_,(.L_x_2147 - _Z34sssp_output_frontier_preprocessingPmPyS0_S0_S_)
        .other          _Z34sssp_output_frontier_preprocessingPmPyS0_S0_S_,@"STO_CUDA_ENTRY STV_DEFAULT"
_Z34sssp_output_frontier_preprocessingPmPyS0_S0_S_:
.text._Z34sssp_output_frontier_preprocessingPmPyS0_S0_S_:
        /* <DEDUP_REMOVED lines=20> */
[----:B------:R-:W0:Y:S04]  /*0140*/  LDCU.64 UR6, c[0x0][0x398] ;  /* 0x00007300ff0677ac */ /* 0x000e280008000a00 */
[----:B------:R-:W2:Y:S04]  /*0150*/  LDG.E.64 R2, desc[UR4][R4.64+0x8] ;  /* 0x0000080404027981 */ /* 0x000ea8000c1e1b00 */
[----:B------:R-:W2:Y:S01]  /*0160*/  LDG.E.64 R6, desc[UR4][R4.64] ;  /* 0x0000000404067981 */ /* 0x000ea2000c1e1b00 */
[----:B0-----:R-:W-:-:S04]  /*0170*/  IADD3 R10, P1, PT, R10, UR6, RZ ;  /* 0x000000060a0a7c10 */ /* 0x001fc8000ff3e0ff */
[----:B------:R-:W-:Y:S02]  /*0180*/  IADD3.X R11, PT, PT, R0, UR7, RZ, P1, !PT ;  /* 0x00000007000b7c10 */ /* 0x000fe40008ffe4ff */
[----:B--2---:R-:W-:-:S05]  /*0190*/  IADD3 R2, P0, PT, R2, -R6, RZ ;  /* 0x8000000602027210 */ /* 0x004fca0007f1e0ff */
[----:B------:R-:W-:-:S05]  /*01a0*/  IMAD.X R3, R3, 0x1, ~R7, P0 ;  /* 0x0000000103037824 */ /* 0x000fca00000e0e07 */
[----:B------:R-:W-:Y:S01]  /*01b0*/  STG.E.64 desc[UR4][R10.64], R2 ;  /* 0x000000020a007986 */ /* 0x000fe2000c101b04 */
[----:B------:R-:W-:Y:S05]  /*01c0*/  EXIT ;  /* 0x000000000000794d */ /* 0x000fea0003800000 */
.L_x_1442:
        /* <DEDUP_REMOVED lines=11> */
.L_x_2147:


//--------------------- .text._Z17sssp_kernel_childP27vertex_dictionary_structuremmPjPmS2_S2_S2_S2_S2_S2_S2_ --------------------------
	.section	.text._Z17sssp_kernel_childP27vertex_dictionary_structuremmPjPmS2_S2_S2_S2_S2_S2_S2_,"ax",@progbits
	.align	128
        .global         _Z17sssp_kernel_childP27vertex_dictionary_structuremmPjPmS2_S2_S2_S2_S2_S2_S2_
        .type           _Z17sssp_kernel_childP27vertex_dictionary_structuremmPjPmS2_S2_S2_S2_S2_S2_S2_,@function
        .size           _Z17sssp_kernel_childP27vertex_dictionary_structuremmPjPmS2_S2_S2_S2_S2_S2_S2_,(.L_x_2148 - _Z17sssp_kernel_childP27vertex_dictionary_structuremmPjPmS2_S2_S2_S2_S2_S2_S2_)
        .other          _Z17sssp_kernel_childP27vertex_dictionary_structuremmPjPmS2_S2_S2_S2_S2_S2_S2_,@"STO_CUDA_ENTRY STV_DEFAULT"
_Z17sssp_kernel_childP27vertex_dictionary_structuremmPjPmS2_S2_S2_S2_S2_S2_S2_:
.text._Z17sssp_kernel_childP27vertex_dictionary_structuremmPjPmS2_S2_S2_S2_S2_S2_S2_:
        /* <DEDUP_REMOVED lines=14> */
[----:B------:R-:W-:Y:S01]  /*00e0*/  IADD3.X R3, PT, PT, R7, UR7, RZ, P0, !PT ;  /* 0x0000000707037c10 */ /* 0x000fe200087fe4ff */
[----:B------:R-:W0:Y:S05]  /*00f0*/  LDCU.64 UR6, c[0x0][0x398] ;  /* 0x00007300ff0677ac */ /* 0x000e2a0008000a00 */
[----:B-1----:R-:W0:Y:S02]  /*0100*/  LDG.E.64 R2, desc[UR4][R2.64] ;  /* 0x0000000402027981 */ /* 0x002e24000c1e1b00 */
[----:B0-----:R-:W-:-:S04]  /*0110*/  LEA R4, P0, R2, UR6, 0x2 ;  /* 0x0000000602047c11 */ /* 0x001fc8000f8010ff */
[----:B------:R-:W-:-:S05]  /*0120*/  LEA.HI.X R5, R2, UR7, R3, 0x2, P0 ;  /* 0x0000000702057c11 */ /* 0x000fca00080f1403 */
[----:B------:R-:W2:Y:S02]  /*0130*/  LDG.E R0, desc[UR4][R4.64] ;  /* 0x0000000404007981 */ /* 0x000ea4000c1e1900 */
[----:B--2---:R-:W-:-:S13]  /*0140*/  ISETP.NE.AND P0, PT, R0, -0x1, PT ;  /* 0xffffffff0000780c */ /* 0x004fda0003f05270 */
[----:B------:R-:W-:Y:S05]  /*0150*/  @!P0 EXIT ;  /* 0x000000000000894d */ /* 0x000fea0003800000 */
[----:B------:R-:W0:Y:S02]  /*0160*/  LDCU.64 UR8, c[0x0][0x3c8] ;  /* 0x00007900ff0877ac */ /* 0x000e240008000a00 */
[----:B0-----:R-:W-:-:S04]  /*0170*/  IADD3 R2, P0, PT, R6, UR8, RZ ;  /* 0x0000000806027c10 */ /* 0x001fc8000ff1e0ff */
[----:B------:R-:W-:-:S06]  /*0180*/  IADD3.X R3, PT, PT, R7, UR9, RZ, P0, !PT ;  /* 0x0000000907037c10 */ /* 0x000fcc00087fe4ff */
[----:B------:R-:W2:Y:S02]  /*0190*/  LDG.E.64 R2, desc[UR4][R2.64] ;  /* 0x0000000402027981 */ /* 0x000ea4000c1e1b00 */
[----:B--2---:R-:W-:-:S04]  /*01a0*/  LEA R4, P0, R2, UR6, 0x2 ;  /* 0x0000000602047c11 */ /* 0x004fc8000f8010ff */
[----:B------:R-:W-:-:S05]  /*01b0*/  LEA.HI.X R5, R2, UR7, R3, 0x2, P0 ;  /* 0x0000000702057c11 */ /* 0x000fca00080f1403 */
[----:B------:R-:W2:Y:S01]  /*01c0*/  LDG.E R6, desc[UR4][R4.64] ;  /* 0x0000000404067981 */ /* 0x000ea2000c1e1900 */
[----:B------:R-:W-:-:S05]  /*01d0*/  VIADD R7, R0, 0x1 ;  /* 0x0000000100077836 */ /* 0x000fca0000000000 */
[----:B--2---:R-:W-:-:S13]  /*01e0*/  ISETP.GE.U32.AND P0, PT, R7, R6, PT ;  /* 0x000000060700720c */ /* 0x004fda0003f06070 */
[----:B------:R-:W-:Y:S05]  /*01f0*/  @P0 EXIT ;  /* 0x000000000000094d */ /* 0x000fea0003800000 */
[----:B------:R-:W-:Y:S01]  /*0200*/  REDG.E.MIN.STRONG.GPU desc[UR4][R4.64], R7 ;  /* 0x000000070400798e */ /* 0x000fe2000c92e104 */
[----:B------:R-:W-:Y:S05]  /*0210*/  EXIT ;  /* 0x000000000000794d */ /* 0x000fea0003800000 */
.L_x_1443:
        /* <DEDUP_REMOVED lines=14> */
.L_x_2148:


//--------------------- .text._Z11sssp_kernelP27vertex_dictionary_structuremmPjPmS2_S2_S2_S2_S2_S2_ --------------------------
	.section	.text._Z11sssp_kernelP27vertex_dictionary_structuremmPjPmS2_S2_S2_S2_S2_S2_,"ax",@progbits
	.align	128
        .global         _Z11sssp_kernelP27vertex_dictionary_structuremmPjPmS2_S2_S2_S2_S2_S2_
        .type           _Z11sssp_kernelP27vertex_dictionary_structuremmPjPmS2_S2_S2_S2_S2_S2_,@function
        .size           _Z11sssp_kernelP27vertex_dictionary_structuremmPjPmS2_S2_S2_S2_S2_S2_,(.L_x_2149 - _Z11sssp_kernelP27vertex_dictionary_structuremmPjPmS2_S2_S2_S2_S2_S2_)
        .other          _Z11sssp_kernelP27vertex_dictionary_structuremmPjPmS2_S2_S2_S2_S2_S2_,@"STO_CUDA_ENTRY STV_DEFAULT"
_Z11sssp_kernelP27vertex_dictionary_structuremmPjPmS2_S2_S2_S2_S2_S2_:
.text._Z11sssp_kernelP27vertex_dictionary_structuremmPjPmS2_S2_S2_S2_S2_S2_:
[----:B------:R-:W-:Y:S01]  /*0000*/  LDC R1, c[0x0][0x37c] ;  /* 0x0000df00ff017b82 */ /* 0x000fe20000000800 */
[----:B------:R-:W0:Y:S01]  /*0010*/  LDCU.64 UR4, c[0x0][0x388] ;  /* 0x00007100ff0477ac */ /* 0x000e220008000a00 */
[----:B------:R-:W0:Y:S01]  /*0020*/  LDCU.64 UR10, c[0x0][0x3b8] ;  /* 0x00007700ff0a77ac */ /* 0x000e220008000a00 */
[----:B------:R-:W1:Y:S01]  /*0030*/  LDCU.64 UR6, c[0x0][0x358] ;  /* 0x00006b00ff0677ac */ /* 0x000e620008000a00 */
[----:B0-----:R-:W-:-:S04]  /*0040*/  ULEA UR8, UP0, UR4, UR10, 0x3 ;  /* 0x0000000a04087291 */ /* 0x001fc8000f8018ff */
[----:B------:R-:W-:Y:S02]  /*0050*/  ULEA.HI.X UR4, UR4, UR11, UR5, 0x3, UP0 ;  /* 0x0000000b04047291 */ /* 0x000fe400080f1c05 */
[----:B------:R-:W-:-:S04]  /*0060*/  IMAD.U32 R2, RZ, RZ, UR8 ;  /* 0x00000008ff027e24 */ /* 0x000fc8000f8e00ff */
[----:B------:R-:W-:-:S06]  /*0070*/  IMAD.U32 R3, RZ, RZ, UR4 ;  /* 0x00000004ff037e24 */ /* 0x000fcc000f8e00ff */
[----:B-1----:R-:W2:Y:S01]  /*0080*/  LDG.E.64 R2, desc[UR6][R2.64] ;  /* 0x0000000602027981 */ /* 0x002ea2000c1e1b00 */
        /* <DEDUP_REMOVED lines=13> */
[----:B------:R-:W-:-:S05]  /*0160*/  LEA.HI.X R3, R4, UR5, R5, 0x2, P0 ;  /* 0x0000000504037c11 */ /* 0x000fca00080f1405 */
[----:B------:R-:W2:Y:S02]  /*0170*/  LDG.E R6, desc[UR6][R2.64] ;  /* 0x0000000602067981 */ /* 0x000ea4000c1e1900 */
[----:B--2---:R-:W-:-:S13]  /*0180*/  ISETP.NE.AND P0, PT, R6, -0x1, PT ;  /* 0xffffffff0600780c */ /* 0x004fda0003f05270 */
[----:B------:R-:W-:Y:S05]  /*0190*/  @!P0 EXIT ;  /* 0x000000000000894d */ /* 0x000fea0003800000 */
[----:B------:R-:W0:Y:S01]  /*01a0*/  LDCU.64 UR4, c[0x0][0x3a8] ;  /* 0x00007500ff0477ac */ /* 0x000e220008000a00 */
[C---:B------:R-:W-:Y:S01]  /*01b0*/  IMAD.SHL.U32 R12, R4.reuse, 0x8, RZ ;  /* 0x00000008040c7824 */ /* 0x040fe200078e00ff */
[----:B------:R-:W-:-:S04]  /*01c0*/  SHF.L.U64.HI R13, R4, 0x3, R5 ;  /* 0x00000003040d7819 */ /* 0x000fc80000010205 */
[----:B0-----:R-:W-:-:S04]  /*01d0*/  IADD3 R4, P0, PT, R12, UR4, RZ ;  /* 0x000000040c047c10 */ /* 0x001fc8000ff1e0ff */
[----:B------:R-:W-:-:S05]  /*01e0*/  IADD3.X R5, PT, PT, R13, UR5, RZ, P0, !PT ;  /* 0x000000050d057c10 */ /* 0x000fca00087fe4ff */
[----:B------:R-:W2:Y:S04]  /*01f0*/  LDG.E.64 R6, desc[UR6][R4.64] ;  /* 0x0000000604067981 */ /* 0x000ea8000c1e1b00 */
[----:B------:R-:W2:Y:S02]  /*0200*/  LDG.E.64 R8, desc[UR6][R4.64+0x8] ;  /* 0x0000080604087981 */ /* 0x000ea4000c1e1b00 */
[----:B--2---:R-:W-:-:S04]  /*0210*/  ISETP.GE.U32.AND P0, PT, R6, R8, PT ;  /* 0x000000080600720c */ /* 0x004fc80003f06070 */
[----:B------:R-:W-:-:S13]  /*0220*/  ISETP.GE.U32.AND.EX P0, PT, R7, R9, PT, P0 ;  /* 0x000000090700720c */ /* 0x000fda0003f06100 */
[----:B------:R-:W-:Y:S05]  /*0230*/  @P0 EXIT ;  /* 0x000000000000094d */ /* 0x000fea0003800000 */
[----:B------:R-:W-:Y:S01]  /*0240*/  CS2R R10, SR_CLOCKLO ;  /* 0x00000000000a7805 */ /* 0x000fe20000015000 */
[----:B------:R-:W0:Y:S01]  /*0250*/  LDC.64 R4, c[0x4][0x88] ;  /* 0x01002200ff047b82 */ /* 0x000e220000000a00 */
[C---:B------:R-:W-:Y:S01]  /*0260*/  IADD3 R6, P0, PT, R12.reuse, UR10, RZ ;  /* 0x0000000a0c067c10 */ /* 0x040fe2000ff1e0ff */
[----:B------:R-:W1:Y:S03]  /*0270*/  LDCU.64 UR4, c[0x0][0x380] ;  /* 0x00007000ff0477ac */ /* 0x000e660008000a00 */
[----:B------:R-:W-:Y:S01]  /*0280*/  IADD3.X R7, PT, PT, R13, UR11, RZ, P0, !PT ;  /* 0x0000000b0d077c10 */ /* 0x000fe200087fe4ff */
[----:B0-----:R0:W-:Y:S05]  /*0290*/  STG.E.64 desc[UR6][R4.64], R10 ;  /* 0x0000000a04007986 */ /* 0x0011ea000c101b06 */
[----:B------:R-:W2:Y:S01]  /*02a0*/  LDG.E.64 R6, desc[UR6][R6.64] ;  /* 0x0000000606067981 */ /* 0x000ea2000c1e1b00 */
[----:B-1----:R-:W-:-:S04]  /*02b0*/  IADD3 R8, P0, PT, R12, UR4, RZ ;  /* 0x000000040c087c10 */ /* 0x002fc8000ff1e0ff */
[----:B------:R-:W-:Y:S01]  /*02c0*/  IADD3.X R9, PT, PT, R13, UR5, RZ, P0, !PT ;  /* 0x000000050d097c10 */ /* 0x000fe200087fe4ff */
[----:B------:R-:W1:Y:S01]  /*02d0*/  LDCU.64 UR4, c[0x4][0x20] ;  /* 0x01000400ff0477ac */ /* 0x000e620008000a00 */
[----:B------:R-:W-:-:S05]  /*02e0*/  IADD3 R8, P0, PT, R8, 0x18000000, RZ ;  /* 0x1800000008087810 */ /* 0x000fca0007f1e0ff */
[----:B------:R-:W-:-:S06]  /*02f0*/  IMAD.X R9, RZ, RZ, R9, P0 ;  /* 0x000000ffff097224 */ /* 0x000fcc00000e0609 */
[----:B------:R-:W0:Y:S01]  /*0300*/  LDG.E.64 R8, desc[UR6][R8.64+0x519600] ;  /* 0x5196000608087981 */ /* 0x000e22000c1e1b00 */
[----:B--2---:R-:W-:-:S05]  /*0310*/  IADD3 R0, P0, PT, R0, -R6, RZ ;  /* 0x8000000600007210 */ /* 0x004fca0007f1e0ff */
[----:B------:R-:W-:Y:S01]  /*0320*/  IMAD.X R13, RZ, RZ, ~R7, P0 ;  /* 0x000000ffff0d7224 */ /* 0x000fe200000e0e07 */
[----:B-1----:R-:W-:-:S04]  /*0330*/  LEA R12, P0, R0, UR4, 0x3 ;  /* 0x00000004000c7c11 */ /* 0x002fc8000f8018ff */
[----:B------:R-:W-:-:S05]  /*0340*/  LEA.HI.X R13, R0, UR5, R13, 0x3, P0 ;  /* 0x00000005000d7c11 */ /* 0x000fca00080f1c0d */
[----:B------:R-:W2:Y:S04]  /*0350*/  LDG.E.64 R14, desc[UR6][R12.64] ;  /* 0x000000060c0e7981 */ /* 0x000ea8000c1e1b00 */
[----:B0-----:R0:W5:Y:S01]  /*0360*/  LD.E.64 R4, desc[UR6][R8.64+0x20] ;  /* 0x0000200608047980 */ /* 0x001162000c101b00 */
[----:B------:R-:W-:Y:S01]  /*0370*/  BSSY.RECONVERGENT B0, `(.L_x_1444) ;  /* 0x0000019000007945 */ /* 0x000fe20003800200 */
[----:B--2---:R-:W-:-:S04]  /*0380*/  ISETP.NE.U32.AND P0, PT, R14, RZ, PT ;  /* 0x000000ff0e00720c */ /* 0x004fc80003f05070 */
[----:B------:R-:W-:-:S13]  /*0390*/  ISETP.NE.AND.EX P0, PT, R15, RZ, PT, P0 ;  /* 0x000000ff0f00720c */ /* 0x000fda0003f05300 */
[----:B0-----:R-:W-:Y:S05]  /*03a0*/  @!P0 BRA `(.L_x_1445) ;  /* 0x0000000000548947 */ /* 0x001fea0003800000 */
[----:B------:R-:W-:-:S07]  /*03b0*/  IMAD.MOV.U32 R0, RZ, RZ, R14 ;  /* 0x000000ffff007224 */ /* 0x000fce00078e000e */
.L_x_1446:
        /* <DEDUP_REMOVED lines=20> */
.L_x_1445:
[----:B------:R-:W-:Y:S05]  /*0500*/  BSYNC.RECONVERGENT B0 ;  /* 0x0000000000007941 */ /* 0x000fea0003800200 */
.L_x_1444:
[----:B------:R-:W-:Y:S01]  /*0510*/  CS2R R10, SR_CLOCKLO ;  /* 0x00000000000a7805 */ /* 0x000fe20000015000 */
[----:B------:R-:W0:Y:S01]  /*0520*/  LDC.64 R14, c[0x4][0x88] ;  /* 0x01002200ff0e7b82 */ /* 0x000e220000000a00 */
[----:B------:R-:W1:Y:S01]  /*0530*/  LDCU.64 UR4, c[0x0][0x398] ;  /* 0x00007300ff0477ac */ /* 0x000e620008000a00 */
[----:B0-----:R-:W2:Y:S06]  /*0540*/  LDG.E.64 R6, desc[UR6][R14.64] ;  /* 0x000000060e067981 */ /* 0x001eac000c1e1b00 */
[----:B------:R-:W0:Y:S01]  /*0550*/  LDC.64 R8, c[0x4][0x80] ;  /* 0x01002000ff087b82 */ /* 0x000e220000000a00 */
[----:B--2---:R-:W-:-:S05]  /*0560*/  IADD3 R10, P0, PT, -R6, R10, RZ ;  /* 0x0000000a060a7210 */ /* 0x004fca0007f1e1ff */
[----:B------:R-:W-:-:S05]  /*0570*/  IMAD.X R11, R11, 0x1, ~R7, P0 ;  /* 0x000000010b0b7824 */ /* 0x000fca00000e0e07 */
[----:B------:R2:W-:Y:S04]  /*0580*/  STG.E.64 desc[UR6][R14.64], R10 ;  /* 0x0000000a0e007986 */ /* 0x0005e8000c101b06 */
[----:B0-----:R-:W3:Y:S02]  /*0590*/  LDG.E.64 R6, desc[UR6][R8.64] ;  /* 0x0000000608067981 */ /* 0x001ee4000c1e1b00 */
[----:B---3--:R-:W-:-:S05]  /*05a0*/  IADD3 R12, P0, PT, R6, R10, RZ ;  /* 0x0000000a060c7210 */ /* 0x008fca0007f1e0ff */
[----:B------:R-:W-:-:S05]  /*05b0*/  IMAD.X R13, R7, 0x1, R11, P0 ;  /* 0x00000001070d7824 */ /* 0x000fca00000e060b */
[----:B------:R2:W-:Y:S04]  /*05c0*/  STG.E.64 desc[UR6][R8.64], R12 ;  /* 0x0000000c08007986 */ /* 0x0005e8000c101b06 */
[----:B------:R-:W3:Y:S01]  /*05d0*/  LDG.E R6, desc[UR6][R2.64] ;  /* 0x0000000602067981 */ /* 0x000ee2000c1e1900 */
[----:B------:R-:W-:Y:S02]  /*05e0*/  IMAD.MOV.U32 R7, RZ, RZ, RZ ;  /* 0x000000ffff077224 */ /* 0x000fe400078e00ff */
[----:B------:R-:W-:Y:S02]  /*05f0*/  IMAD.MOV.U32 R0, RZ, RZ, RZ ;  /* 0x000000ffff007224 */ /* 0x000fe400078e00ff */
[----:B-123--:R-:W-:-:S07]  /*0600*/  VIADD R6, R6, 0x1 ;  /* 0x0000000106067836 */ /* 0x00efce0000000000 */
.L_x_1463:
[----:B-1---5:R-:W-:-:S04]  /*0610*/  LEA R2, P0, R7, R4, 0x3 ;  /* 0x0000000407027211 */ /* 0x022fc800078018ff */
[----:B------:R-:W-:-:S05]  /*0620*/  LEA.HI.X R3, R7, R5, R0, 0x3, P0 ;  /* 0x0000000507037211 */ /* 0x000fca00000f1c00 */
[----:B------:R-:W2:Y:S02]  /*0630*/  LD.E.64 R8, desc[UR6][R2.64] ;  /* 0x0000000602087980 */ /* 0x000ea4000c101b00 */
[----:B--2---:R-:W-:-:S04]  /*0640*/  ISETP.NE.U32.AND P0, PT, R8, RZ, PT ;  /* 0x000000ff0800720c */ /* 0x004fc80003f05070 */
[----:B------:R-:W-:-:S13]  /*0650*/  ISETP.NE.AND.EX P0, PT, R9, RZ, PT, P0 ;  /* 0x000000ff0900720c */ /* 0x000fda0003f05300 */
[----:B------:R-:W-:Y:S05]  /*0660*/  @!P0 EXIT ;  /* 0x000000000000894d */ /* 0x000fea0003800000 */
[----:B------:R-:W-:-:S04]  /*0670*/  LEA R12, P0, R8, UR4, 0x2 ;  /* 0x00000004080c7c11 */ /* 0x000fc8000f8010ff */
[----:B------:R-:W-:-:S05]  /*0680*/  LEA.HI.X R13, R8, UR5, R9, 0x2, P0 ;  /* 0x00000005080d7c11 */ /* 0x000fca00080f1409 */
[----:B------:R-:W2:Y:S01]  /*0690*/  LDG.E R9, desc[UR6][R12.64+-0x4] ;  /* 0xfffffc060c097981 */ /* 0x000ea2000c1e1900 */
[----:B------:R-:W-:Y:S01]  /*06a0*/  BSSY.RECONVERGENT B0, `(.L_x_1447) ;  /* 0x0000008000007945 */ /* 0x000fe20003800200 */
[----:B--2---:R-:W-:-:S13]  /*06b0*/  ISETP.GE.U32.AND P0, PT, R6, R9, PT ;  /* 0x000000090600720c */ /* 0x004fda0003f06070 */
[----:B------:R-:W-:Y:S05]  /*06c0*/  @P0 BRA `(.L_x_1448) ;  /* 0x0000000000140947 */ /* 0x000fea0003800000 */
[----:B------:R-:W0:Y:S01]  /*06d0*/  LDC.64 R8, c[0x0][0x3d0] ;  /* 0x0000f400ff087b82 */ /* 0x000e220000000a00 */
[----:B------:R-:W-:Y:S01]  /*06e0*/  IMAD.MOV.U32 R10, RZ, RZ, 0x1 ;  /* 0x00000001ff0a7424 */ /* 0x000fe200078e00ff */
[----:B------:R1:W-:Y:S01]  /*06f0*/  REDG.E.MIN.STRONG.GPU desc[UR6][R12.64+-0x4], R6 ;  /* 0xfffffc060c00798e */ /* 0x0003e2000c92e106 */
[----:B------:R-:W-:-:S05]  /*0700*/  IMAD.MOV.U32 R11, RZ, RZ, 0x0 ;  /* 0x00000000ff0b7424 */ /* 0x000fca00078e00ff */
[----:B0-----:R1:W-:Y:S02]  /*0710*/  STG.E.64 desc[UR6][R8.64], R10 ;  /* 0x0000000a08007986 */ /* 0x0013e4000c101b06 */
.L_x_1448:
[----:B------:R-:W-:Y:S05]  /*0720*/  BSYNC.RECONVERGENT B0 ;  /* 0x0000000000007941 */ /* 0x000fea0003800200 */
.L_x_1447:
[----:B-1----:R-:W2:Y:S02]  /*0730*/  LD.E.64 R10, desc[UR6][R2.64+0x8] ;  /* 0x00000806020a7980 */ /* 0x002ea4000c101b00 */
        /* <DEDUP_REMOVED lines=14> */
.L_x_1450:
[----:B------:R-:W-:Y:S05]  /*0820*/  BSYNC.RECONVERGENT B0 ;  /* 0x0000000000007941 */ /* 0x000fea0003800200 */
.L_x_1449:
        /* <DEDUP_REMOVED lines=15> */
.L_x_1452:
[----:B------:R-:W-:Y:S05]  /*0920*/  BSYNC.RECONVERGENT B0 ;  /* 0x0000000000007941 */ /* 0x000fea0003800200 */
.L_x_1451:
        /* <DEDUP_REMOVED lines=15> */
.L_x_1454:
[----:B------:R-:W-:Y:S05]  /*0a20*/  BSYNC.RECONVERGENT B0 ;  /* 0x0000000000007941 */ /* 0x000fea0003800200 */
.L_x_1453:
        /* <DEDUP_REMOVED lines=15> */
.L_x_1456:
[----:B------:R-:W-:Y:S05]  /*0b20*/  BSYNC.RECONVERGENT B0 ;  /* 0x0000000000007941 */ /* 0x000fea0003800200 */
.L_x_1455:
        /* <DEDUP_REMOVED lines=15> */
.L_x_1458:
[----:B------:R-:W-:Y:S05]  /*0c20*/  BSYNC.RECONVERGENT B0 ;  /* 0x0000000000007941 */ /* 0x000fea0003800200 */
.L_x_1457:
        /* <DEDUP_REMOVED lines=15> */
.L_x_1460:
[----:B------:R-:W-:Y:S05]  /*0d20*/  BSYNC.RECONVERGENT B0 ;  /* 0x0000000000007941 */ /* 0x000fea0003800200 */
.L_x_1459:
[----:B------:R-:W2:Y:S02]  /*0d30*/  LD.E.64 R2, desc[UR6][R2.64+0x38] ;  /* 0x0000380602027980 */ /* 0x000ea4000c101b00 */
[----:B--2---:R-:W-:-:S04]  /*0d40*/  ISETP.NE.U32.AND P0, PT, R2, RZ, PT ;  /* 0x000000ff0200720c */ /* 0x004fc80003f05070 */
[----:B------:R-:W-:-:S13]  /*0d50*/  ISETP.NE.AND.EX P0, PT, R3, RZ, PT, P0 ;  /* 0x000000ff0300720c */ /* 0x000fda0003f05300 */
[----:B------:R-:W-:Y:S05]  /*0d60*/  @!P0 EXIT ;  /* 0x000000000000894d */ /* 0x000fea0003800000 */
[----:B-1----:R-:W-:-:S04]  /*0d70*/  LEA R8, P0, R2, UR4, 0x2 ;  /* 0x0000000402087c11 */ /* 0x002fc8000f8010ff */
[----:B------:R-:W-:-:S05]  /*0d80*/  LEA.HI.X R9, R2, UR5, R3, 0x2, P0 ;  /* 0x0000000502097c11 */ /* 0x000fca00080f1403 */
[----:B------:R-:W2:Y:S01]  /*0d90*/  LDG.E R3, desc[UR6][R8.64+-0x4] ;  /* 0xfffffc0608037981 */ /* 0x000ea2000c1e1900 */
[----:B------:R-:W-:Y:S01]  /*0da0*/  IADD3 R7, P0, PT, R7, 0x8, RZ ;  /* 0x0000000807077810 */ /* 0x000fe20007f1e0ff */
[----:B------:R-:W-:Y:S04]  /*0db0*/  BSSY.RECONVERGENT B0, `(.L_x_1461) ;  /* 0x000000b000007945 */ /* 0x000fe80003800200 */
[----:B------:R-:W-:Y:S01]  /*0dc0*/  IMAD.X R0, RZ, RZ, R0, P0 ;  /* 0x000000ffff007224 */ /* 0x000fe200000e0600 */
[----:B------:R-:W-:-:S04]  /*0dd0*/  ISETP.NE.U32.AND P0, PT, R7, 0x38, PT ;  /* 0x000000380700780c */ /* 0x000fc80003f05070 */
[----:B------:R-:W-:Y:S02]  /*0de0*/  ISETP.NE.AND.EX P0, PT, R0, RZ, PT, P0 ;  /* 0x000000ff0000720c */ /* 0x000fe40003f05300 */
[----:B--2---:R-:W-:-:S13]  /*0df0*/  ISETP.GE.U32.AND P1, PT, R6, R3, PT ;  /* 0x000000030600720c */ /* 0x004fda0003f26070 */
[----:B------:R-:W-:Y:S05]  /*0e00*/  @P1 BRA `(.L_x_1462) ;  /* 0x0000000000141947 */ /* 0x000fea0003800000 */
[----:B------:R-:W0:Y:S01]  /*0e10*/  LDC.64 R2, c[0x0][0x3d0] ;  /* 0x0000f400ff027b82 */ /* 0x000e220000000a00 */
[----:B------:R-:W-:Y:S01]  /*0e20*/  IMAD.MOV.U32 R10, RZ, RZ, 0x1 ;  /* 0x00000001ff0a7424 */ /* 0x000fe200078e00ff */
[----:B------:R1:W-:Y:S01]  /*0e30*/  REDG.E.MIN.STRONG.GPU desc[UR6][R8.64+-0x4], R6 ;  /* 0xfffffc060800798e */ /* 0x0003e2000c92e106 */
[----:B------:R-:W-:-:S05]  /*0e40*/  IMAD.MOV.U32 R11, RZ, RZ, 0x0 ;  /* 0x00000000ff0b7424 */ /* 0x000fca00078e00ff */
[----:B0-----:R1:W-:Y:S02]  /*0e50*/  STG.E.64 desc[UR6][R2.64], R10 ;  /* 0x0000000a02007986 */ /* 0x0013e4000c101b06 */
.L_x_1462:
[----:B------:R-:W-:Y:S05]  /*0e60*/  BSYNC.RECONVERGENT B0 ;  /* 0x0000000000007941 */ /* 0x000fea0003800200 */
.L_x_1461:
[----:B------:R-:W-:Y:S05]  /*0e70*/  @P0 BRA `(.L_x_1463) ;  /* 0xfffffff400e40947 */ /* 0x000fea000383ffff */
[----:B------:R-:W-:Y:S05]  /*0e80*/  EXIT ;  /* 0x000000000000794d */ /* 0x000fea0003800000 */
.L_x_1464:
        /* <DEDUP_REMOVED lines=15> */
.L_x_2149:


//--------------------- .text._Z25sssp_kernel_preprocessingPjPmS0_Py --------------------------
	.section	.text._Z25sssp_kernel_preprocessingPjPmS0_Py,"ax",@progbits
	.align	128
        .global         _Z25sssp_kernel_preprocessingPjPmS0_Py
        .type           _Z25sssp_kernel_preprocessingPjPmS0_Py,@function
        .size           _Z25sssp_kernel_preprocessingPjPmS0_Py,(.L_x_2150 - _Z25sssp_kernel_preprocessingPjPmS0_Py)
        .other          _Z25sssp_kernel_preprocessingPjPmS0_Py,@"STO_CUDA_ENTRY STV_DEFAULT"
_Z25sssp_kernel_preprocessingPjPmS0_Py:
.text._Z25sssp_kernel_preprocessingPjPmS0_Py:
[----:B------:R-:W-:Y:S08]  /*0000*/  LDC R1, c[0x0][0x37c] ;  /* 0x0000df00ff017b82 */ /* 0x000ff00000000800 */
[----:B------:R-:W0:Y:S01]  /*0010*/  LDC.64 R6, c[0x0][0x380] ;  /* 0x0000e000ff067b82 */ /* 0x000e220000000a00 */
[----:B------:R-:W0:Y:S01]  /*0020*/  LDCU.64 UR4, c[0x0][0x358] ;  /* 0x00006b00ff0477ac */ /* 0x000e220008000a00 */
[----:B------:R-:W-:Y:S01]  /*0030*/  HFMA2 R4, -RZ, RZ, 0, 5.9604644775390625e-08 ;  /* 0x00000001ff047431 */ /* 0x000fe200000001ff */
[----:B------:R-:W-:-:S05]  /*0040*/  MOV R5, 0x0 ;  /* 0x0000000000057802 */ /* 0x000fca0000000f00 */
[----:B------:R-:W1:Y:S08]  /*0050*/  LDC.64 R8, c[0x0][0x398] ;  /* 0x0000e600ff087b82 */ /* 0x000e700000000a00 */
[----:B------:R-:W2:Y:S01]  /*0060*/  LDC.64 R2, c[0x0][0x390] ;  /* 0x0000e400ff027b82 */ /* 0x000ea20000000a00 */
[----:B0-----:R-:W-:Y:S04]  /*0070*/  STG.E desc[UR4][R6.64], RZ ;  /* 0x000000ff06007986 */ /* 0x001fe8000c101904 */
[----:B-1----:R-:W-:Y:S04]  /*0080*/  STG.E.64 desc[UR4][R8.64], RZ ;  /* 0x000000ff08007986 */ /* 0x002fe8000c101b04 */
[----:B--2---:R-:W-:Y:S01]  /*0090*/  STG.E.64 desc[UR4][R2.64], R4 ;  /* 0x0000000402007986 */ /* 0x004fe2000c101b04 */
[----:B------:R-:W-:Y:S05]  /*00a0*/  EXIT ;  /* 0x000000000000794d */ /* 0x000fea0003800000 */
.L_x_1465:
        /* <DEDUP_REMOVED lines=13> */
.L_x_2150:


//--------------------- .text._Z35tc_second_vertex_offset_calculationPmS_mS_S_ --------------------------
	.section	.text._Z35tc_second_vertex_offset_calculationPmS_mS_S_,"ax",@progbits
	.align	128
        .global         _Z35tc_second_vertex_offset_calculationPmS_mS_S_
        .type           _Z35tc_second_vertex_offset_calculationPmS_mS_S_,@function
        .size           _Z35tc_second_vertex_offset_calculationPmS_mS_S_,(.L_x_2151 - _Z35tc_second_vertex_offset_calculationPmS_mS_S_)
        .other          _Z35tc_second_vertex_offset_calculationPmS_mS_S_,@"STO_CUDA_ENTRY STV_DEFAULT"
_Z35tc_second_vertex_offset_calculationPmS_mS_S_:
.text._Z35tc_second_vertex_offset_calculationPmS_mS_S_:
[----:B------:R-:W-:Y:S01]  /*0000*/  LDC R1, c[0x0][0x37c] ;  /* 0x0000df00ff017b82 */ /* 0x000fe20000000800 */
[----:B------:R-:W0:Y:S01]  /*0010*/  LDCU.128 UR8, c[0x0][0x390] ;  /* 0x00007200ff0877ac */ /* 0x000e220008000c00 */
[----:B------:R-:W1:Y:S01]  /*0020*/  LDCU.64 UR6, c[0x0][0x358] ;  /* 0x00006b00ff0677ac */ /* 0x000e620008000a00 */
[----:B0-----:R-:W-:-:S04]  /*0030*/  ULEA UR4, UP0, UR8, UR10, 0x3 ;  /* 0x0000000a08047291 */ /* 0x001fc8000f8018ff */
[----:B------:R-:W-:Y:S02]  /*0040*/  ULEA.HI.X UR5, UR8, UR11, UR9, 0x3, UP0 ;  /* 0x0000000b08057291 */ /* 0x000fe400080f1c09 */
[----:B------:R-:W-:-:S04]  /*0050*/  MOV R2, UR4 ;  /* 0x0000000400027c02 */ /* 0x000fc80008000f00 */
[----:B------:R-:W-:-:S06]  /*0060*/  MOV R3, UR5 ;  /* 0x0000000500037c02 */ /* 0x000fcc0008000f00 */
[----:B-1----:R-:W2:Y:S01]  /*0070*/  LDG.E.64 R2, desc[UR6][R2.64] ;  /* 0x0000000602027981 */ /* 0x002ea2000c1e1b00 */
[----:B------:R-:W2:Y:S03]  /*0080*/  LDC.64 R4, c[0x0][0x3a0] ;  /* 0x0000e800ff047b82 */ /* 0x000ea60000000a00 */
[----:B--2---:R-:W-:Y:S01]  /*0090*/  STG.E.64 desc[UR6][R4.64], R2 ;  /* 0x0000000204007986 */ /* 0x004fe2000c101b06 */
[----:B------:R-:W-:Y:S05]  /*00a0*/  EXIT ;  /* 0x000000000000794d */ /* 0x000fea0003800000 */
.L_x_1466:
        /* <DEDUP_REMOVED lines=13> */
.L_x_2151:


//--------------------- .text._Z29triangle_counting_kernel_EC_2P27vertex_dictionary_structuremPfPmS2_S2_S2_ --------------------------
	.section	.text._Z29triangle_counting_kernel_EC_2P27vertex_dictionary_structuremPfPmS2_S2_S2_,"ax",@progbits
	.align	128
        .global         _Z29triangle_counting_kernel_EC_2P27vertex_dictionary_structuremPfPmS2_S2_S2_
        .type           _Z29triangle_counting_kernel_EC_2P27vertex_dictionary_structuremPfPmS2_S2_S2_,@function
        .size           _Z29triangle_counting_kernel_EC_2P27vertex_dictionary_structuremPfPmS2_S2_S2_,(.L_x_2152 - _Z29triangle_counting_kernel_EC_2P27vertex_dictionary_structuremPfPmS2_S2_S2_)
        .other          _Z29triangle_counting_kernel_EC_2P27vertex_dictionary_structuremPfPmS2_S2_S2_,@"STO_CUDA_ENTRY STV_DEFAULT"
_Z29triangle_counting_kernel_EC_2P27vertex_dictionary_structuremPfPmS2_S2_S2_:
.text._Z29triangle_counting_kernel_EC_2P27vertex_dictionary_structuremPfPmS2_S2_S2_:
[----:B------:R-:W0:Y:S01]  /*0000*/  LDC R1, c[0x0][0x37c] ;  /* 0x0000df00ff017b82 */ /* 0x000e220000000800 */
[----:B------:R-:W1:Y:S01]  /*0010*/  LDCU.64 UR6, c[0x0][0x388] ;  /* 0x00007100ff0677ac */ /* 0x000e620008000a00 */
[----:B0-----:R-:W-:Y:S01]  /*0020*/  VIADD R1, R1, 0xffffffe8 ;  /* 0xffffffe801017836 */ /* 0x001fe20000000000 */
[----:B------:R-:W1:Y:S01]  /*0030*/  LDCU.64 UR4, c[0x0][0x3b0] ;  /* 0x00007600ff0477ac */ /* 0x000e620008000a00 */
[----:B------:R-:W0:Y:S01]  /*0040*/  LDCU.64 UR36, c[0x0][0x358] ;  /* 0x00006b00ff2477ac */ /* 0x000e220008000a00 */
[----:B-1----:R-:W-:-:S04]  /*0050*/  ULEA UR4, UP0, UR6, UR4, 0x3 ;  /* 0x0000000406047291 */ /* 0x002fc8000f8018ff */
[----:B------:R-:W-:Y:S02]  /*0060*/  ULEA.HI.X UR5, UR6, UR5, UR7, 0x3, UP0 ;  /* 0x0000000506057291 */ /* 0x000fe400080f1c07 */
[----:B------:R-:W-:-:S04]  /*0070*/  IMAD.U32 R2, RZ, RZ, UR4 ;  /* 0x00000004ff027e24 */ /* 0x000fc8000f8e00ff */
[----:B------:R-:W-:-:S06]  /*0080*/  IMAD.U32 R3, RZ, RZ, UR5 ;  /* 0x00000005ff037e24 */ /* 0x000fcc000f8e00ff */
[----:B0-----:R-:W2:Y:S01]  /*0090*/  LDG.E.64 R2, desc[UR36][R2.64] ;  /* 0x0000002402027981 */ /* 0x001ea2000c1e1b00 */
[----:B------:R-:W0:Y:S01]  /*00a0*/  LDCU UR5, c[0x0][0x2fc] ;  /* 0x00005f80ff0577ac */ /* 0x000e220008000800 */
[----:B------:R-:W1:Y:S01]  /*00b0*/  S2UR UR6, SR_CTAID.X ;  /* 0x00000000000679c3 */ /* 0x000e620000002500 */
[----:B------:R-:W1:Y:S01]  /*00c0*/  S2R R11, SR_TID.X ;  /* 0x00000000000b7919 */ /* 0x000e620000002100 */
[----:B------:R-:W3:Y:S06]  /*00d0*/  LDCU UR4, c[0x0][0x2f8] ;  /* 0x00005f00ff0477ac */ /* 0x000eec0008000800 */
[----:B------:R-:W1:Y:S01]  /*00e0*/  LDC R10, c[0x0][0x360] ;  /* 0x0000d800ff0a7b82 */ /* 0x000e620000000800 */
[----:B---3--:R-:W-:-:S05]  /*00f0*/  IADD3 R6, P1, PT, R1, UR4, RZ ;  /* 0x0000000401067c10 */ /* 0x008fca000ff3e0ff */
[----:B0-----:R-:W-:Y:S02]  /*0100*/  IMAD.X R7, RZ, RZ, UR5, P1 ;  /* 0x00000005ff077e24 */ /* 0x001fe400088e06ff */
[----:B-1----:R-:W-:-:S05]  /*0110*/  IMAD R10, R10, UR6, R11 ;  /* 0x000000060a0a7c24 */ /* 0x002fca000f8e020b */
[----:B--2---:R-:W-:-:S04]  /*0120*/  ISETP.GT.U32.AND P0, PT, R2, R10, PT ;  /* 0x0000000a0200720c */ /* 0x004fc80003f04070 */
[----:B------:R-:W-:-:S13]  /*0130*/  ISETP.GT.U32.AND.EX P0, PT, R3, RZ, PT, P0 ;  /* 0x000000ff0300720c */ /* 0x000fda0003f04100 */
[----:B------:R-:W-:Y:S05]  /*0140*/  @!P0 EXIT ;  /* 0x000000000000894d */ /* 0x000fea0003800000 */
[----:B------:R-:W0:Y:S01]  /*0150*/  LDC.64 R4, c[0x0][0x3b0] ;  /* 0x0000ec00ff047b82 */ /* 0x000e220000000a00 */
[----:B------:R-:W1:Y:S01]  /*0160*/  LDCU.64 UR4, c[0x0][0x388] ;  /* 0x00007100ff0477ac */ /* 0x000e620008000a00 */
[----:B------:R-:W-:Y:S01]  /*0170*/  BSSY.RECONVERGENT B0, `(.L_x_1467) ;  /* 0x000001d000007945 */ /* 0x000fe20003800200 */
[----:B------:R-:W-:Y:S01]  /*0180*/  CS2R R12, SRZ ;  /* 0x00000000000c7805 */ /* 0x000fe2000001ff00 */
[----:B-1----:R-:W-:Y:S02]  /*0190*/  IMAD.U32 R14, RZ, RZ, UR4 ;  /* 0x00000004ff0e7e24 */ /* 0x002fe4000f8e00ff */
[----:B------:R-:W-:-:S07]  /*01a0*/  IMAD.U32 R15, RZ, RZ, UR5 ;  /* 0x00000005ff0f7e24 */ /* 0x000fce000f8e00ff */
.L_x_1469:
[----:B------:R-:W-:-:S05]  /*01b0*/  IADD3 R25, P0, PT, R14, R13, RZ ;  /* 0x0000000d0e197210 */ /* 0x000fca0007f1e0ff */
[----:B------:R-:W-:-:S05]  /*01c0*/  IMAD.X R2, R15, 0x1, R12, P0 ;  /* 0x000000010f027824 */ /* 0x000fca00000e060c */
[--C-:B------:R-:W-:Y:S02]  /*01d0*/  SHF.R.U64 R25, R25, 0x1, R2.reuse ;  /* 0x0000000119197819 */ /* 0x100fe40000001202 */
[----:B------:R-:W-:Y:S02]  /*01e0*/  SHF.R.U32.HI R2, RZ, 0x1, R2 ;  /* 0x00000001ff027819 */ /* 0x000fe40000011602 */
[----:B0-----:R-:W-:-:S04]  /*01f0*/  LEA R8, P0, R25, R4, 0x3 ;  /* 0x0000000419087211 */ /* 0x001fc800078018ff */
[----:B------:R-:W-:-:S06]  /*0200*/  LEA.HI.X R9, R25, R5, R2, 0x3, P0 ;  /* 0x0000000519097211 */ /* 0x000fcc00000f1c02 */
[----:B------:R-:W2:Y:S02]  /*0210*/  LDG.E.64 R8, desc[UR36][R8.64] ;  /* 0x0000002408087981 */ /* 0x000ea4000c1e1b00 */
[----:B--2---:R-:W-:-:S04]  /*0220*/  ISETP.NE.U32.AND P0, PT, R8, R10, PT ;  /* 0x0000000a0800720c */ /* 0x004fc80003f05070 */
[----:B------:R-:W-:-:S13]  /*0230*/  ISETP.NE.AND.EX P0, PT, R9, RZ, PT, P0 ;  /* 0x000000ff0900720c */ /* 0x000fda0003f05300 */
        /* <DEDUP_REMOVED lines=14> */
[----:B------:R-:W-:-:S04]  /*0320*/  IADD3 R25, P0, PT, R13, -0x1, RZ ;  /* 0xffffffff0d197810 */ /* 0x000fc80007f1e0ff */
[----:B------:R-:W-:-:S09]  /*0330*/  IADD3.X R2, PT, PT, R12, -0x1, RZ, P0, !PT ;  /* 0xffffffff0c027810 */ /* 0x000fd200007fe4ff */
.L_x_1468:
[----:B------:R-:W-:Y:S05]  /*0340*/  BSYNC.RECONVERGENT B0 ;  /* 0x0000000000007941 */ /* 0x000fea0003800200 */
.L_x_1467:
[----:B------:R-:W0:Y:S01]  /*0350*/  LDCU.128 UR4, c[0x0][0x3a0] ;  /* 0x00007400ff0477ac */ /* 0x000e220008000c00 */
[C---:B------:R-:W-:Y:S01]  /*0360*/  IMAD.SHL.U32 R3, R25.reuse, 0x8, RZ ;  /* 0x0000000819037824 */ /* 0x040fe200078e00ff */
[----:B------:R-:W-:Y:S01]  /*0370*/  SHF.L.U64.HI R0, R25, 0x3, R2 ;  /* 0x0000000319007819 */ /* 0x000fe20000010202 */
[----:B------:R-:W-:Y:S01]  /*0380*/  IMAD.MOV.U32 R11, RZ, RZ, RZ ;  /* 0x000000ffff0b7224 */ /* 0x000fe200078e00ff */
[----:B------:R-:W-:Y:S01]  /*0390*/  MOV R8, 0x348 ;  /* 0x0000034800087802 */ /* 0x000fe20000000f00 */
[----:B------:R-:W1:Y:S01]  /*03a0*/  LDCU.64 UR40, c[0x0][0x3a8] ;  /* 0x00007500ff2877ac */ /* 0x000e620008000a00 */
[----:B------:R-:W-:Y:S01]  /*03b0*/  IADD3 R4, P1, PT, R3, R4, RZ ;  /* 0x0000000403047210 */ /* 0x000fe20007f3e0ff */
[----:B------:R-:W2:Y:S04]  /*03c0*/  LDCU.64 UR38, c[0x0][0x3a8] ;  /* 0x00007500ff2677ac */ /* 0x000ea80008000a00 */
[----:B------:R-:W-:-:S06]  /*03d0*/  IMAD.X R5, R0, 0x1, R5, P1 ;  /* 0x0000000100057824 */ /* 0x000fcc00008e0605 */
[----:B------:R-:W3:Y:S01]  /*03e0*/  LDG.E.64 R4, desc[UR36][R4.64+0x8] ;  /* 0x0000082404047981 */ /* 0x000ee2000c1e1b00 */
[----:B0-----:R-:W-:-:S04]  /*03f0*/  IADD3 R28, P0, PT, R3, UR4, RZ ;  /* 0x00000004031c7c10 */ /* 0x001fc8000ff1e0ff */
[----:B------:R-:W-:Y:S01]  /*0400*/  IADD3.X R29, PT, PT, R0, UR5, RZ, P0, !PT ;  /* 0x00000005001d7c10 */ /* 0x000fe200087fe4ff */
[----:B------:R0:W-:Y:S01]  /*0410*/  STL.64 [R1], R10 ;  /* 0x0000000a01007387 */ /* 0x0001e20000100a00 */
[----:B------:R-:W4:Y:S01]  /*0420*/  LDC.64 R8, c[0x4][R8] ;  /* 0x0100000008087b82 */ /* 0x000f220000000a00 */
[----:B------:R-:W5:Y:S02]  /*0430*/  LDCU.64 UR4, c[0x4][0x2a0] ;  /* 0x01005400ff0477ac */ /* 0x000f640008000a00 */
[----:B------:R-:W2:Y:S04]  /*0440*/  LDG.E.64 R22, desc[UR36][R28.64] ;  /* 0x000000241c167981 */ /* 0x000ea8000c1e1b00 */
[----:B------:R-:W2:Y:S02]  /*0450*/  LDG.E.64 R18, desc[UR36][R28.64+0x8] ;  /* 0x000008241c127981 */ /* 0x000ea4000c1e1b00 */
[----:B--2---:R-:W-:-:S04]  /*0460*/  IADD3 R24, P0, PT, -R22, R18, RZ ;  /* 0x0000001216187210 */ /* 0x004fc80007f1e1ff */
[----:B---3--:R-:W-:Y:S01]  /*0470*/  IADD3 R3, P1, P2, -R4, R24, R10 ;  /* 0x0000001804037210 */ /* 0x008fe20007a3e10a */
[----:B------:R-:W-:-:S03]  /*0480*/  IMAD.X R27, R19, 0x1, ~R23, P0 ;  /* 0x00000001131b7824 */ /* 0x000fc600000e0e17 */
[----:B------:R-:W-:Y:S02]  /*0490*/  IADD3 R0, P0, PT, R22, R3, RZ ;  /* 0x0000000316007210 */ /* 0x000fe40007f1e0ff */
[----:B------:R-:W-:Y:S02]  /*04a0*/  IADD3.X R3, PT, PT, ~R5, R27, RZ, P1, P2 ;  /* 0x0000001b05037210 */ /* 0x000fe40000fe45ff */
[----:B------:R-:W-:-:S03]  /*04b0*/  LEA R16, P1, R0, UR6, 0x3 ;  /* 0x0000000600107c11 */ /* 0x000fc6000f8218ff */
[----:B------:R-:W-:-:S05]  /*04c0*/  IMAD.X R3, R23, 0x1, R3, P0 ;  /* 0x0000000117037824 */ /* 0x000fca00000e0603 */
[----:B------:R-:W-:-:S06]  /*04d0*/  LEA.HI.X R17, R0, UR7, R3, 0x3, P1 ;  /* 0x0000000700117c11 */ /* 0x000fcc00088f1c03 */
[----:B------:R-:W2:Y:S01]  /*04e0*/  LDG.E.64 R16, desc[UR36][R16.64] ;  /* 0x0000002410107981 */ /* 0x000ea2000c1e1b00 */
[----:B0-----:R-:W-:Y:S02]  /*04f0*/  IMAD.MOV.U32 R10, RZ, RZ, R25 ;  /* 0x000000ffff0a7224 */ /* 0x001fe400078e0019 */
[----:B------:R-:W-:-:S05]  /*0500*/  IMAD.MOV.U32 R11, RZ, RZ, R2 ;  /* 0x000000ffff0b7224 */ /* 0x000fca00078e0002 */
[----:B------:R0:W-:Y:S01]  /*0510*/  STL.64 [R1+0x8], R10 ;  /* 0x0000080a01007387 */ /* 0x0001e20000100a00 */
[----:B-----5:R-:W-:Y:S02]  /*0520*/  IMAD.U32 R4, RZ, RZ, UR4 ;  /* 0x00000004ff047e24 */ /* 0x020fe4000f8e00ff */
[----:B------:R-:W-:Y:S01]  /*0530*/  IMAD.U32 R5, RZ, RZ, UR5 ;  /* 0x00000005ff057e24 */ /* 0x000fe2000f8e00ff */
[----:B--2---:R-:W-:-:S04]  /*0540*/  IADD3 R30, P0, PT, R16, -0x1, RZ ;  /* 0xffffffff101e7810 */ /* 0x004fc80007f1e0ff */
[----:B------:R-:W-:-:S05]  /*0550*/  IADD3.X R31, PT, PT, R17, -0x1, RZ, P0, !PT ;  /* 0xffffffff111f7810 */ /* 0x000fca00007fe4ff */
[----:B-1--4-:R0:W-:Y:S04]  /*0560*/  STL.64 [R1+0x10], R30 ;  /* 0x0000101e01007387 */ /* 0x0121e80000100a00 */
[----:B------:R-:W-:-:S07]  /*0570*/  LEPC R20, `(.L_x_1470) ;  /* 0x000000001014794e */ /* 0x000fce0000000000 */
[----:B0-----:R-:W-:Y:S05]  /*0580*/  CALL.ABS.NOINC R8 ;  /* 0x0000000008007343 */ /* 0x001fea0003c00000 */
.L_x_1470:
[----:B------:R-:W0:Y:S02]  /*0590*/  LDCU.64 UR4, c[0x0][0x3a0] ;  /* 0x00007400ff0477ac */ /* 0x000e240008000a00 */
[----:B0-----:R-:W-:-:S04]  /*05a0*/  LEA R4, P0, R16, UR4, 0x3 ;  /* 0x0000000410047c11 */ /* 0x001fc8000f8018ff */
[----:B------:R-:W-:-:S05]  /*05b0*/  LEA.HI.X R5, R16, UR5, R17, 0x3, P0 ;  /* 0x0000000510057c11 */ /* 0x000fca00080f1c11 */
[----:B------:R-:W2:Y:S04]  /*05c0*/  LDG.E.64 R8, desc[UR36][R4.64+-0x8] ;  /* 0xfffff82404087981 */ /* 0x000ea8000c1e1b00 */
[----:B------:R-:W2:Y:S02]  /*05d0*/  LDG.E.64 R6, desc[UR36][R4.64] ;  /* 0x0000002404067981 */ /* 0x000ea4000c1e1b00 */
[----:B--2---:R-:W-:-:S04]  /*05e0*/  IADD3 R3, P1, PT, R6, -R8, RZ ;  /* 0x8000000806037210 */ /* 0x004fc80007f3e0ff */
[----:B------:R-:W-:Y:S01]  /*05f0*/  ISETP.GT.U32.AND P0, PT, R24, R3, PT ;  /* 0x000000031800720c */ /* 0x000fe20003f04070 */
[----:B------:R-:W-:-:S05]  /*0600*/  IMAD.X R0, R7, 0x1, ~R9, P1 ;  /* 0x0000000107007824 */ /* 0x000fca00008e0e09 */
[----:B------:R-:W-:-:S13]  /*0610*/  ISETP.GT.U32.AND.EX P0, PT, R27, R0, PT, P0 ;  /* 0x000000001b00720c */ /* 0x000fda0003f04100 */
[----:B------:R-:W-:Y:S05]  /*0620*/  @P0 BRA `(.L_x_1471) ;  /* 0x0000000400d80947 */ /* 0x000fea0003800000 */
[----:B------:R-:W-:Y:S01]  /*0630*/  ISETP.GE.AND P0, PT, R27, RZ, PT ;  /* 0x000000ff1b00720c */ /* 0x000fe20003f06270 */
[----:B------:R-:W-:Y:S01]  /*0640*/  BSSY.RECONVERGENT B0, `(.L_x_1472) ;  /* 0x0000024000007945 */ /* 0x000fe20003800200 */
[----:B------:R-:W-:Y:S02]  /*0650*/  IMAD.MOV.U32 R3, RZ, RZ, RZ ;  /* 0x000000ffff037224 */ /* 0x000fe400078e00ff */
[----:B------:R-:W-:-:S09]  /*0660*/  IMAD.MOV.U32 R0, RZ, RZ, RZ ;  /* 0x000000ffff007224 */ /* 0x000fd200078e00ff */
[----:B------:R-:W-:Y:S05]  /*0670*/  @!P0 BRA `(.L_x_1473) ;  /* 0x0000000000808947 */ /* 0x000fea0003800000 */
[----:B------:R-:W-:Y:S02]  /*0680*/  IMAD.MOV.U32 R3, RZ, RZ, RZ ;  /* 0x000000ffff037224 */ /* 0x000fe400078e00ff */
[----:B------:R-:W-:-:S07]  /*0690*/  IMAD.MOV.U32 R0, RZ, RZ, RZ ;  /* 0x000000ffff007224 */ /* 0x000fce00078e00ff */
.L_x_1475:
[----:B------:R-:W-:-:S05]  /*06a0*/  IADD3 R11, P0, PT, R24, R3, RZ ;  /* 0x00000003180b7210 */ /* 0x000fca0007f1e0ff */
[----:B------:R-:W-:-:S05]  /*06b0*/  IMAD.X R6, R27, 0x1, R0, P0 ;  /* 0x000000011b067824 */ /* 0x000fca00000e0600 */
[--C-:B------:R-:W-:Y:S02]  /*06c0*/  SHF.R.U64 R11, R11, 0x1, R6.reuse ;  /* 0x000000010b0b7819 */ /* 0x100fe40000001206 */
[----:B------:R-:W-:Y:S02]  /*06d0*/  SHF.R.U32.HI R9, RZ, 0x1, R6 ;  /* 0x00000001ff097819 */ /* 0x000fe40000011606 */
[----:B------:R-:W-:-:S05]  /*06e0*/  IADD3 R7, P0, PT, R22, R11, RZ ;  /* 0x0000000b16077210 */ /* 0x000fca0007f1e0ff */
[----:B------:R-:W-:Y:S01]  /*06f0*/  IMAD.X R8, R23, 0x1, R9, P0 ;  /* 0x0000000117087824 */ /* 0x000fe200000e0609 */
[----:B------:R-:W-:-:S04]  /*0700*/  LEA R6, P0, R7, UR38, 0x3 ;  /* 0x0000002607067c11 */ /* 0x000fc8000f8018ff */
[----:B------:R-:W-:-:S06]  /*0710*/  LEA.HI.X R7, R7, UR39, R8, 0x3, P0 ;  /* 0x0000002707077c11 */ /* 0x000fcc00080f1c08 */
[----:B------:R-:W2:Y:S02]  /*0720*/  LDG.E.64 R6, desc[UR36][R6.64] ;  /* 0x0000002406067981 */ /* 0x000ea4000c1e1b00 */
[----:B--2---:R-:W-:-:S04]  /*0730*/  ISETP.NE.U32.AND P0, PT, R6, R16, PT ;  /* 0x000000100600720c */ /* 0x004fc80003f05070 */
[----:B------:R-:W-:-:S13]  /*0740*/  ISETP.NE.AND.EX P0, PT, R7, R17, PT, P0 ;  /* 0x000000110700720c */ /* 0x000fda0003f05300 */
[----:B------:R-:W-:Y:S05]  /*0750*/  @!P0 BRA `(.L_x_1474) ;  /* 0x0000000000408947 */ /* 0x000fea0003800000 */
[----:B------:R-:W-:Y:S02]  /*0760*/  IADD3 R13, P0, PT, R6, -0x1, RZ ;  /* 0xffffffff060d7810 */ /* 0x000fe40007f1e0ff */
[----:B------:R-:W-:Y:S02]  /*0770*/  IADD3 R8, P1, PT, R11, 0x1, RZ ;  /* 0x000000010b087810 */ /* 0x000fe40007f3e0ff */
[----:B------:R-:W-:Y:S02]  /*0780*/  IADD3.X R7, PT, PT, R7, -0x1, RZ, P0, !PT ;  /* 0xffffffff07077810 */ /* 0x000fe400007fe4ff */
[----:B------:R-:W-:Y:S02]  /*0790*/  ISETP.GE.U32.AND P0, PT, R13, R30, PT ;  /* 0x0000001e0d00720c */ /* 0x000fe40003f06070 */
[----:B------:R-:W-:Y:S02]  /*07a0*/  IADD3 R11, P2, PT, R11, -0x1, RZ ;  /* 0xffffffff0b0b7810 */ /* 0x000fe40007f5e0ff */
[----:B------:R-:W-:Y:S01]  /*07b0*/  ISETP.GE.U32.AND.EX P0, PT, R7, R31, PT, P0 ;  /* 0x0000001f0700720c */ /* 0x000fe20003f06100 */
[----:B------:R-:W-:Y:S01]  /*07c0*/  IMAD.X R7, RZ, RZ, R9, P1 ;  /* 0x000000ffff077224 */ /* 0x000fe200008e0609 */
[----:B------:R-:W-:-:S02]  /*07d0*/  IADD3.X R6, PT, PT, R9, -0x1, RZ, P2, !PT ;  /* 0xffffffff09067810 */ /* 0x000fc400017fe4ff */
[----:B------:R-:W-:Y:S02]  /*07e0*/  SEL R3, R8, R3, !P0 ;  /* 0x0000000308037207 */ /* 0x000fe40004000000 */
[----:B------:R-:W-:Y:S02]  /*07f0*/  SEL R24, R24, R11, !P0 ;  /* 0x0000000b18187207 */ /* 0x000fe40004000000 */
[----:B------:R-:W-:Y:S02]  /*0800*/  SEL R0, R7, R0, !P0 ;  /* 0x0000000007007207 */ /* 0x000fe40004000000 */
[----:B------:R-:W-:Y:S02]  /*0810*/  SEL R27, R27, R6, !P0 ;  /* 0x000000061b1b7207 */ /* 0x000fe40004000000 */
[----:B------:R-:W-:-:S04]  /*0820*/  ISETP.GT.U32.AND P0, PT, R3, R24, PT ;  /* 0x000000180300720c */ /* 0x000fc80003f04070 */
[----:B------:R-:W-:-:S13]  /*0830*/  ISETP.GT.AND.EX P0, PT, R0, R27, PT, P0 ;  /* 0x0000001b0000720c */ /* 0x000fda0003f04300 */
[----:B------:R-:W-:Y:S05]  /*0840*/  @!P0 BRA `(.L_x_1475) ;  /* 0xfffffffc00948947 */ /* 0x000fea000383ffff */
[----:B------:R-:W-:Y:S05]  /*0850*/  BRA `(.L_x_1473) ;  /* 0x0000000000087947 */ /* 0x000fea0003800000 */
.L_x_1474:
[----:B------:R-:W-:-:S05]  /*0860*/  IADD3 R3, P0, PT, R11, 0x1, RZ ;  /* 0x000000010b037810 */ /* 0x000fca0007f1e0ff */
[----:B------:R-:W-:-:S08]  /*0870*/  IMAD.X R0, RZ, RZ, R9, P0 ;  /* 0x000000ffff007224 */ /* 0x000fd000000e0609 */
.L_x_1473:
[----:B------:R-:W-:Y:S05]  /*0880*/  BSYNC.RECONVERGENT B0 ;  /* 0x0000000000007941 */ /* 0x000fea0003800200 */
.L_x_1472:
[----:B------:R-:W2:Y:S02]  /*0890*/  LDG.E.64 R28, desc[UR36][R28.64] ;  /* 0x000000241c1c7981 */ /* 0x000ea4000c1e1b00 */
[----:B--2---:R-:W-:-:S05]  /*08a0*/  IADD3 R15, P0, PT, R28, R3, RZ ;  /* 0x000000031c0f7210 */ /* 0x004fca0007f1e0ff */
[----:B------:R-:W-:Y:S01]  /*08b0*/  IMAD.X R0, R29, 0x1, R0, P0 ;  /* 0x000000011d007824 */ /* 0x000fe200000e0600 */
[----:B------:R-:W-:-:S04]  /*08c0*/  ISETP.GE.U32.AND P0, PT, R15, R18, PT ;  /* 0x000000120f00720c */ /* 0x000fc80003f06070 */
[----:B------:R-:W-:-:S13]  /*08d0*/  ISETP.GE.U32.AND.EX P0, PT, R0, R19, PT, P0 ;  /* 0x000000130000720c */ /* 0x000fda0003f06100 */
[----:B------:R-:W-:Y:S05]  /*08e0*/  @P0 EXIT ;  /* 0x000000000000094d */ /* 0x000fea0003800000 */
[----:B------:R-:W0:Y:S02]  /*08f0*/  LDCU.64 UR4, c[0x0][0x390] ;  /* 0x00007200ff0477ac */ /* 0x000e240008000a00 */
[C---:B0-----:R-:W-:Y:S02]  /*0900*/  LEA R8, P0, R25.reuse, UR4, 0x2 ;  /* 0x0000000419087c11 */ /* 0x041fe4000f8010ff */
[C---:B------:R-:W-:Y:S02]  /*0910*/  LEA R6, P1, R16.reuse, UR4, 0x2 ;  /* 0x0000000410067c11 */ /* 0x040fe4000f8210ff */
[----:B------:R-:W-:Y:S02]  /*0920*/  LEA.HI.X R9, R25, UR5, R2, 0x2, P0 ;  /* 0x0000000519097c11 */ /* 0x000fe400080f1402 */
[----:B------:R-:W-:-:S09]  /*0930*/  LEA.HI.X R7, R16, UR5, R17, 0x2, P1 ;  /* 0x0000000510077c11 */ /* 0x000fd200088f1411 */
.L_x_1480:
[----:B0-----:R-:W2:Y:S01]  /*0940*/  LDG.E.64 R10, desc[UR36][R4.64+-0x8] ;  /* 0xfffff824040a7981 */ /* 0x001ea2000c1e1b00 */
[----:B------:R-:W0:Y:S03]  /*0950*/  LDCU.64 UR4, c[0x0][0x3a8] ;  /* 0x00007500ff0477ac */ /* 0x000e260008000a00 */
[----:B------:R-:W2:Y:S02]  /*0960*/  LDG.E.64 R2, desc[UR36][R4.64] ;  /* 0x0000002404027981 */ /* 0x000ea4000c1e1b00 */
[----:B--2---:R-:W-:-:S05]  /*0970*/  IADD3 R16, P0, PT, -R10, R2, RZ ;  /* 0x000000020a107210 */ /* 0x004fca0007f1e1ff */
[----:B------:R-:W-:Y:S01]  /*0980*/  IMAD.X R23, R3, 0x1, ~R11, P0 ;  /* 0x0000000103177824 */ /* 0x000fe200000e0e0b */
[----:B0-----:R-:W-:-:S04]  /*0990*/  LEA R2, P0, R15, UR4, 0x3 ;  /* 0x000000040f027c11 */ /* 0x001fc8000f8018ff */
[--C-:B------:R-:W-:Y:S02]  /*09a0*/  SHF.R.U64 R17, R16, 0x1, R23.reuse ;  /* 0x0000000110117819 */ /* 0x100fe40000001217 */
[----:B------:R-:W-:Y:S02]  /*09b0*/  SHF.R.U32.HI R21, RZ, 0x1, R23 ;  /* 0x00000001ff157819 */ /* 0x000fe40000011617 */
[----:B------:R-:W-:Y:S02]  /*09c0*/  IADD3 R13, P1, PT, R10, R17, RZ ;  /* 0x000000110a0d7210 */ /* 0x000fe40007f3e0ff */
[----:B------:R-:W-:-:S03]  /*09d0*/  LEA.HI.X R3, R15, UR5, R0, 0x3, P0 ;  /* 0x000000050f037c11 */ /* 0x000fc600080f1c00 */
[----:B------:R-:W-:Y:S01]  /*09e0*/  IMAD.X R14, R11, 0x1, R21, P1 ;  /* 0x000000010b0e7824 */ /* 0x000fe200008e0615 */
[C---:B------:R-:W-:Y:S02]  /*09f0*/  LEA R12, P1, R13.reuse, UR4, 0x3 ;  /* 0x000000040d0c7c11 */ /* 0x040fe4000f8218ff */
[----:B------:R-:W2:Y:S02]  /*0a00*/  LDG.E.64 R2, desc[UR36][R2.64] ;  /* 0x0000002402027981 */ /* 0x000ea4000c1e1b00 */
[----:B------:R-:W-:-:S06]  /*0a10*/  LEA.HI.X R13, R13, UR5, R14, 0x3, P1 ;  /* 0x000000050d0d7c11 */ /* 0x000fcc00088f1c0e */
[----:B------:R-:W2:Y:S01]  /*0a20*/  LDG.E.64 R12, desc[UR36][R12.64] ;  /* 0x000000240c0c7981 */ /* 0x000ea2000c1e1b00 */
[----:B------:R-:W-:Y:S01]  /*0a30*/  IADD3 R15, P0, PT, R15, 0x1, RZ ;  /* 0x000000010f0f7810 */ /* 0x000fe20007f1e0ff */
[----:B------:R-:W-:Y:S04]  /*0a40*/  BSSY.RECONVERGENT B0, `(.L_x_1476) ;  /* 0x0000032000007945 */ /* 0x000fe80003800200 */
[----:B------:R-:W-:Y:S01]  /*0a50*/  IMAD.X R0, RZ, RZ, R0, P0 ;  /* 0x000000ffff007224 */ /* 0x000fe200000e0600 */
[----:B------:R-:W-:-:S04]  /*0a60*/  ISETP.GE.U32.AND P0, PT, R15, R18, PT ;  /* 0x000000120f00720c */ /* 0x000fc80003f06070 */
[----:B------:R-:W-:Y:S02]  /*0a70*/  ISETP.GE.U32.AND.EX P0, PT, R0, R19, PT, P0 ;  /* 0x000000130000720c */ /* 0x000fe40003f06100 */
[----:B--2---:R-:W-:-:S04]  /*0a80*/  ISETP.NE.U32.AND P1, PT, R12, R2, PT ;  /* 0x000000020c00720c */ /* 0x004fc80003f25070 */
[----:B------:R-:W-:-:S13]  /*0a90*/  ISETP.NE.AND.EX P1, PT, R13, R3, PT, P1 ;  /* 0x000000030d00720c */ /* 0x000fda0003f25310 */
[----:B------:R-:W-:Y:S05]  /*0aa0*/  @!P1 BRA `(.L_x_1477) ;  /* 0x0000000000889947 */ /* 0x000fea0003800000 */
[----:B------:R-:W-:Y:S01]  /*0ab0*/  IADD3 R20, P1, PT, R2, -0x1, RZ ;  /* 0xffffffff02147810 */ /* 0x000fe20007f3e0ff */
[----:B------:R-:W-:Y:S02]  /*0ac0*/  IMAD.MOV.U32 R14, RZ, RZ, R16 ;  /* 0x000000ffff0e7224 */ /* 0x000fe400078e0010 */
[----:B------:R-:W-:Y:S01]  /*0ad0*/  IMAD.MOV.U32 R16, RZ, RZ, R23 ;  /* 0x000000ffff107224 */ /* 0x000fe200078e0017 */
[----:B------:R-:W-:Y:S01]  /*0ae0*/  IADD3.X R22, PT, PT, R3, -0x1, RZ, P1, !PT ;  /* 0xffffffff03167810 */ /* 0x000fe20000ffe4ff */
[----:B------:R-:W-:Y:S02]  /*0af0*/  IMAD.MOV.U32 R23, RZ, RZ, RZ ;  /* 0x000000ffff177224 */ /* 0x000fe400078e00ff */
[----:B------:R-:W-:-:S07]  /*0b00*/  IMAD.MOV.U32 R25, RZ, RZ, RZ ;  /* 0x000000ffff197224 */ /* 0x000fce00078e00ff */
.L_x_1479:
[----:B------:R-:W-:Y:S02]  /*0b10*/  IADD3 R27, P2, PT, R12, -0x1, RZ ;  /* 0xffffffff0c1b7810 */ /* 0x000fe40007f5e0ff */
[----:B------:R-:W-:Y:S02]  /*0b20*/  IADD3 R12, P3, PT, R17, 0x1, RZ ;  /* 0x00000001110c7810 */ /* 0x000fe40007f7e0ff */
[----:B------:R-:W-:Y:S02]  /*0b30*/  ISETP.GE.U32.AND P1, PT, R27, R20, PT ;  /* 0x000000141b00720c */ /* 0x000fe40003f26070 */
[----:B------:R-:W-:Y:S01]  /*0b40*/  IADD3.X R13, PT, PT, R13, -0x1, RZ, P2, !PT ;  /* 0xffffffff0d0d7810 */ /* 0x000fe200017fe4ff */
[----:B------:R-:W-:Y:S01]  /*0b50*/  IMAD.X R24, RZ, RZ, R21, P3 ;  /* 0x000000ffff187224 */ /* 0x000fe200018e0615 */
[----:B------:R-:W-:Y:S02]  /*0b60*/  IADD3 R17, P2, PT, R17, -0x1, RZ ;  /* 0xffffffff11117810 */ /* 0x000fe40007f5e0ff */
[----:B------:R-:W-:-:S02]  /*0b70*/  ISETP.GE.U32.AND.EX P1, PT, R13, R22, PT, P1 ;  /* 0x000000160d00720c */ /* 0x000fc40003f26110 */
[----:B------:R-:W-:Y:S02]  /*0b80*/  IADD3.X R21, PT, PT, R21, -0x1, RZ, P2, !PT ;  /* 0xffffffff15157810 */ /* 0x000fe400017fe4ff */
[----:B------:R-:W-:Y:S02]  /*0b90*/  SEL R23, R12, R23, !P1 ;  /* 0x000000170c177207 */ /* 0x000fe40004800000 */
[----:B------:R-:W-:Y:S02]  /*0ba0*/  SEL R14, R14, R17, !P1 ;  /* 0x000000110e0e7207 */ /* 0x000fe40004800000 */
[----:B------:R-:W-:Y:S02]  /*0bb0*/  SEL R25, R24, R25, !P1 ;  /* 0x0000001918197207 */ /* 0x000fe40004800000 */
[----:B------:R-:W-:Y:S02]  /*0bc0*/  SEL R16, R16, R21, !P1 ;  /* 0x0000001510107207 */ /* 0x000fe40004800000 */
[----:B------:R-:W-:-:S04]  /*0bd0*/  ISETP.GT.U32.AND P1, PT, R23, R14, PT ;  /* 0x0000000e1700720c */ /* 0x000fc80003f24070 */
[----:B------:R-:W-:-:S13]  /*0be0*/  ISETP.GT.U32.AND.EX P1, PT, R25, R16, PT, P1 ;  /* 0x000000101900720c */ /* 0x000fda0003f24110 */
[----:B------:R-:W-:Y:S05]  /*0bf0*/  @P1 BRA `(.L_x_1478) ;  /* 0x0000000000581947 */ /* 0x000fea0003800000 */
[----:B------:R-:W-:Y:S01]  /*0c00*/  IADD3 R17, P1, PT, R23, R14, RZ ;  /* 0x0000000e17117210 */ /* 0x000fe20007f3e0ff */
[----:B------:R-:W0:Y:S04]  /*0c10*/  LDCU.64 UR4, c[0x0][0x3a8] ;  /* 0x00007500ff0477ac */ /* 0x000e280008000a00 */
[----:B------:R-:W-:-:S05]  /*0c20*/  IMAD.X R12, R25, 0x1, R16, P1 ;  /* 0x00000001190c7824 */ /* 0x000fca00008e0610 */
[--C-:B------:R-:W-:Y:S02]  /*0c30*/  SHF.R.U64 R17, R17, 0x1, R12.reuse ;  /* 0x0000000111117819 */ /* 0x100fe4000000120c */
[----:B------:R-:W-:Y:S02]  /*0c40*/  SHF.R.U32.HI R21, RZ, 0x1, R12 ;  /* 0x00000001ff157819 */ /* 0x000fe4000001160c */
[----:B------:R-:W-:-:S05]  /*0c50*/  IADD3 R13, P1, PT, R10, R17, RZ ;  /* 0x000000110a0d7210 */ /* 0x000fca0007f3e0ff */
[----:B------:R-:W-:Y:S01]  /*0c60*/  IMAD.X R24, R11, 0x1, R21, P1 ;  /* 0x000000010b187824 */ /* 0x000fe200008e0615 */
[----:B0-----:R-:W-:-:S04]  /*0c70*/  LEA R12, P1, R13, UR4, 0x3 ;  /* 0x000000040d0c7c11 */ /* 0x001fc8000f8218ff */
[----:B------:R-:W-:-:S06]  /*0c80*/  LEA.HI.X R13, R13, UR5, R24, 0x3, P1 ;  /* 0x000000050d0d7c11 */ /* 0x000fcc00088f1c18 */
[----:B------:R-:W2:Y:S02]  /*0c90*/  LDG.E.64 R12, desc[UR36][R12.64] ;  /* 0x000000240c0c7981 */ /* 0x000ea4000c1e1b00 */
[----:B--2---:R-:W-:-:S04]  /*0ca0*/  ISETP.NE.U32.AND P1, PT, R12, R2, PT ;  /* 0x000000020c00720c */ /* 0x004fc80003f25070 */
[----:B------:R-:W-:-:S13]  /*0cb0*/  ISETP.NE.AND.EX P1, PT, R13, R3, PT, P1 ;  /* 0x000000030d00720c */ /* 0x000fda0003f25310 */
[----:B------:R-:W-:Y:S05]  /*0cc0*/  @P1 BRA `(.L_x_1479) ;  /* 0xfffffffc00901947 */ /* 0x000fea000383ffff */
.L_x_1477:
[----:B------:R-:W0:Y:S01]  /*0cd0*/  LDC.64 R10, c[0x4][0x78] ;  /* 0x01001e00ff0a7b82 */ /* 0x000e220000000a00 */
[----:B------:R-:W1:Y:S01]  /*0ce0*/  LDCU.64 UR4, c[0x0][0x390] ;  /* 0x00007200ff0477ac */ /* 0x000e620008000a00 */
[----:B------:R-:W-:Y:S01]  /*0cf0*/  IMAD.MOV.U32 R17, RZ, RZ, 0x3f800000 ;  /* 0x3f800000ff117424 */ /* 0x000fe200078e00ff */
[----:B-1----:R-:W-:-:S04]  /*0d00*/  LEA R12, P1, R2, UR4, 0x2 ;  /* 0x00000004020c7c11 */ /* 0x002fc8000f8210ff */
[----:B------:R-:W-:Y:S01]  /*0d10*/  LEA.HI.X R13, R2, UR5, R3, 0x2, P1 ;  /* 0x00000005020d7c11 */ /* 0x000fe200088f1403 */
[----:B0-----:R0:W-:Y:S04]  /*0d20*/  REDG.E.ADD.F32.FTZ.RN.STRONG.GPU desc[UR36][R10.64], R17 ;  /* 0x000000110a0079a6 */ /* 0x0011e8000c12f324 */
[----:B------:R0:W-:Y:S04]  /*0d30*/  REDG.E.ADD.F32.FTZ.RN.STRONG.GPU desc[UR36][R8.64], R17 ;  /* 0x00000011080079a6 */ /* 0x0001e8000c12f324 */
[----:B------:R0:W-:Y:S04]  /*0d40*/  REDG.E.ADD.F32.FTZ.RN.STRONG.GPU desc[UR36][R6.64+-0x4], R17 ;  /* 0xfffffc11060079a6 */ /* 0x0001e8000c12f324 */
[----:B------:R0:W-:Y:S02]  /*0d50*/  REDG.E.ADD.F32.FTZ.RN.STRONG.GPU desc[UR36][R12.64+-0x4], R17 ;  /* 0xfffffc110c0079a6 */ /* 0x0001e4000c12f324 */
.L_x_1478:
[----:B------:R-:W-:Y:S05]  /*0d60*/  BSYNC.RECONVERGENT B0 ;  /* 0x0000000000007941 */ /* 0x000fea0003800200 */
.L_x_1476:
[----:B------:R-:W-:Y:S05]  /*0d70*/  @!P0 BRA `(.L_x_1480) ;  /* 0xfffffff800f08947 */ /* 0x000fea000383ffff */
[----:B------:R-:W-:Y:S05]  /*0d80*/  EXIT ;  /* 0x000000000000794d */ /* 0x000fea0003800000 */
.L_x_1471:
[----:B------:R-:W-:Y:S01]  /*0d90*/  ISETP.GE.AND P0, PT, R0, RZ, PT ;  /* 0x000000ff0000720c */ /* 0x000fe20003f06270 */
[----:B------:R-:W-:Y:S01]  /*0da0*/  BSSY.RECONVERGENT B0, `(.L_x_1481) ;  /* 0x0000022000007945 */ /* 0x000fe20003800200 */
[----:B------:R-:W-:-:S11]  /*0db0*/  CS2R R12, SRZ ;  /* 0x00000000000c7805 */ /* 0x000fd6000001ff00 */
[----:B------:R-:W-:Y:S05]  /*0dc0*/  @!P0 BRA `(.L_x_1482) ;  /* 0x00000000007c8947 */ /* 0x000fea0003800000 */
[----:B------:R-:W-:-:S07]  /*0dd0*/  CS2R R12, SRZ ;  /* 0x00000000000c7805 */ /* 0x000fce000001ff00 */
.L_x_1484:
        /* <DEDUP_REMOVED lines=13> */
[----:B------:R-:W-:Y:S02]  /*0eb0*/  IADD3 R10, P2, PT, R19, -0x1, RZ ;  /* 0xffffffff130a7810 */ /* 0x000fe40007f5e0ff */
[----:B------:R-:W-:Y:S02]  /*0ec0*/  IADD3.X R29, PT, PT, R11, -0x1, RZ, P0, !PT ;  /* 0xffffffff0b1d7810 */ /* 0x000fe400007fe4ff */
[----:B------:R-:W-:Y:S02]  /*0ed0*/  ISETP.GE.U32.AND P0, PT, R21, R30, PT ;  /* 0x0000001e1500720c */ /* 0x000fe40003f06070 */
[----:B------:R-:W-:Y:S02]  /*0ee0*/  IADD3 R11, P1, PT, R19, 0x1, RZ ;  /* 0x00000001130b7810 */ /* 0x000fe40007f3e0ff */
[----:B------:R-:W-:-:S03]  /*0ef0*/  ISETP.GE.U32.AND.EX P0, PT, R29, R31, PT, P0 ;  /* 0x0000001f1d00720c */ /* 0x000fc60003f06100 */
[----:B------:R-:W-:Y:S01]  /*0f00*/  IMAD.X R14, RZ, RZ, R15, P1 ;  /* 0x000000ffff0e7224 */ /* 0x000fe200008e060f */
[----:B------:R-:W-:Y:S02]  /*0f10*/  IADD3.X R15, PT, PT, R15, -0x1, RZ, P2, !PT ;  /* 0xffffffff0f0f7810 */ /* 0x000fe400017fe4ff */
        /* <DEDUP_REMOVED lines=8> */
.L_x_1483:
[----:B------:R-:W-:-:S05]  /*0fa0*/  IADD3 R12, P0, PT, R19, 0x1, RZ ;  /* 0x00000001130c7810 */ /* 0x000fca0007f1e0ff */
[----:B------:R-:W-:-:S08]  /*0fb0*/  IMAD.X R13, RZ, RZ, R15, P0 ;  /* 0x000000ffff0d7224 */ /* 0x000fd000000e060f */
.L_x_1482:
[----:B------:R-:W-:Y:S05]  /*0fc0*/  BSYNC.RECONVERGENT B0 ;  /* 0x0000000000007941 */ /* 0x000fea0003800200 */
.L_x_1481:
[----:B------:R-:W-:-:S05]  /*0fd0*/  IADD3 R15, P0, PT, R8, R12, RZ ;  /* 0x0000000c080f7210 */ /* 0x000fca0007f1e0ff */
        /* <DEDUP_REMOVED lines=9> */
.L_x_1489:
[----:B0-----:R-:W0:Y:S01]  /*1070*/  LDCU.64 UR4, c[0x0][0x3a8] ;  /* 0x00007500ff0477ac */ /* 0x001e220008000a00 */
[--C-:B------:R-:W-:Y:S02]  /*1080*/  SHF.R.U64 R17, R24, 0x1, R27.reuse ;  /* 0x0000000118117819 */ /* 0x100fe4000000121b */
[----:B------:R-:W-:Y:S02]  /*1090*/  SHF.R.U32.HI R19, RZ, 0x1, R27 ;  /* 0x00000001ff137819 */ /* 0x000fe4000001161b */
[----:B------:R-:W-:-:S05]  /*10a0*/  IADD3 R13, P1, PT, R22, R17, RZ ;  /* 0x00000011160d7210 */ /* 0x000fca0007f3e0ff */
[----:B------:R-:W-:Y:S01]  /*10b0*/  IMAD.X R14, R23, 0x1, R19, P1 ;  /* 0x00000001170e7824 */ /* 0x000fe200008e0613 */
[----:B0-----:R-:W-:Y:S02]  /*10c0*/  LEA R2, P0, R15, UR4, 0x3 ;  /* 0x000000040f027c11 */ /* 0x001fe4000f8018ff */
[----:B------:R-:W-:Y:S02]  /*10d0*/  LEA R12, P1, R13, UR4, 0x3 ;  /* 0x000000040d0c7c11 */ /* 0x000fe4000f8218ff */
[----:B------:R-:W-:Y:S02]  /*10e0*/  LEA.HI.X R3, R15, UR5, R0, 0x3, P0 ;  /* 0x000000050f037c11 */ /* 0x000fe400080f1c00 */
[----:B------:R-:W-:-:S04]  /*10f0*/  LEA.HI.X R13, R13, UR5, R14, 0x3, P1 ;  /* 0x000000050d0d7c11 */ /* 0x000fc800088f1c0e */
[----:B------:R-:W2:Y:S04]  /*1100*/  LDG.E.64 R2, desc[UR36][R2.64] ;  /* 0x0000002402027981 */ /* 0x000ea8000c1e1b00 */
[----:B------:R-:W2:Y:S01]  /*1110*/  LDG.E.64 R12, desc[UR36][R12.64] ;  /* 0x000000240c0c7981 */ /* 0x000ea2000c1e1b00 */
[----:B------:R-:W-:Y:S01]  /*1120*/  BSSY.RECONVERGENT B0, `(.L_x_1485) ;  /* 0x000002f000007945 */ /* 0x000fe20003800200 */
[----:B--2---:R-:W-:-:S04]  /*1130*/  ISETP.NE.U32.AND P0, PT, R12, R2, PT ;  /* 0x000000020c00720c */ /* 0x004fc80003f05070 */
[----:B------:R-:W-:-:S13]  /*1140*/  ISETP.NE.AND.EX P0, PT, R13, R3, PT, P0 ;  /* 0x000000030d00720c */ /* 0x000fda0003f05300 */
[----:B------:R-:W-:Y:S05]  /*1150*/  @!P0 BRA `(.L_x_1486) ;  /* 0x0000000000848947 */ /* 0x000fea0003800000 */
[----:B------:R-:W-:Y:S02]  /*1160*/  IADD3 R14, P0, PT, R2, -0x1, RZ ;  /* 0xffffffff020e7810 */ /* 0x000fe40007f1e0ff */
[----:B------:R-:W-:Y:S01]  /*1170*/  CS2R R20, SRZ ;  /* 0x0000000000147805 */ /* 0x000fe2000001ff00 */
[----:B------:R-:W-:Y:S02]  /*1180*/  IMAD.MOV.U32 R25, RZ, RZ, R24 ;  /* 0x000000ffff197224 */ /* 0x000fe400078e0018 */
[----:B------:R-:W-:Y:S01]  /*1190*/  IMAD.MOV.U32 R18, RZ, RZ, R27 ;  /* 0x000000ffff127224 */ /* 0x000fe200078e001b */
[----:B------:R-:W-:-:S07]  /*11a0*/  IADD3.X R16, PT, PT, R3, -0x1, RZ, P0, !PT ;  /* 0xffffffff03107810 */ /* 0x000fce00007fe4ff */
.L_x_1488:
[----:B------:R-:W-:Y:S02]  /*11b0*/  IADD3 R29, P1, PT, R12, -0x1, RZ ;  /* 0xffffffff0c1d7810 */ /* 0x000fe40007f3e0ff */
[----:B------:R-:W-:Y:S02]  /*11c0*/  IADD3 R12, P2, PT, R17, -0x1, RZ ;  /* 0xffffffff110c7810 */ /* 0x000fe40007f5e0ff */
[----:B------:R-:W-:Y:S02]  /*11d0*/  ISETP.GE.U32.AND P0, PT, R29, R14, PT ;  /* 0x0000000e1d00720c */ /* 0x000fe40003f06070 */
[----:B------:R-:W-:-:S04]  /*11e0*/  IADD3.X R13, PT, PT, R13, -0x1, RZ, P1, !PT ;  /* 0xffffffff0d0d7810 */ /* 0x000fc80000ffe4ff */
[----:B------:R-:W-:Y:S02]  /*11f0*/  ISETP.GE.U32.AND.EX P0, PT, R13, R16, PT, P0 ;  /* 0x000000100d00720c */ /* 0x000fe40003f06100 */
[----:B------:R-:W-:Y:S02]  /*1200*/  IADD3 R13, P1, PT, R17, 0x1, RZ ;  /* 0x00000001110d7810 */ /* 0x000fe40007f3e0ff */
[----:B------:R-:W-:Y:S02]  /*1210*/  SEL R25, R25, R12, !P0 ;  /* 0x0000000c19197207 */ /* 0x000fe40004000000 */
[----:B------:R-:W-:Y:S01]  /*1220*/  SEL R20, R13, R20, !P0 ;  /* 0x000000140d147207 */ /* 0x000fe20004000000 */
[----:B------:R-:W-:Y:S01]  /*1230*/  IMAD.X R12, RZ, RZ, R19, P1 ;  /* 0x000000ffff0c7224 */ /* 0x000fe200008e0613 */
[----:B------:R-:W-:-:S04]  /*1240*/  IADD3.X R19, PT, PT, R19, -0x1, RZ, P2, !PT ;  /* 0xffffffff13137810 */ /* 0x000fc800017fe4ff */
        /* <DEDUP_REMOVED lines=18> */
.L_x_1486:
        /* <DEDUP_REMOVED lines=8> */
[----:B------:R0:W-:Y:S04]  /*13f0*/  REDG.E.ADD.F32.FTZ.RN.STRONG.GPU desc[UR36][R12.64+-0x4], R19 ;  /* 0xfffffc130c0079a6 */ /* 0x0001e8000c12f324 */
[----:B------:R0:W5:Y:S02]  /*1400*/  LDG.E.64 R6, desc[UR36][R4.64] ;  /* 0x0000002404067981 */ /* 0x000164000c1e1b00 */
.L_x_1487:
[----:B------:R-:W-:Y:S05]  /*1410*/  BSYNC.RECONVERGENT B0 ;  /* 0x0000000000007941 */ /* 0x000fea0003800200 */
.L_x_1485:
[----:B------:R-:W-:-:S05]  /*1420*/  IADD3 R15, P0, PT, R15, 0x1, RZ ;  /* 0x000000010f0f7810 */ /* 0x000fca0007f1e0ff */
[----:B------:R-:W-:Y:S01]  /*1430*/  IMAD.X R0, RZ, RZ, R0, P0 ;  /* 0x000000ffff007224 */ /* 0x000fe200000e0600 */
[----:B-----5:R-:W-:-:S04]  /*1440*/  ISETP.GE.U32.AND P0, PT, R15, R6, PT ;  /* 0x000000060f00720c */ /* 0x020fc80003f06070 */
[----:B------:R-:W-:-:S13]  /*1450*/  ISETP.GE.U32.AND.EX P0, PT, R0, R7, PT, P0 ;  /* 0x000000070000720c */ /* 0x000fda0003f06100 */
[----:B------:R-:W-:Y:S05]  /*1460*/  @!P0 BRA `(.L_x_1489) ;  /* 0xfffffffc00008947 */ /* 0x000fea000383ffff */
[----:B------:R-:W-:Y:S05]  /*1470*/  EXIT ;  /* 0x000000000000794d */ /* 0x000fea0003800000 */
.L_x_1490:
        /* <DEDUP_REMOVED lines=16> */
.L_x_2152:


//--------------------- .text._Z29triangle_counting_kernel_EC_1P27vertex_dictionary_structuremPfPmS2_S2_S2_ --------------------------
	.section	.text._Z29triangle_counting_kernel_EC_1P27vertex_dictionary_structuremPfPmS2_S2_S2_,"ax",@progbits
	.align	128
        .global         _Z29triangle_counting_kernel_EC_1P27vertex_dictionary_structuremPfPmS2_S2_S2_
        .type           _Z29triangle_counting_kernel_EC_1P27vertex_dictionary_structuremPfPmS2_S2_S2_,@function
        .size           _Z29triangle_counting_kernel_EC_1P27vertex_dictionary_structuremPfPmS2_S2_S2_,(.L_x_2153 - _Z29triangle_counting_kernel_EC_1P27vertex_dictionary_structuremPfPmS2_S2_S2_)
        .other          _Z29triangle_counting_kernel_EC_1P27vertex_dictionary_structuremPfPmS2_S2_S2_,@"STO_CUDA_ENTRY STV_DEFAULT"
_Z29triangle_counting_kernel_EC_1P27vertex_dictionary_structuremPfPmS2_S2_S2_:
.text._Z29triangle_counting_kernel_EC_1P27vertex_dictionary_structuremPfPmS2_S2_S2_:
        /* <DEDUP_REMOVED lines=15> */
[----:B------:R-:W0:Y:S04]  /*00f0*/  LDCU.64 UR6, c[0x0][0x3a8] ;  /* 0x00007500ff0677ac */ /* 0x000e280008000a00 */
[----:B-1----:R-:W2:Y:S04]  /*0100*/  LDG.E.64 R10, desc[UR4][R2.64] ;  /* 0x00000004020a7981 */ /* 0x002ea8000c1e1b00 */
[----:B------:R-:W2:Y:S01]  /*0110*/  LDG.E.64 R4, desc[UR4][R2.64+0x8] ;  /* 0x0000080402047981 */ /* 0x000ea2000c1e1b00 */
[----:B------:R-:W-:Y:S01]  /*0120*/  BSSY.RECONVERGENT B0, `(.L_x_1491) ;  /* 0x0000027000007945 */ /* 0x000fe20003800200 */
[----:B------:R-:W-:-:S02]  /*0130*/  IMAD.MOV.U32 R7, RZ, RZ, RZ ;  /* 0x000000ffff077224 */ /* 0x000fc400078e00ff */
[----:B------:R-:W-:Y:S01]  /*0140*/  IMAD.MOV.U32 R9, RZ, RZ, RZ ;  /* 0x000000ffff097224 */ /* 0x000fe200078e00ff */
[----:B--2---:R-:W-:-:S05]  /*0150*/  IADD3 R8, P0, PT, -R10, R4, RZ ;  /* 0x000000040a087210 */ /* 0x004fca0007f1e1ff */
[----:B------:R-:W-:-:S05]  /*0160*/  IMAD.X R18, R5, 0x1, ~R11, P0 ;  /* 0x0000000105127824 */ /* 0x000fca00000e0e0b */
[----:B------:R-:W-:-:S13]  /*0170*/  ISETP.GE.AND P0, PT, R18, RZ, PT ;  /* 0x000000ff1200720c */ /* 0x000fda0003f06270 */
[----:B0-----:R-:W-:Y:S05]  /*0180*/  @!P0 BRA `(.L_x_1492) ;  /* 0x0000000000808947 */ /* 0x001fea0003800000 */
[----:B------:R-:W-:Y:S02]  /*0190*/  IMAD.MOV.U32 R7, RZ, RZ, RZ ;  /* 0x000000ffff077224 */ /* 0x000fe400078e00ff */
[----:B------:R-:W-:-:S07]  /*01a0*/  IMAD.MOV.U32 R9, RZ, RZ, RZ ;  /* 0x000000ffff097224 */ /* 0x000fce00078e00ff */
.L_x_1494:
        /* <DEDUP_REMOVED lines=9> */
[----:B--2---:R-:W-:-:S04]  /*0240*/  IADD3 R21, P0, PT, R12, -0x1, RZ ;  /* 0xffffffff0c157810 */ /* 0x004fc80007f1e0ff */
[----:B------:R-:W-:Y:S02]  /*0250*/  IADD3.X R16, PT, PT, R13, -0x1, RZ, P0, !PT ;  /* 0xffffffff0d107810 */ /* 0x000fe400007fe4ff */
[----:B------:R-:W-:-:S04]  /*0260*/  ISETP.NE.U32.AND P0, PT, R21, R6, PT ;  /* 0x000000061500720c */ /* 0x000fc80003f05070 */
        /* <DEDUP_REMOVED lines=13> */
[----:B------:R-:W-:-:S13]  /*0340*/  ISETP.GT.AND.EX P0, PT, R9, R18, PT, P0 ;  /* 0x000000120900720c */ /* 0x000fda0003f04300 */
[----:B------:R-:W-:Y:S05]  /*0350*/  @!P0 BRA `(.L_x_1494) ;  /* 0xfffffffc00948947 */ /* 0x000fea000383ffff */
[----:B------:R-:W-:Y:S05]  /*0360*/  BRA `(.L_x_1492) ;  /* 0x0000000000087947 */ /* 0x000fea0003800000 */
.L_x_1493:
[----:B------:R-:W-:-:S05]  /*0370*/  IADD3 R7, P0, PT, R15, 0x1, RZ ;  /* 0x000000010f077810 */ /* 0x000fca0007f1e0ff */
[----:B------:R-:W-:-:S08]  /*0380*/  IMAD.X R9, RZ, RZ, R19, P0 ;  /* 0x000000ffff097224 */ /* 0x000fd000000e0613 */
.L_x_1492:
[----:B------:R-:W-:Y:S05]  /*0390*/  BSYNC.RECONVERGENT B0 ;  /* 0x0000000000007941 */ /* 0x000fea0003800200 */
.L_x_1491:
[----:B------:R-:W-:-:S04]  /*03a0*/  IADD3 R13, P1, PT, R10, R7, RZ ;  /* 0x000000070a0d7210 */ /* 0x000fc80007f3e0ff */
[----:B------:R-:W-:Y:S01]  /*03b0*/  ISETP.GT.U32.AND P0, PT, R4, R13, PT ;  /* 0x0000000d0400720c */ /* 0x000fe20003f04070 */
[----:B------:R-:W-:-:S05]  /*03c0*/  IMAD.X R15, R11, 0x1, R9, P1 ;  /* 0x000000010b0f7824 */ /* 0x000fca00008e0609 */
[----:B------:R-:W-:-:S13]  /*03d0*/  ISETP.GT.U32.AND.EX P0, PT, R5, R15, PT, P0 ;  /* 0x0000000f0500720c */ /* 0x000fda0003f04100 */
[----:B------:R-:W-:Y:S05]  /*03e0*/  @!P0 EXIT ;  /* 0x000000000000894d */ /* 0x000fea0003800000 */
[----:B------:R-:W-:Y:S01]  /*03f0*/  IMAD.IADD R6, R4, 0x1, -R13 ;  /* 0x0000000104067824 */ /* 0x000fe200078e0a0d */
[----:B------:R-:W0:Y:S01]  /*0400*/  LDCU.64 UR6, c[0x0][0x3b0] ;  /* 0x00007600ff0677ac */ /* 0x000e220008000a00 */
[----:B------:R-:W-:Y:S01]  /*0410*/  IADD3 R8, P0, P1, R10, R7, -R4 ;  /* 0x000000070a087210 */ /* 0x000fe2000791e804 */
[----:B------:R-:W-:Y:S02]  /*0420*/  BSSY.RECONVERGENT B0, `(.L_x_1495) ;  /* 0x0000018000007945 */ /* 0x000fe40003800200 */
[----:B------:R-:W-:Y:S02]  /*0430*/  LOP3.LUT R6, R6, 0x3, RZ, 0xc0, !PT ;  /* 0x0000000306067812 */ /* 0x000fe400078ec0ff */
[----:B------:R-:W-:Y:S02]  /*0440*/  IADD3.X R11, PT, PT, R11, R9, ~R5, P0, P1 ;  /* 0x000000090b0b7210 */ /* 0x000fe400007e2c05 */
[----:B------:R-:W-:Y:S02]  /*0450*/  ISETP.NE.U32.AND P0, PT, R6, RZ, PT ;  /* 0x000000ff0600720c */ /* 0x000fe40003f05070 */
[----:B------:R-:W-:-:S02]  /*0460*/  ISETP.GT.U32.AND P1, PT, R8, -0x4, PT ;  /* 0xfffffffc0800780c */ /* 0x000fc40003f24070 */
[----:B------:R-:W-:Y:S02]  /*0470*/  ISETP.NE.AND.EX P0, PT, RZ, RZ, PT, P0 ;  /* 0x000000ffff00720c */ /* 0x000fe40003f05300 */
[----:B------:R-:W-:Y:S02]  /*0480*/  ISETP.GT.U32.AND.EX P1, PT, R11, -0x1, PT, P1 ;  /* 0xffffffff0b00780c */ /* 0x000fe40003f24110 */
[----:B0-----:R-:W-:-:S04]  /*0490*/  IADD3 R10, P2, PT, R0, UR6, RZ ;  /* 0x00000006000a7c10 */ /* 0x001fc8000ff5e0ff */
[----:B------:R-:W-:-:S05]  /*04a0*/  IADD3.X R11, PT, PT, R17, UR7, RZ, P2, !PT ;  /* 0x00000007110b7c10 */ /* 0x000fca00097fe4ff */
[----:B------:R-:W-:Y:S05]  /*04b0*/  @!P0 BRA `(.L_x_1496) ;  /* 0x0000000000388947 */ /* 0x000fea0003800000 */
[----:B------:R-:W-:Y:S02]  /*04c0*/  IMAD.MOV.U32 R0, RZ, RZ, R6 ;  /* 0x000000ffff007224 */ /* 0x000fe400078e0006 */
[----:B------:R-:W-:-:S03]  /*04d0*/  IMAD.MOV.U32 R6, RZ, RZ, RZ ;  /* 0x000000ffff067224 */ /* 0x000fc600078e00ff */
[----:B------:R-:W-:-:S05]  /*04e0*/  IADD3 R13, P0, PT, R0, R13, RZ ;  /* 0x0000000d000d7210 */ /* 0x000fca0007f1e0ff */
[----:B------:R-:W-:-:S08]  /*04f0*/  IMAD.X R15, R6, 0x1, R15, P0 ;  /* 0x00000001060f7824 */ /* 0x000fd000000e060f */
.L_x_1497:
[----:B------:R-:W2:Y:S04]  /*0500*/  LDG.E.64 R16, desc[UR4][R2.64+0x8] ;  /* 0x0000080402107981 */ /* 0x000ea8000c1e1b00 */
[----:B------:R-:W2:Y:S02]  /*0510*/  LDG.E.64 R18, desc[UR4][R2.64] ;  /* 0x0000000402127981 */ /* 0x000ea4000c1e1b00 */
[----:B--2---:R-:W-:-:S04]  /*0520*/  IADD3 R16, P0, P2, R16, -R7, -R18 ;  /* 0x8000000710107210 */ /* 0x004fc80007a1e812 */
[----:B------:R-:W-:Y:S02]  /*0530*/  IADD3.X R17, PT, PT, R17, ~R9, ~R19, P0, P2 ;  /* 0x8000000911117210 */ /* 0x000fe400007e4c13 */
[----:B------:R-:W-:-:S03]  /*0540*/  IADD3 R0, P0, PT, R0, -0x1, RZ ;  /* 0xffffffff00007810 */ /* 0x000fc60007f1e0ff */
[----:B------:R0:W-:Y:S01]  /*0550*/  STG.E.64 desc[UR4][R10.64], R16 ;  /* 0x000000100a007986 */ /* 0x0001e2000c101b04 */
[----:B------:R-:W-:Y:S02]  /*0560*/  IADD3.X R6, PT, PT, R6, -0x1, RZ, P0, !PT ;  /* 0xffffffff06067810 */ /* 0x000fe400007fe4ff */
[----:B------:R-:W-:-:S04]  /*0570*/  ISETP.NE.U32.AND P0, PT, R0, RZ, PT ;  /* 0x000000ff0000720c */ /* 0x000fc80003f05070 */
[----:B------:R-:W-:-:S13]  /*0580*/  ISETP.NE.AND.EX P0, PT, R6, RZ, PT, P0 ;  /* 0x000000ff0600720c */ /* 0x000fda0003f05300 */
[----:B0-----:R-:W-:Y:S05]  /*0590*/  @P0 BRA `(.L_x_1497) ;  /* 0xfffffffc00d80947 */ /* 0x001fea000383ffff */
.L_x_1496:
[----:B------:R-:W-:Y:S05]  /*05a0*/  BSYNC.RECONVERGENT B0 ;  /* 0x0000000000007941 */ /* 0x000fea0003800200 */
.L_x_1495:
[----:B------:R-:W-:Y:S05]  /*05b0*/  @P1 EXIT ;  /* 0x000000000000194d */ /* 0x000fea0003800000 */
.L_x_1498:
[----:B------:R-:W2:Y:S04]  /*05c0*/  LDG.E.64 R16, desc[UR4][R2.64+0x8] ;  /* 0x0000080402107981 */ /* 0x000ea8000c1e1b00 */
[----:B------:R-:W2:Y:S02]  /*05d0*/  LDG.E.64 R18, desc[UR4][R2.64] ;  /* 0x0000000402127981 */ /* 0x000ea4000c1e1b00 */
[----:B--2---:R-:W-:-:S04]  /*05e0*/  IADD3 R20, P0, P1, R16, -R7, -R18 ;  /* 0x8000000710147210 */ /* 0x004fc8000791e812 */
[----:B------:R-:W-:-:S05]  /*05f0*/  IADD3.X R21, PT, PT, R17, ~R9, ~R19, P0, P1 ;  /* 0x8000000911157210 */ /* 0x000fca00007e2c13 */
[----:B------:R0:W-:Y:S04]  /*0600*/  STG.E.64 desc[UR4][R10.64], R20 ;  /* 0x000000140a007986 */ /* 0x0001e8000c101b04 */
        /* <DEDUP_REMOVED lines=13> */
[----:B------:R-:W-:Y:S02]  /*06e0*/  IADD3.X R17, PT, PT, R17, ~R9, ~R19, P0, P1 ;  /* 0x8000000911117210 */ /* 0x000fe400007e2c13 */
[----:B------:R-:W-:-:S03]  /*06f0*/  IADD3 R13, P0, PT, R13, 0x4, RZ ;  /* 0x000000040d0d7810 */ /* 0x000fc60007f1e0ff */
[----:B------:R0:W-:Y:S02]  /*0700*/  STG.E.64 desc[UR4][R10.64], R16 ;  /* 0x000000100a007986 */ /* 0x0001e4000c101b04 */
[----:B------:R-:W-:Y:S01]  /*0710*/  IMAD.X R15, RZ, RZ, R15, P0 ;  /* 0x000000ffff0f7224 */ /* 0x000fe200000e060f */
[----:B------:R-:W-:-:S04]  /*0720*/  ISETP.GE.U32.AND P0, PT, R13, R4, PT ;  /* 0x000000040d00720c */ /* 0x000fc80003f06070 */
[----:B------:R-:W-:-:S13]  /*0730*/  ISETP.GE.U32.AND.EX P0, PT, R15, R5, PT, P0 ;  /* 0x000000050f00720c */ /* 0x000fda0003f06100 */
[----:B0-----:R-:W-:Y:S05]  /*0740*/  @!P0 BRA `(.L_x_1498) ;  /* 0xfffffffc009c8947 */ /* 0x001fea000383ffff */
[----:B------:R-:W-:Y:S05]  /*0750*/  EXIT ;  /* 0x000000000000794d */ /* 0x000fea0003800000 */
.L_x_1499:
        /* <DEDUP_REMOVED lines=10> */
.L_x_2153:


//--------------------- .text._Z27triangle_counting_kernel_VCP27vertex_dictionary_structuremPfPmS2_S2_ --------------------------
	.section	.text._Z27triangle_counting_kernel_VCP27vertex_dictionary_structuremPfPmS2_S2_,"ax",@progbits
	.align	128
        .global         _Z27triangle_counting_kernel_VCP27vertex_dictionary_structuremPfPmS2_S2_
        .type           _Z27triangle_counting_kernel_VCP27vertex_dictionary_structuremPfPmS2_S2_,@function
        .size           _Z27triangle_counting_kernel_VCP27vertex_dictionary_structuremPfPmS2_S2_,(.L_x_2154 - _Z27triangle_counting_kernel_VCP27vertex_dictionary_structuremPfPmS2_S2_)
        .other          _Z27triangle_counting_kernel_VCP27vertex_dictionary_structuremPfPmS2_S2_,@"STO_CUDA_ENTRY STV_DEFAULT"
_Z27triangle_counting_kernel_VCP27vertex_dictionary_structuremPfPmS2_S2_:
.text._Z27triangle_counting_kernel_VCP27vertex_dictionary_structuremPfPmS2_S2_:
        /* <DEDUP_REMOVED lines=25> */
.L_x_1503:
        /* <DEDUP_REMOVED lines=28> */
.L_x_1502:
[----:B------:R-:W-:-:S05]  /*0350*/  IADD3 R10, P0, PT, R9, 0x1, RZ ;  /* 0x00000001090a7810 */ /* 0x000fca0007f1e0ff */
[----:B------:R-:W-:-:S08]  /*0360*/  IMAD.X R12, RZ, RZ, R15, P0 ;  /* 0x000000ffff0c7224 */ /* 0x000fd000000e060f */
.L_x_1501:
[----:B------:R-:W-:Y:S05]  /*0370*/  BSYNC.RECONVERGENT B0 ;  /* 0x0000000000007941 */ /* 0x000fea0003800200 */
.L_x_1500:
[----:B------:R-:W-:Y:S01]  /*0380*/  IADD3 R0, P0, PT, R6, R10, RZ ;  /* 0x0000000a06007210 */ /* 0x000fe20007f1e0ff */
[----:B------:R-:W0:Y:S04]  /*0390*/  LDCU.64 UR14, c[0x0][0x3a8] ;  /* 0x00007500ff0e77ac */ /* 0x000e280008000a00 */
[----:B------:R-:W-:Y:S01]  /*03a0*/  IMAD.X R9, R7, 0x1, R12, P0 ;  /* 0x0000000107097824 */ /* 0x000fe200000e060c */
[----:B------:R-:W-:Y:S01]  /*03b0*/  ISETP.GE.U32.AND P0, PT, R0, R4, PT ;  /* 0x000000040000720c */ /* 0x000fe20003f06070 */
[----:B------:R-:W1:Y:S03]  /*03c0*/  LDCU.64 UR12, c[0x0][0x3a8] ;  /* 0x00007500ff0c77ac */ /* 0x000e660008000a00 */
[----:B------:R-:W-:-:S13]  /*03d0*/  ISETP.GE.U32.AND.EX P0, PT, R9, R5, PT, P0 ;  /* 0x000000050900720c */ /* 0x000fda0003f06100 */
[----:B01----:R-:W-:Y:S05]  /*03e0*/  @P0 EXIT ;  /* 0x000000000000094d */ /* 0x003fea0003800000 */
.L_x_1527:
[----:B0-----:R-:W0:Y:S02]  /*03f0*/  LDCU.128 UR8, c[0x0][0x3a0] ;  /* 0x00007400ff0877ac */ /* 0x001e240008000c00 */
[----:B0-----:R-:W-:-:S04]  /*0400*/  LEA R16, P0, R0, UR10, 0x3 ;  /* 0x0000000a00107c11 */ /* 0x001fc8000f8018ff */
[----:B------:R-:W-:-:S06]  /*0410*/  LEA.HI.X R17, R0, UR11, R9, 0x3, P0 ;  /* 0x0000000b00117c11 */ /* 0x000fcc00080f1c09 */
[----:B------:R-:W2:Y:S02]  /*0420*/  LDG.E.64 R16, desc[UR4][R16.64] ;  /* 0x0000000410107981 */ /* 0x000ea4000c1e1b00 */
[----:B--2---:R-:W-:-:S04]  /*0430*/  LEA R2, P0, R16, UR8, 0x3 ;  /* 0x0000000810027c11 */ /* 0x004fc8000f8018ff */
[----:B------:R-:W-:-:S05]  /*0440*/  LEA.HI.X R3, R16, UR9, R17, 0x3, P0 ;  /* 0x0000000910037c11 */ /* 0x000fca00080f1c11 */
[----:B------:R-:W2:Y:S04]  /*0450*/  LDG.E.64 R10, desc[UR4][R2.64+-0x8] ;  /* 0xfffff804020a7981 */ /* 0x000ea8000c1e1b00 */
[----:B------:R-:W2:Y:S01]  /*0460*/  LDG.E.64 R14, desc[UR4][R2.64] ;  /* 0x00000004020e7981 */ /* 0x000ea2000c1e1b00 */
[----:B------:R-:W-:Y:S01]  /*0470*/  IADD3 R19, P1, PT, -R6, R4, RZ ;  /* 0x0000000406137210 */ /* 0x000fe20007f3e1ff */
[----:B------:R-:W-:Y:S01]  /*0480*/  BSSY.RECONVERGENT B0, `(.L_x_1504) ;  /* 0x00000fb000007945 */ /* 0x000fe20003800200 */
[----:B------:R-:W-:-:S03]  /*0490*/  IADD3 R0, P0, PT, R0, 0x1, RZ ;  /* 0x0000000100007810 */ /* 0x000fc60007f1e0ff */
[----:B------:R-:W-:Y:S02]  /*04a0*/  IMAD.X R21, R5, 0x1, ~R7, P1 ;  /* 0x0000000105157824 */ /* 0x000fe400008e0e07 */
[----:B------:R-:W-:Y:S01]  /*04b0*/  IMAD.X R9, RZ, RZ, R9, P0 ;  /* 0x000000ffff097224 */ /* 0x000fe200000e0609 */
[----:B------:R-:W-:-:S04]  /*04c0*/  ISETP.GE.U32.AND P0, PT, R0, R4, PT ;  /* 0x000000040000720c */ /* 0x000fc80003f06070 */
[----:B------:R-:W-:Y:S02]  /*04d0*/  ISETP.GE.U32.AND.EX P0, PT, R9, R5, PT, P0 ;  /* 0x000000050900720c */ /* 0x000fe40003f06100 */
[----:B--2---:R-:W-:-:S04]  /*04e0*/  IADD3 R18, P2, PT, R14, -R10, RZ ;  /* 0x8000000a0e127210 */ /* 0x004fc80007f5e0ff */
[----:B------:R-:W-:Y:S01]  /*04f0*/  ISETP.GT.U32.AND P1, PT, R19, R18, PT ;  /* 0x000000121300720c */ /* 0x000fe20003f24070 */
[----:B------:R-:W-:-:S05]  /*0500*/  IMAD.X R22, R15, 0x1, ~R11, P2 ;  /* 0x000000010f167824 */ /* 0x000fca00010e0e0b */
[----:B------:R-:W-:-:S13]  /*0510*/  ISETP.GT.U32.AND.EX P1, PT, R21, R22, PT, P1 ;  /* 0x000000161500720c */ /* 0x000fda0003f24110 */
[----:B------:R-:W-:Y:S05]  /*0520*/  @P1 BRA `(.L_x_1505) ;  /* 0x0000000400ec1947 */ /* 0x000fea0003800000 */
[----:B------:R-:W-:Y:S01]  /*0530*/  ISETP.GE.AND P1, PT, R21, RZ, PT ;  /* 0x000000ff1500720c */ /* 0x000fe20003f26270 */
[----:B------:R-:W-:Y:S01]  /*0540*/  BSSY.RECONVERGENT B1, `(.L_x_1506) ;  /* 0x0000026000017945 */ /* 0x000fe20003800200 */
[----:B------:R-:W-:-:S11]  /*0550*/  CS2R R12, SRZ ;  /* 0x00000000000c7805 */ /* 0x000fd6000001ff00 */
[----:B------:R-:W-:Y:S05]  /*0560*/  @!P1 BRA `(.L_x_1507) ;  /* 0x00000000008c9947 */ /* 0x000fea0003800000 */
[----:B------:R-:W-:Y:S01]  /*0570*/  IADD3 R14, P1, PT, R16, -0x1, RZ ;  /* 0xffffffff100e7810 */ /* 0x000fe20007f3e0ff */
[----:B------:R-:W-:Y:S01]  /*0580*/  IMAD.MOV.U32 R18, RZ, RZ, R19 ;  /* 0x000000ffff127224 */ /* 0x000fe200078e0013 */
[----:B------:R-:W-:Y:S01]  /*0590*/  CS2R R12, SRZ ;  /* 0x00000000000c7805 */ /* 0x000fe2000001ff00 */
[----:B------:R-:W-:Y:S01]  /*05a0*/  IMAD.MOV.U32 R15, RZ, RZ, R21 ;  /* 0x000000ffff0f7224 */ /* 0x000fe200078e0015 */
[----:B------:R-:W-:-:S09]  /*05b0*/  IADD3.X R19, PT, PT, R17, -0x1, RZ, P1, !PT ;  /* 0xffffffff11137810 */ /* 0x000fd20000ffe4ff */
.L_x_1509:
        /* <DEDUP_REMOVED lines=15> */
[----:B------:R-:W-:Y:S01]  /*06b0*/  ISETP.GE.U32.AND P1, PT, R23, R14, PT ;  /* 0x0000000e1700720c */ /* 0x000fe20003f26070 */
        /* <DEDUP_REMOVED lines=12> */
.L_x_1508:
[----:B------:R-:W-:-:S05]  /*0780*/  IADD3 R13, P1, PT, R25, 0x1, RZ ;  /* 0x00000001190d7810 */ /* 0x000fca0007f3e0ff */
[----:B------:R-:W-:-:S08]  /*0790*/  IMAD.X R12, RZ, RZ, R21, P1 ;  /* 0x000000ffff0c7224 */ /* 0x000fd000008e0615 */
.L_x_1507:
[----:B------:R-:W-:Y:S05]  /*07a0*/  BSYNC.RECONVERGENT B1 ;  /* 0x0000000000017941 */ /* 0x000fea0003800200 */
.L_x_1506:
[----:B------:R-:W0:Y:S02]  /*07b0*/  LDCU.64 UR6, c[0x0][0x3a0] ;  /* 0x00007400ff0677ac */ /* 0x000e240008000a00 */
[----:B0-----:R-:W-:-:S04]  /*07c0*/  LEA R10, P1, R8, UR6, 0x3 ;  /* 0x00000006080a7c11 */ /* 0x001fc8000f8218ff */
[----:B------:R-:W-:-:S06]  /*07d0*/  LEA.HI.X R11, R8, UR7, RZ, 0x3, P1 ;  /* 0x00000007080b7c11 */ /* 0x000fcc00088f1cff */
[----:B------:R-:W2:Y:S01]  /*07e0*/  LDG.E.64 R10, desc[UR4][R10.64] ;  /* 0x000000040a0a7981 */ /* 0x000ea2000c1e1b00 */
[----:B------:R-:W-:Y:S01]  /*07f0*/  BSSY.RECONVERGENT B1, `(.L_x_1510) ;  /* 0x000004d000017945 */ /* 0x000fe20003800200 */
[----:B--2---:R-:W-:-:S05]  /*0800*/  IADD3 R18, P1, PT, R10, R13, RZ ;  /* 0x0000000d0a127210 */ /* 0x004fca0007f3e0ff */
[----:B------:R-:W-:Y:S01]  /*0810*/  IMAD.X R19, R11, 0x1, R12, P1 ;  /* 0x000000010b137824 */ /* 0x000fe200008e060c */
[----:B------:R-:W-:-:S04]  /*0820*/  ISETP.GE.U32.AND P1, PT, R18, R4, PT ;  /* 0x000000041200720c */ /* 0x000fc80003f26070 */
[----:B------:R-:W-:-:S13]  /*0830*/  ISETP.GE.U32.AND.EX P1, PT, R19, R5, PT, P1 ;  /* 0x000000051300720c */ /* 0x000fda0003f26110 */
[----:B------:R-:W-:Y:S05]  /*0840*/  @P1 BRA `(.L_x_1511) ;  /* 0x00000004001c1947 */ /* 0x000fea0003800000 */
[----:B------:R-:W0:Y:S02]  /*0850*/  LDCU.64 UR6, c[0x0][0x390] ;  /* 0x00007200ff0677ac */ /* 0x000e240008000a00 */
[----:B0-----:R-:W-:-:S04]  /*0860*/  LEA R10, P1, R16, UR6, 0x2 ;  /* 0x00000006100a7c11 */ /* 0x001fc8000f8210ff */
[----:B------:R-:W-:-:S09]  /*0870*/  LEA.HI.X R11, R16, UR7, R17, 0x2, P1 ;  /* 0x00000007100b7c11 */ /* 0x000fd200088f1411 */
.L_x_1516:
        /* <DEDUP_REMOVED lines=24> */
[----:B------:R-:W-:Y:S02]  /*0a00*/  IMAD.MOV.U32 R29, RZ, RZ, RZ ;  /* 0x000000ffff1d7224 */ /* 0x000fe400078e00ff */
[----:B------:R-:W-:Y:S01]  /*0a10*/  IMAD.MOV.U32 R27, RZ, RZ, RZ ;  /* 0x000000ffff1b7224 */ /* 0x000fe200078e00ff */
[----:B------:R-:W-:-:S09]  /*0a20*/  IADD3.X R25, PT, PT, R13, -0x1, RZ, P2, !PT ;  /* 0xffffffff0d197810 */ /* 0x000fd200017fe4ff */
.L_x_1515:
[----:B------:R-:W-:-:S04]  /*0a30*/  IADD3 R16, P3, PT, R16, -0x1, RZ ;  /* 0xffffffff10107810 */ /* 0x000fc80007f7e0ff */
[----:B------:R-:W-:Y:S02]  /*0a40*/  ISETP.GE.U32.AND P2, PT, R16, R20, PT ;  /* 0x000000141000720c */ /* 0x000fe40003f46070 */
[----:B------:R-:W-:-:S04]  /*0a50*/  IADD3.X R16, PT, PT, R17, -0x1, RZ, P3, !PT ;  /* 0xffffffff11107810 */ /* 0x000fc80001ffe4ff */
[----:B------:R-:W-:Y:S02]  /*0a60*/  ISETP.GE.U32.AND.EX P2, PT, R16, R25, PT, P2 ;  /* 0x000000191000720c */ /* 0x000fe40003f46120 */
[C---:B------:R-:W-:Y:S02]  /*0a70*/  IADD3 R16, P3, PT, R23.reuse, 0x1, RZ ;  /* 0x0000000117107810 */ /* 0x040fe40007f7e0ff */
[----:B------:R-:W-:Y:S02]  /*0a80*/  IADD3 R23, P4, PT, R23, -0x1, RZ ;  /* 0xffffffff17177810 */ /* 0x000fe40007f9e0ff */
[----:B------:R-:W-:Y:S01]  /*0a90*/  SEL R29, R16, R29, !P2 ;  /* 0x0000001d101d7207 */ /* 0x000fe20005000000 */
[----:B------:R-:W-:Y:S01]  /*0aa0*/  IMAD.X R16, RZ, RZ, R21, P3 ;  /* 0x000000ffff107224 */ /* 0x000fe200018e0615 */
[----:B------:R-:W-:Y:S02]  /*0ab0*/  IADD3.X R21, PT, PT, R21, -0x1, RZ, P4, !PT ;  /* 0xffffffff15157810 */ /* 0x000fe400027fe4ff */
[----:B------:R-:W-:-:S02]  /*0ac0*/  SEL R24, R24, R23, !P2 ;  /* 0x0000001718187207 */ /* 0x000fc40005000000 */
        /* <DEDUP_REMOVED lines=18> */
.L_x_1513:
[----:B------:R-:W0:Y:S01]  /*0bf0*/  LDC.64 R20, c[0x0][0x390] ;  /* 0x0000e400ff147b82 */ /* 0x000e220000000a00 */
[----:B------:R-:W1:Y:S01]  /*0c00*/  LDCU.64 UR6, c[0x0][0x390] ;  /* 0x00007200ff0677ac */ /* 0x000e620008000a00 */
[----:B------:R-:W-:-:S06]  /*0c10*/  IMAD.MOV.U32 R23, RZ, RZ, 0x3f800000 ;  /* 0x3f800000ff177424 */ /* 0x000fcc00078e00ff */
[----:B------:R-:W2:Y:S01]  /*0c20*/  LDC.64 R14, c[0x4][0x78] ;  /* 0x01001e00ff0e7b82 */ /* 0x000ea20000000a00 */
[----:B-1----:R-:W-:-:S04]  /*0c30*/  LEA R16, P2, R12, UR6, 0x2 ;  /* 0x000000060c107c11 */ /* 0x002fc8000f8410ff */
[----:B------:R-:W-:Y:S01]  /*0c40*/  LEA.HI.X R17, R12, UR7, R13, 0x2, P2 ;  /* 0x000000070c117c11 */ /* 0x000fe200090f140d */
[----:B0-----:R-:W-:Y:S01]  /*0c50*/  IMAD.WIDE.U32 R20, R8, 0x4, R20 ;  /* 0x0000000408147825 */ /* 0x001fe200078e0014 */
[----:B--2---:R0:W-:Y:S04]  /*0c60*/  REDG.E.ADD.F32.FTZ.RN.STRONG.GPU desc[UR4][R14.64], R23 ;  /* 0x000000170e0079a6 */ /* 0x0041e8000c12f304 */
[----:B------:R0:W-:Y:S04]  /*0c70*/  REDG.E.ADD.F32.FTZ.RN.STRONG.GPU desc[UR4][R20.64], R23 ;  /* 0x00000017140079a6 */ /* 0x0001e8000c12f304 */
[----:B------:R0:W-:Y:S04]  /*0c80*/  REDG.E.ADD.F32.FTZ.RN.STRONG.GPU desc[UR4][R10.64+-0x4], R23 ;  /* 0xfffffc170a0079a6 */ /* 0x0001e8000c12f304 */
[----:B------:R0:W-:Y:S02]  /*0c90*/  REDG.E.ADD.F32.FTZ.RN.STRONG.GPU desc[UR4][R16.64+-0x4], R23 ;  /* 0xfffffc17100079a6 */ /* 0x0001e4000c12f304 */
.L_x_1514:
[----:B------:R-:W-:Y:S05]  /*0ca0*/  BSYNC.RECONVERGENT B2 ;  /* 0x0000000000027941 */ /* 0x000fea0003800200 */
.L_x_1512:
[----:B------:R-:W-:Y:S05]  /*0cb0*/  @!P1 BRA `(.L_x_1516) ;  /* 0xfffffff800f09947 */ /* 0x000fea000383ffff */
.L_x_1511:
[----:B------:R-:W-:Y:S05]  /*0cc0*/  BSYNC.RECONVERGENT B1 ;  /* 0x0000000000017941 */ /* 0x000fea0003800200 */
.L_x_1510:
[----:B------:R-:W-:Y:S05]  /*0cd0*/  BRA `(.L_x_1517) ;  /* 0x0000000400d47947 */ /* 0x000fea0003800000 */
.L_x_1505:
[----:B------:R-:W-:Y:S01]  /*0ce0*/  ISETP.GE.AND P1, PT, R22, RZ, PT ;  /* 0x000000ff1600720c */ /* 0x000fe20003f26270 */
[----:B------:R-:W-:Y:S01]  /*0cf0*/  BSSY.RECONVERGENT B1, `(.L_x_1518) ;  /* 0x0000027000017945 */ /* 0x000fe20003800200 */
[----:B------:R-:W-:Y:S02]  /*0d00*/  IMAD.MOV.U32 R21, RZ, RZ, RZ ;  /* 0x000000ffff157224 */ /* 0x000fe400078e00ff */
[----:B------:R-:W-:-:S09]  /*0d10*/  IMAD.MOV.U32 R19, RZ, RZ, RZ ;  /* 0x000000ffff137224 */ /* 0x000fd200078e00ff */
[----:B------:R-:W-:Y:S05]  /*0d20*/  @!P1 BRA `(.L_x_1519) ;  /* 0x00000000008c9947 */ /* 0x000fea0003800000 */
[----:B------:R-:W-:Y:S01]  /*0d30*/  IADD3 RZ, P1, PT, R16, -0x1, RZ ;  /* 0xffffffff10ff7810 */ /* 0x000fe20007f3e0ff */
[----:B------:R-:W-:Y:S02]  /*0d40*/  IMAD.MOV.U32 R21, RZ, RZ, RZ ;  /* 0x000000ffff157224 */ /* 0x000fe400078e00ff */
[----:B------:R-:W-:Y:S01]  /*0d50*/  IMAD.MOV.U32 R19, RZ, RZ, RZ ;  /* 0x000000ffff137224 */ /* 0x000fe200078e00ff */
[----:B------:R-:W-:-:S09]  /*0d60*/  IADD3.X R20, PT, PT, R17, -0x1, RZ, P1, !PT ;  /* 0xffffffff11147810 */ /* 0x000fd20000ffe4ff */
.L_x_1521:
        /* <DEDUP_REMOVED lines=12> */
[----:B------:R-:W-:Y:S01]  /*0e30*/  VIADD R27, R16, 0xffffffff ;  /* 0xffffffff101b7836 */ /* 0x000fe20000000000 */
[----:B------:R-:W-:-:S04]  /*0e40*/  IADD3 R12, P2, PT, R12, -0x1, RZ ;  /* 0xffffffff0c0c7810 */ /* 0x000fc80007f5e0ff */
[----:B------:R-:W-:Y:S02]  /*0e50*/  ISETP.GE.U32.AND P1, PT, R12, R27, PT ;  /* 0x0000001b0c00720c */ /* 0x000fe40003f26070 */
[----:B------:R-:W-:Y:S02]  /*0e60*/  IADD3.X R13, PT, PT, R13, -0x1, RZ, P2, !PT ;  /* 0xffffffff0d0d7810 */ /* 0x000fe400017fe4ff */
[C---:B------:R-:W-:Y:S02]  /*0e70*/  IADD3 R12, P2, PT, R25.reuse, 0x1, RZ ;  /* 0x00000001190c7810 */ /* 0x040fe40007f5e0ff */
        /* <DEDUP_REMOVED lines=12> */
.L_x_1520:
[----:B------:R-:W-:-:S05]  /*0f40*/  IADD3 R21, P1, PT, R25, 0x1, RZ ;  /* 0x0000000119157810 */ /* 0x000fca0007f3e0ff */
[----:B------:R-:W-:-:S08]  /*0f50*/  IMAD.X R19, RZ, RZ, R23, P1 ;  /* 0x000000ffff137224 */ /* 0x000fd000008e0617 */
.L_x_1519:
[----:B------:R-:W-:Y:S05]  /*0f60*/  BSYNC.RECONVERGENT B1 ;  /* 0x0000000000017941 */ /* 0x000fea0003800200 */
.L_x_1518:
[----:B------:R-:W-:-:S05]  /*0f70*/  IADD3 R21, P1, PT, R10, R21, RZ ;  /* 0x000000150a157210 */ /* 0x000fca0007f3e0ff */
[----:B------:R-:W-:Y:S01]  /*0f80*/  IMAD.X R18, R11, 0x1, R19, P1 ;  /* 0x000000010b127824 */ /* 0x000fe200008e0613 */
[----:B------:R-:W-:-:S04]  /*0f90*/  ISETP.GE.U32.AND P1, PT, R21, R14, PT ;  /* 0x0000000e1500720c */ /* 0x000fc80003f26070 */
[----:B------:R-:W-:-:S13]  /*0fa0*/  ISETP.GE.U32.AND.EX P1, PT, R18, R15, PT, P1 ;  /* 0x0000000f1200720c */ /* 0x000fda0003f26110 */
[----:B------:R-:W-:Y:S05]  /*0fb0*/  @P1 BRA `(.L_x_1517) ;  /* 0x00000004001c1947 */ /* 0x000fea0003800000 */
[----:B------:R-:W0:Y:S01]  /*0fc0*/  LDCU.64 UR6, c[0x0][0x390] ;  /* 0x00007200ff0677ac */ /* 0x000e220008000a00 */
[----:B------:R-:W-:Y:S01]  /*0fd0*/  IMAD.MOV.U32 R19, RZ, RZ, R21 ;  /* 0x000000ffff137224 */ /* 0x000fe200078e0015 */
[----:B0-----:R-:W-:-:S04]  /*0fe0*/  LEA R12, P1, R16, UR6, 0x2 ;  /* 0x00000006100c7c11 */ /* 0x001fc8000f8210ff */
[----:B------:R-:W-:-:S09]  /*0ff0*/  LEA.HI.X R13, R16, UR7, R17, 0x2, P1 ;  /* 0x00000007100d7c11 */ /* 0x000fd200088f1411 */
.L_x_1526:
[----:B------:R-:W-:Y:S01]  /*1000*/  IADD3 R24, P1, PT, -R6, R4, RZ ;  /* 0x0000000406187210 */ /* 0x000fe20007f3e1ff */
[----:B0-----:R-:W0:Y:S04]  /*1010*/  LDCU.64 UR6, c[0x0][0x3a8] ;  /* 0x00007500ff0677ac */ /* 0x001e280008000a00 */
[----:B------:R-:W-:-:S05]  /*1020*/  IMAD.X R22, R5, 0x1, ~R7, P1 ;  /* 0x0000000105167824 */ /* 0x000fca00008e0e07 */
        /* <DEDUP_REMOVED lines=14> */
[----:B------:R-:W-:Y:S01]  /*1110*/  IADD3 R20, P1, PT, R10, -0x1, RZ ;  /* 0xffffffff0a147810 */ /* 0x000fe20007f3e0ff */
[----:B------:R-:W-:Y:S02]  /*1120*/  IMAD.MOV.U32 R29, RZ, RZ, RZ ;  /* 0x000000ffff1d7224 */ /* 0x000fe400078e00ff */
[----:B------:R-:W-:Y:S01]  /*1130*/  IMAD.MOV.U32 R27, RZ, RZ, RZ ;  /* 0x000000ffff1b7224 */ /* 0x000fe200078e00ff */
[----:B------:R-:W-:-:S09]  /*1140*/  IADD3.X R25, PT, PT, R11, -0x1, RZ, P1, !PT ;  /* 0xffffffff0b197810 */ /* 0x000fd20000ffe4ff */
.L_x_1525:
        /* <DEDUP_REMOVED lines=28> */
.L_x_1523:
        /* <DEDUP_REMOVED lines=10> */
[----:B------:R0:W-:Y:S04]  /*13b0*/  REDG.E.ADD.F32.FTZ.RN.STRONG.GPU desc[UR4][R20.64+-0x4], R25 ;  /* 0xfffffc19140079a6 */ /* 0x0001e8000c12f304 */
[----:B------:R0:W5:Y:S02]  /*13c0*/  LDG.E.64 R14, desc[UR4][R2.64] ;  /* 0x00000004020e7981 */ /* 0x000164000c1e1b00 */
.L_x_1524:
[----:B------:R-:W-:Y:S05]  /*13d0*/  BSYNC.RECONVERGENT B1 ;  /* 0x0000000000017941 */ /* 0x000fea0003800200 */
.L_x_1522:
[----:B------:R-:W-:-:S05]  /*13e0*/  IADD3 R19, P1, PT, R19, 0x1, RZ ;  /* 0x0000000113137810 */ /* 0x000fca0007f3e0ff */
[----:B------:R-:W-:Y:S01]  /*13f0*/  IMAD.X R18, RZ, RZ, R18, P1 ;  /* 0x000000ffff127224 */ /* 0x000fe200008e0612 */
[----:B-----5:R-:W-:-:S04]  /*1400*/  ISETP.GE.U32.AND P1, PT, R19, R14, PT ;  /* 0x0000000e1300720c */ /* 0x020fc80003f26070 */
[----:B------:R-:W-:-:S13]  /*1410*/  ISETP.GE.U32.AND.EX P1, PT, R18, R15, PT, P1 ;  /* 0x0000000f1200720c */ /* 0x000fda0003f26110 */
[----:B------:R-:W-:Y:S05]  /*1420*/  @!P1 BRA `(.L_x_1526) ;  /* 0xfffffff800f49947 */ /* 0x000fea000383ffff */
.L_x_1517:
[----:B------:R-:W-:Y:S05]  /*1430*/  BSYNC.RECONVERGENT B0 ;  /* 0x0000000000007941 */ /* 0x000fea0003800200 */
.L_x_1504:
[----:B------:R-:W-:Y:S05]  /*1440*/  @!P0 BRA `(.L_x_1527) ;  /* 0xffffffec00e88947 */ /* 0x000fea000383ffff */
[----:B------:R-:W-:Y:S05]  /*1450*/  EXIT ;  /* 0x000000000000794d */ /* 0x000fea0003800000 */
.L_x_1528:
        /* <DEDUP_REMOVED lines=10> */
.L_x_2154:


//--------------------- .text._Z26triangle_counting_kernel_2P27vertex_dictionary_structuremmPmS1_S1_S1_S1_S1_PfS1_ --------------------------
	.section	.text._Z26triangle_counting_kernel_2P27vertex_dictionary_structuremmPmS1_S1_S1_S1_S1_PfS1_,"ax",@progbits
	.align	128
        .global         _Z26triangle_counting_kernel_2P27vertex_dictionary_structuremmPmS1_S1_S1_S1_S1_PfS1_
        .type           _Z26triangle_counting_kernel_2P27vertex_dictionary_structuremmPmS1_S1_S1_S1_S1_PfS1_,@function
        .size           _Z26triangle_counting_kernel_2P27vertex_dictionary_structuremmPmS1_S1_S1_S1_S1_PfS1_,(.L_x_2155 - _Z26triangle_counting_kernel_2P27vertex_dictionary_structuremmPmS1_S1_S1_S1_S1_PfS1_)
        .other          _Z26triangle_counting_kernel_2P27vertex_dictionary_structuremmPmS1_S1_S1_S1_S1_PfS1_,@"STO_CUDA_ENTRY STV_DEFAULT"
_Z26triangle_counting_kernel_2P27vertex_dictionary_structuremmPmS1_S1_S1_S1_S1_PfS1_:
.text._Z26triangle_counting_kernel_2P27vertex_dictionary_structuremmPmS1_S1_S1_S1_S1_PfS1_:
        /* <DEDUP_REMOVED lines=13> */
[----:B------:R-:W0:Y:S05]  /*00d0*/  LDCU.64 UR4, c[0x0][0x3a0] ;  /* 0x00007400ff0477ac */ /* 0x000e2a0008000a00 */
[----:B-1----:R-:W2:Y:S02]  /*00e0*/  LDG.E.64 R2, desc[UR6][R2.64] ;  /* 0x0000000602027981 */ /* 0x002ea4000c1e1b00 */
[C---:B--2---:R-:W-:Y:S01]  /*00f0*/  IMAD.SHL.U32 R12, R2.reuse, 0x8, RZ ;  /* 0x00000008020c7824 */ /* 0x044fe200078e00ff */
[----:B------:R-:W-:-:S04]  /*0100*/  SHF.L.U64.HI R0, R2, 0x3, R3 ;  /* 0x0000000302007819 */ /* 0x000fc80000010203 */
[----:B0-----:R-:W-:-:S04]  /*0110*/  IADD3 R4, P0, PT, R12, UR4, RZ ;  /* 0x000000040c047c10 */ /* 0x001fc8000ff1e0ff */
[----:B------:R-:W-:Y:S01]  /*0120*/  IADD3.X R5, PT, PT, R0, UR5, RZ, P0, !PT ;  /* 0x0000000500057c10 */ /* 0x000fe200087fe4ff */
[----:B------:R-:W0:Y:S04]  /*0130*/  LDCU.64 UR4, c[0x0][0x3c0] ;  /* 0x00007800ff0477ac */ /* 0x000e280008000a00 */
[----:B------:R-:W2:Y:S04]  /*0140*/  LDG.E.64 R16, desc[UR6][R4.64] ;  /* 0x0000000604107981 */ /* 0x000ea8000c1e1b00 */
[----:B------:R-:W2:Y:S01]  /*0150*/  LDG.E.64 R14, desc[UR6][R4.64+0x8] ;  /* 0x00000806040e7981 */ /* 0x000ea2000c1e1b00 */
[----:B0-----:R-:W-:-:S04]  /*0160*/  IADD3 R12, P1, PT, R12, UR4, RZ ;  /* 0x000000040c0c7c10 */ /* 0x001fc8000ff3e0ff */
[----:B------:R-:W-:Y:S02]  /*0170*/  IADD3.X R13, PT, PT, R0, UR5, RZ, P1, !PT ;  /* 0x00000005000d7c10 */ /* 0x000fe40008ffe4ff */
[----:B--2---:R-:W-:-:S04]  /*0180*/  ISETP.GE.U32.AND P0, PT, R16, R14, PT ;  /* 0x0000000e1000720c */ /* 0x004fc80003f06070 */
[----:B------:R-:W-:-:S13]  /*0190*/  ISETP.GE.U32.AND.EX P0, PT, R17, R15, PT, P0 ;  /* 0x0000000f1100720c */ /* 0x000fda0003f06100 */
[----:B------:R-:W-:Y:S05]  /*01a0*/  @P0 EXIT ;  /* 0x000000000000094d */ /* 0x000fea0003800000 */
[----:B------:R-:W5:Y:S01]  /*01b0*/  LDG.E.64 R12, desc[UR6][R12.64] ;  /* 0x000000060c0c7981 */ /* 0x000f62000c1e1b00 */
[----:B------:R-:W0:Y:S01]  /*01c0*/  LDCU.64 UR8, c[0x0][0x3c8] ;  /* 0x00007900ff0877ac */ /* 0x000e220008000a00 */
[----:B------:R-:W-:Y:S01]  /*01d0*/  IMAD.MOV.U32 R0, RZ, RZ, RZ ;  /* 0x000000ffff007224 */ /* 0x000fe200078e00ff */
[----:B------:R-:W-:Y:S01]  /*01e0*/  PRMT R5, RZ, 0x7610, R5 ;  /* 0x00007610ff057816 */ /* 0x000fe20000000005 */
[----:B------:R-:W-:Y:S01]  /*01f0*/  IMAD.MOV.U32 R9, RZ, RZ, R16 ;  /* 0x000000ffff097224 */ /* 0x000fe200078e0010 */
[----:B------:R-:W-:Y:S01]  /*0200*/  UIADD3 UR4, UP0, UPT, UR4, 0x40, URZ ;  /* 0x0000004004047890 */ /* 0x000fe2000ff1e0ff */
[----:B------:R-:W-:Y:S01]  /*0210*/  PRMT R7, RZ, 0x7610, R7 ;  /* 0x00007610ff077816 */ /* 0x000fe20000000007 */
[----:B------:R-:W1:Y:S02]  /*0220*/  LDCU.64 UR10, c[0x0][0x3c8] ;  /* 0x00007900ff0a77ac */ /* 0x000e640008000a00 */
[----:B------:R-:W-:Y:S01]  /*0230*/  UIADD3.X UR5, UPT, UPT, URZ, UR5, URZ, UP0, !UPT ;  /* 0x00000005ff057290 */ /* 0x000fe200087fe4ff */
[----:B0-----:R-:W-:-:S04]  /*0240*/  LEA R10, P0, R2, UR8, 0x2 ;  /* 0x00000008020a7c11 */ /* 0x001fc8000f8010ff */
[----:B------:R-:W-:Y:S01]  /*0250*/  LEA.HI.X R11, R2, UR9, R3, 0x2, P0 ;  /* 0x00000009020b7c11 */ /* 0x000fe200080f1403 */
[----:B------:R-:W-:Y:S02]  /*0260*/  IMAD.MOV.U32 R3, RZ, RZ, RZ ;  /* 0x000000ffff037224 */ /* 0x000fe400078e00ff */
[----:B-1----:R-:W-:-:S07]  /*0270*/  IMAD.MOV.U32 R2, RZ, RZ, R17 ;  /* 0x000000ffff027224 */ /* 0x002fce00078e0011 */
.L_x_1598:
[----:B0-----:R-:W0:Y:S02]  /*0280*/  LDCU.64 UR8, c[0x0][0x3c0] ;  /* 0x00007800ff0877ac */ /* 0x001e240008000a00 */
[----:B01----:R-:W-:-:S04]  /*0290*/  LEA R20, P0, R9, UR8, 0x3 ;  /* 0x0000000809147c11 */ /* 0x003fc8000f8018ff */
[----:B------:R-:W-:-:S06]  /*02a0*/  LEA.HI.X R21, R9, UR9, R2, 0x3, P0 ;  /* 0x0000000909157c11 */ /* 0x000fcc00080f1c02 */
[----:B--2---:R-:W2:Y:S01]  /*02b0*/  LDG.E.64 R20, desc[UR6][R20.64] ;  /* 0x0000000614147981 */ /* 0x004ea2000c1e1b00 */
[----:B------:R-:W-:Y:S01]  /*02c0*/  IADD3 R4, P1, P2, R14, -R16, -R3 ;  /* 0x800000100e047210 */ /* 0x000fe20007a3e803 */
[----:B------:R-:W-:Y:S03]  /*02d0*/  BSSY.RECONVERGENT B0, `(.L_x_1529) ;  /* 0x00001d4000007945 */ /* 0x000fe60003800200 */
[----:B------:R-:W-:Y:S02]  /*02e0*/  IADD3.X R8, PT, PT, R15, ~R17, ~R0, P1, P2 ;  /* 0x800000110f087210 */ /* 0x000fe40000fe4c00 */
[----:B--2--5:R-:W-:-:S04]  /*02f0*/  ISETP.GE.U32.AND P0, PT, R20, R12, PT ;  /* 0x0000000c1400720c */ /* 0x024fc80003f06070 */
[----:B------:R-:W-:-:S13]  /*0300*/  ISETP.GE.U32.AND.EX P0, PT, R21, R13, PT, P0 ;  /* 0x0000000d1500720c */ /* 0x000fda0003f06100 */
[----:B---34-:R-:W-:Y:S05]  /*0310*/  @P0 BRA `(.L_x_1530) ;  /* 0x0000001c003c0947 */ /* 0x018fea0003800000 */
[----:B------:R-:W0:Y:S01]  /*0320*/  LDCU.64 UR8, c[0x0][0x3c8] ;  /* 0x00007900ff0877ac */ /* 0x000e220008000a00 */
[----:B------:R-:W-:Y:S01]  /*0330*/  IADD3 R6, P1, P2, R3, R16, -R14 ;  /* 0x0000001003067210 */ /* 0x000fe20007a3e80e */
[----:B------:R-:W-:Y:S01]  /*0340*/  BSSY.RECONVERGENT B1, `(.L_x_1531) ;  /* 0x00000d7000017945 */ /* 0x000fe20003800200 */
[----:B------:R-:W-:Y:S02]  /*0350*/  IMAD.MOV.U32 R27, RZ, RZ, R2 ;  /* 0x000000ffff1b7224 */ /* 0x000fe400078e0002 */
[----:B------:R-:W-:Y:S02]  /*0360*/  ISETP.GT.U32.AND P0, PT, R6, -0x10, PT ;  /* 0xfffffff00600780c */ /* 0x000fe40003f04070 */
[----:B------:R-:W-:-:S04]  /*0370*/  IADD3.X R6, PT, PT, R0, R17, ~R15, P1, P2 ;  /* 0x0000001100067210 */ /* 0x000fc80000fe4c0f */
[----:B------:R-:W-:Y:S01]  /*0380*/  ISETP.GT.U32.AND.EX P0, PT, R6, -0x1, PT, P0 ;  /* 0xffffffff0600780c */ /* 0x000fe20003f04100 */
[----:B------:R-:W-:Y:S01]  /*0390*/  IMAD.MOV.U32 R6, RZ, RZ, R9 ;  /* 0x000000ffff067224 */ /* 0x000fe200078e0009 */
[----:B0-----:R-:W-:-:S04]  /*03a0*/  LEA R18, P1, R20, UR8, 0x2 ;  /* 0x0000000814127c11 */ /* 0x001fc8000f8210ff */
[----:B------:R-:W-:-:S07]  /*03b0*/  LEA.HI.X R19, R20, UR9, R21, 0x2, P1 ;  /* 0x0000000914137c11 */ /* 0x000fce00088f1415 */
[----:B------:R-:W-:Y:S05]  /*03c0*/  @P0 BRA `(.L_x_1532) ;  /* 0x0000000c00380947 */ /* 0x000fea0003800000 */
[C---:B------:R-:W-:Y:S01]  /*03d0*/  LEA R20, P0, R9.reuse, UR4, 0x3 ;  /* 0x0000000409147c11 */ /* 0x040fe2000f8018ff */
[----:B------:R-:W-:Y:S01]  /*03e0*/  IMAD.MOV.U32 R6, RZ, RZ, R9 ;  /* 0x000000ffff067224 */ /* 0x000fe200078e0009 */
[----:B------:R-:W-:Y:S01]  /*03f0*/  LOP3.LUT R26, R4, 0xfffffff0, RZ, 0xc0, !PT ;  /* 0xfffffff0041a7812 */ /* 0x000fe200078ec0ff */
[--C-:B------:R-:W-:Y:S01]  /*0400*/  IMAD.MOV.U32 R27, RZ, RZ, R2.reuse ;  /* 0x000000ffff1b7224 */ /* 0x100fe200078e0002 */
[----:B------:R-:W-:-:S09]  /*0410*/  LEA.HI.X R21, R9, UR5, R2, 0x3, P0 ;  /* 0x0000000509157c11 */ /* 0x000fd200080f1c02 */
.L_x_1565:
[----:B0-----:R-:W2:Y:S01]  /*0420*/  LDG.E.64 R22, desc[UR6][R20.64+-0x40] ;  /* 0xffffc00614167981 */ /* 0x001ea2000c1e1b00 */
[----:B------:R-:W-:Y:S01]  /*0430*/  BSSY.RECONVERGENT B2, `(.L_x_1533) ;  /* 0x000000a000027945 */ /* 0x000fe20003800200 */
[----:B--2---:R-:W-:-:S04]  /*0440*/  ISETP.GT.U32.AND P0, PT, R22, R12, PT ;  /* 0x0000000c1600720c */ /* 0x004fc80003f04070 */
[----:B------:R-:W-:-:S13]  /*0450*/  ISETP.GT.U32.AND.EX P0, PT, R23, R13, PT, P0 ;  /* 0x0000000d1700720c */ /* 0x000fda0003f04100 */
[----:B------:R-:W-:Y:S05]  /*0460*/  @!P0 BRA `(.L_x_1534) ;  /* 0x0000000000188947 */ /* 0x000fea0003800000 */
[----:B------:R-:W-:-:S04]  /*0470*/  LEA R24, P0, R22, UR10, 0x2 ;  /* 0x0000000a16187c11 */ /* 0x000fc8000f8010ff */
[----:B------:R-:W-:Y:S01]  /*0480*/  LEA.HI.X R25, R22, UR11, R23, 0x2, P0 ;  /* 0x0000000b16197c11 */ /* 0x000fe200080f1417 */
[----:B------:R-:W-:-:S05]  /*0490*/  IMAD.MOV.U32 R23, RZ, RZ, 0x3f800000 ;  /* 0x3f800000ff177424 */ /* 0x000fca00078e00ff */
[----:B------:R0:W-:Y:S04]  /*04a0*/  REDG.E.ADD.F32.FTZ.RN.STRONG.GPU desc[UR6][R10.64], R23 ;  /* 0x000000170a0079a6 */ /* 0x0001e8000c12f306 */
[----:B------:R0:W-:Y:S04]  /*04b0*/  REDG.E.ADD.F32.FTZ.RN.STRONG.GPU desc[UR6][R18.64], R23 ;  /* 0x00000017120079a6 */ /* 0x0001e8000c12f306 */
[----:B------:R0:W-:Y:S02]  /*04c0*/  REDG.E.ADD.F32.FTZ.RN.STRONG.GPU desc[UR6][R24.64], R23 ;  /* 0x00000017180079a6 */ /* 0x0001e4000c12f306 */
.L_x_1534:
[----:B------:R-:W-:Y:S05]  /*04d0*/  BSYNC.RECONVERGENT B2 ;  /* 0x0000000000027941 */ /* 0x000fea0003800200 */
.L_x_1533:
        /* <DEDUP_REMOVED lines=11> */
.L_x_1536:
[----:B------:R-:W-:Y:S05]  /*0590*/  BSYNC.RECONVERGENT B2 ;  /* 0x0000000000027941 */ /* 0x000fea0003800200 */
.L_x_1535:
        /* <DEDUP_REMOVED lines=11> */
.L_x_1538:
[----:B------:R-:W-:Y:S05]  /*0650*/  BSYNC.RECONVERGENT B2 ;  /* 0x0000000000027941 */ /* 0x000fea0003800200 */
.L_x_1537:
        /* <DEDUP_REMOVED lines=11> */
.L_x_1540:
[----:B------:R-:W-:Y:S05]  /*0710*/  BSYNC.RECONVERGENT B2 ;  /* 0x0000000000027941 */ /* 0x000fea0003800200 */
.L_x_1539:
        /* <DEDUP_REMOVED lines=11> */
.L_x_1542:
[----:B------:R-:W-:Y:S05]  /*07d0*/  BSYNC.RECONVERGENT B2 ;  /* 0x0000000000027941 */ /* 0x000fea0003800200 */
.L_x_1541:
        /* <DEDUP_REMOVED lines=11> */
.L_x_1544:
[----:B------:R-:W-:Y:S05]  /*0890*/  BSYNC.RECONVERGENT B2 ;  /* 0x0000000000027941 */ /* 0x000fea0003800200 */
.L_x_1543:
        /* <DEDUP_REMOVED lines=11> */
.L_x_1546:
[----:B------:R-:W-:Y:S05]  /*0950*/  BSYNC.RECONVERGENT B2 ;  /* 0x0000000000027941 */ /* 0x000fea0003800200 */
.L_x_1545:
        /* <DEDUP_REMOVED lines=11> */
.L_x_1548:
[----:B------:R-:W-:Y:S05]  /*0a10*/  BSYNC.RECONVERGENT B2 ;  /* 0x0000000000027941 */ /* 0x000fea0003800200 */
.L_x_1547:
        /* <DEDUP_REMOVED lines=11> */
.L_x_1550:
[----:B------:R-:W-:Y:S05]  /*0ad0*/  BSYNC.RECONVERGENT B2 ;  /* 0x0000000000027941 */ /* 0x000fea0003800200 */
.L_x_1549:
        /* <DEDUP_REMOVED lines=11> */
.L_x_1552:
[----:B------:R-:W-:Y:S05]  /*0b90*/  BSYNC.RECONVERGENT B2 ;  /* 0x0000000000027941 */ /* 0x000fea0003800200 */
.L_x_1551:
        /* <DEDUP_REMOVED lines=11> */
.L_x_1554:
[----:B------:R-:W-:Y:S05]  /*0c50*/  BSYNC.RECONVERGENT B2 ;  /* 0x0000000000027941 */ /* 0x000fea0003800200 */
.L_x_1553:
        /* <DEDUP_REMOVED lines=11> */
.L_x_1556:
[----:B------:R-:W-:Y:S05]  /*0d10*/  BSYNC.RECONVERGENT B2 ;  /* 0x0000000000027941 */ /* 0x000fea0003800200 */
.L_x_1555:
        /* <DEDUP_REMOVED lines=11> */
.L_x_1558:
[----:B------:R-:W-:Y:S05]  /*0dd0*/  BSYNC.RECONVERGENT B2 ;  /* 0x0000000000027941 */ /* 0x000fea0003800200 */
.L_x_1557:
        /* <DEDUP_REMOVED lines=11> */
.L_x_1560:
[----:B------:R-:W-:Y:S05]  /*0e90*/  BSYNC.RECONVERGENT B2 ;  /* 0x0000000000027941 */ /* 0x000fea0003800200 */
.L_x_1559:
        /* <DEDUP_REMOVED lines=11> */
.L_x_1562:
[----:B------:R-:W-:Y:S05]  /*0f50*/  BSYNC.RECONVERGENT B2 ;  /* 0x0000000000027941 */ /* 0x000fea0003800200 */
.L_x_1561:
[----:B0-----:R-:W2:Y:S01]  /*0f60*/  LDG.E.64 R22, desc[UR6][R20.64+0x38] ;  /* 0x0000380614167981 */ /* 0x001ea2000c1e1b00 */
[----:B------:R-:W-:Y:S01]  /*0f70*/  IADD3 R26, P0, PT, R26, -0x10, RZ ;  /* 0xfffffff01a1a7810 */ /* 0x000fe20007f1e0ff */
[----:B------:R-:W-:Y:S03]  /*0f80*/  BSSY.RECONVERGENT B2, `(.L_x_1563) ;  /* 0x000000d000027945 */ /* 0x000fe60003800200 */
[----:B------:R-:W-:Y:S02]  /*0f90*/  IADD3.X R8, PT, PT, R8, -0x1, RZ, P0, !PT ;  /* 0xffffffff08087810 */ /* 0x000fe400007fe4ff */
[----:B------:R-:W-:-:S04]  /*0fa0*/  ISETP.NE.U32.AND P0, PT, R26, RZ, PT ;  /* 0x000000ff1a00720c */ /* 0x000fc80003f05070 */
[----:B------:R-:W-:Y:S02]  /*0fb0*/  ISETP.NE.AND.EX P0, PT, R8, RZ, PT, P0 ;  /* 0x000000ff0800720c */ /* 0x000fe40003f05300 */
        /* <DEDUP_REMOVED lines=9> */
.L_x_1564:
[----:B------:R-:W-:Y:S05]  /*1050*/  BSYNC.RECONVERGENT B2 ;  /* 0x0000000000027941 */ /* 0x000fea0003800200 */
.L_x_1563:
[----:B------:R-:W-:Y:S02]  /*1060*/  IADD3 R6, P1, PT, R6, 0x10, RZ ;  /* 0x0000001006067810 */ /* 0x000fe40007f3e0ff */
[----:B------:R-:W-:-:S03]  /*1070*/  IADD3 R20, P2, PT, R20, 0x80, RZ ;  /* 0x0000008014147810 */ /* 0x000fc60007f5e0ff */
[----:B------:R-:W-:Y:S02]  /*1080*/  IMAD.X R27, RZ, RZ, R27, P1 ;  /* 0x000000ffff1b7224 */ /* 0x000fe400008e061b */
[----:B------:R-:W-:Y:S01]  /*1090*/  IMAD.X R21, RZ, RZ, R21, P2 ;  /* 0x000000ffff157224 */ /* 0x000fe200010e0615 */
[----:B------:R-:W-:Y:S07]  /*10a0*/  @P0 BRA `(.L_x_1565) ;  /* 0xfffffff000dc0947 */ /* 0x000fee000383ffff */
.L_x_1532:
[----:B------:R-:W-:Y:S05]  /*10b0*/  BSYNC.RECONVERGENT B1 ;  /* 0x0000000000017941 */ /* 0x000fea0003800200 */
.L_x_1531:
[----:B------:R-:W-:-:S13]  /*10c0*/  LOP3.LUT P0, RZ, R4, 0xf, RZ, 0xc0, !PT ;  /* 0x0000000f04ff7812 */ /* 0x000fda000780c0ff */
[----:B------:R-:W-:Y:S05]  /*10d0*/  @!P0 BRA `(.L_x_1530) ;  /* 0x0000000c00cc8947 */ /* 0x000fea0003800000 */
[----:B------:R-:W-:Y:S01]  /*10e0*/  IMAD.IADD R4, R16, 0x1, R7 ;  /* 0x0000000110047824 */ /* 0x000fe200078e0207 */
[----:B------:R-:W-:Y:S03]  /*10f0*/  BSSY.RECONVERGENT B1, `(.L_x_1566) ;  /* 0x0000077000017945 */ /* 0x000fe60003800200 */
[----:B------:R-:W-:-:S05]  /*1100*/  IMAD.MOV R4, RZ, RZ, -R4 ;  /* 0x000000ffff047224 */ /* 0x000fca00078e0a04 */
[----:B------:R-:W-:-:S05]  /*1110*/  PRMT R21, R4, 0x7710, RZ ;  /* 0x0000771004157816 */ /* 0x000fca00000000ff */
[----:B------:R-:W-:-:S05]  /*1120*/  IMAD.IADD R4, R14, 0x1, R21 ;  /* 0x000000010e047824 */ /* 0x000fca00078e0215 */
[----:B------:R-:W-:-:S04]  /*1130*/  LOP3.LUT R4, R4, 0xf, RZ, 0xc0, !PT ;  /* 0x0000000f04047812 */ /* 0x000fc800078ec0ff */
[----:B------:R-:W-:-:S04]  /*1140*/  IADD3 R8, P1, PT, R4, -0x1, RZ ;  /* 0xffffffff04087810 */ /* 0x000fc80007f3e0ff */
[----:B------:R-:W-:Y:S01]  /*1150*/  ISETP.GE.U32.AND P0, PT, R8, 0x7, PT ;  /* 0x000000070800780c */ /* 0x000fe20003f06070 */
[----:B------:R-:W-:-:S05]  /*1160*/  IMAD.X R8, RZ, RZ, -0x1, P1 ;  /* 0xffffffffff087424 */ /* 0x000fca00008e06ff */
[----:B------:R-:W-:-:S13]  /*1170*/  ISETP.GE.U32.AND.EX P0, PT, R8, RZ, PT, P0 ;  /* 0x000000ff0800720c */ /* 0x000fda0003f06100 */
[----:B------:R-:W-:Y:S05]  /*1180*/  @!P0 BRA `(.L_x_1567) ;  /* 0x0000000400b48947 */ /* 0x000fea0003800000 */
[----:B------:R-:W1:Y:S02]  /*1190*/  LDCU.64 UR8, c[0x0][0x3c0] ;  /* 0x00007800ff0877ac */ /* 0x000e640008000a00 */
[----:B-1----:R-:W-:-:S04]  /*11a0*/  LEA R22, P0, R6, UR8, 0x3 ;  /* 0x0000000806167c11 */ /* 0x002fc8000f8018ff */
[----:B0-----:R-:W-:-:S05]  /*11b0*/  LEA.HI.X R23, R6, UR9, R27, 0x3, P0 ;  /* 0x0000000906177c11 */ /* 0x001fca00080f1c1b */
[----:B------:R-:W2:Y:S01]  /*11c0*/  LDG.E.64 R20, desc[UR6][R22.64] ;  /* 0x0000000616147981 */ /* 0x000ea2000c1e1b00 */
[----:B------:R-:W-:Y:S01]  /*11d0*/  BSSY.RECONVERGENT B2, `(.L_x_1568) ;  /* 0x000000b000027945 */ /* 0x000fe20003800200 */
[----:B--2---:R-:W-:-:S04]  /*11e0*/  ISETP.GT.U32.AND P0, PT, R20, R12, PT ;  /* 0x0000000c1400720c */ /* 0x004fc80003f04070 */
[----:B------:R-:W-:-:S13]  /*11f0*/  ISETP.GT.U32.AND.EX P0, PT, R21, R13, PT, P0 ;  /* 0x0000000d1500720c */ /* 0x000fda0003f04100 */
[----:B------:R-:W-:Y:S05]  /*1200*/  @!P0 BRA `(.L_x_1569) ;  /* 0x00000000001c8947 */ /* 0x000fea0003800000 */
[----:B------:R-:W0:Y:S01]  /*1210*/  LDCU.64 UR8, c[0x0][0x3c8] ;  /* 0x00007900ff0877ac */ /* 0x000e220008000a00 */
[----:B------:R-:W-:-:S05]  /*1220*/  IMAD.MOV.U32 R29, RZ, RZ, 0x3f800000 ;  /* 0x3f800000ff1d7424 */ /* 0x000fca00078e00ff */
[----:B------:R1:W-:Y:S04]  /*1230*/  REDG.E.ADD.F32.FTZ.RN.STRONG.GPU desc[UR6][R10.64], R29 ;  /* 0x0000001d0a0079a6 */ /* 0x0003e8000c12f306 */
[----:B------:R1:W-:Y:S01]  /*1240*/  REDG.E.ADD.F32.FTZ.RN.STRONG.GPU desc[UR6][R18.64], R29 ;  /* 0x0000001d120079a6 */ /* 0x0003e2000c12f306 */
[----:B0-----:R-:W-:-:S04]  /*1250*/  LEA R24, P0, R20, UR8, 0x2 ;  /* 0x0000000814187c11 */ /* 0x001fc8000f8010ff */
[----:B------:R-:W-:-:S05]  /*1260*/  LEA.HI.X R25, R20, UR9, R21, 0x2, P0 ;  /* 0x0000000914197c11 */ /* 0x000fca00080f1415 */
[----:B------:R1:W-:Y:S04]  /*1270*/  REDG.E.ADD.F32.FTZ.RN.STRONG.GPU desc[UR6][R24.64], R29 ;  /* 0x0000001d180079a6 */ /* 0x0003e8000c12f306 */
.L_x_1569:
[----:B------:R-:W-:Y:S05]  /*1280*/  BSYNC.RECONVERGENT B2 ;  /* 0x0000000000027941 */ /* 0x000fea0003800200 */
.L_x_1568:
[----:B------:R-:W2:Y:S01]  /*1290*/  LDG.E.64 R20, desc[UR6][R22.64+0x8] ;  /* 0x0000080616147981 */ /* 0x000ea2000c1e1b00 */
[----:B------:R-:W-:Y:S01]  /*12a0*/  BSSY.RECONVERGENT B2, `(.L_x_1570) ;  /* 0x000000b000027945 */ /* 0x000fe20003800200 */
[----:B--2---:R-:W-:-:S04]  /*12b0*/  ISETP.GT.U32.AND P0, PT, R20, R12, PT ;  /* 0x0000000c1400720c */ /* 0x004fc80003f04070 */
[----:B------:R-:W-:-:S13]  /*12c0*/  ISETP.GT.U32.AND.EX P0, PT, R21, R13, PT, P0 ;  /* 0x0000000d1500720c */ /* 0x000fda0003f04100 */
[----:B------:R-:W-:Y:S05]  /*12d0*/  @!P0 BRA `(.L_x_1571) ;  /* 0x00000000001c8947 */ /* 0x000fea0003800000 */
[----:B------:R-:W0:Y:S01]  /*12e0*/  LDCU.64 UR8, c[0x0][0x3c8] ;  /* 0x00007900ff0877ac */ /* 0x000e220008000a00 */
[----:B-1----:R-:W-:-:S05]  /*12f0*/  IMAD.MOV.U32 R29, RZ, RZ, 0x3f800000 ;  /* 0x3f800000ff1d7424 */ /* 0x002fca00078e00ff */
[----:B------:R2:W-:Y:S04]  /*1300*/  REDG.E.ADD.F32.FTZ.RN.STRONG.GPU desc[UR6][R10.64], R29 ;  /* 0x0000001d0a0079a6 */ /* 0x0005e8000c12f306 */
[----:B------:R2:W-:Y:S01]  /*1310*/  REDG.E.ADD.F32.FTZ.RN.STRONG.GPU desc[UR6][R18.64], R29 ;  /* 0x0000001d120079a6 */ /* 0x0005e2000c12f306 */
[----:B0-----:R-:W-:-:S04]  /*1320*/  LEA R24, P0, R20, UR8, 0x2 ;  /* 0x0000000814187c11 */ /* 0x001fc8000f8010ff */
[----:B------:R-:W-:-:S05]  /*1330*/  LEA.HI.X R25, R20, UR9, R21, 0x2, P0 ;  /* 0x0000000914197c11 */ /* 0x000fca00080f1415 */
[----:B------:R2:W-:Y:S04]  /*1340*/  REDG.E.ADD.F32.FTZ.RN.STRONG.GPU desc[UR6][R24.64], R29 ;  /* 0x0000001d180079a6 */ /* 0x0005e8000c12f306 */
.L_x_1571:
[----:B------:R-:W-:Y:S05]  /*1350*/  BSYNC.RECONVERGENT B2 ;  /* 0x0000000000027941 */ /* 0x000fea0003800200 */
.L_x_1570:
[----:B------:R-:W3:Y:S01]  /*1360*/  LDG.E.64 R20, desc[UR6][R22.64+0x10] ;  /* 0x0000100616147981 */ /* 0x000ee2000c1e1b00 */
[----:B------:R-:W-:Y:S01]  /*1370*/  BSSY.RECONVERGENT B2, `(.L_x_1572) ;  /* 0x000000b000027945 */ /* 0x000fe20003800200 */
[----:B---3--:R-:W-:-:S04]  /*1380*/  ISETP.GT.U32.AND P0, PT, R20, R12, PT ;  /* 0x0000000c1400720c */ /* 0x008fc80003f04070 */
[----:B------:R-:W-:-:S13]  /*1390*/  ISETP.GT.U32.AND.EX P0, PT, R21, R13, PT, P0 ;  /* 0x0000000d1500720c */ /* 0x000fda0003f04100 */
[----:B------:R-:W-:Y:S05]  /*13a0*/  @!P0 BRA `(.L_x_1573) ;  /* 0x00000000001c8947 */ /* 0x000fea0003800000 */
[----:B------:R-:W0:Y:S01]  /*13b0*/  LDCU.64 UR8, c[0x0][0x3c8] ;  /* 0x00007900ff0877ac */ /* 0x000e220008000a00 */
[----:B-12---:R-:W-:-:S05]  /*13c0*/  IMAD.MOV.U32 R29, RZ, RZ, 0x3f800000 ;  /* 0x3f800000ff1d7424 */ /* 0x006fca00078e00ff */
[----:B------:R3:W-:Y:S04]  /*13d0*/  REDG.E.ADD.F32.FTZ.RN.STRONG.GPU desc[UR6][R10.64], R29 ;  /* 0x0000001d0a0079a6 */ /* 0x0007e8000c12f306 */
[----:B------:R3:W-:Y:S01]  /*13e0*/  REDG.E.ADD.F32.FTZ.RN.STRONG.GPU desc[UR6][R18.64], R29 ;  /* 0x0000001d120079a6 */ /* 0x0007e2000c12f306 */
[----:B0-----:R-:W-:-:S04]  /*13f0*/  LEA R24, P0, R20, UR8, 0x2 ;  /* 0x0000000814187c11 */ /* 0x001fc8000f8010ff */
[----:B------:R-:W-:-:S05]  /*1400*/  LEA.HI.X R25, R20, UR9, R21, 0x2, P0 ;  /* 0x0000000914197c11 */ /* 0x000fca00080f1415 */
[----:B------:R3:W-:Y:S04]  /*1410*/  REDG.E.ADD.F32.FTZ.RN.STRONG.GPU desc[UR6][R24.64], R29 ;  /* 0x0000001d180079a6 */ /* 0x0007e8000c12f306 */
.L_x_1573:
[----:B------:R-:W-:Y:S05]  /*1420*/  BSYNC.RECONVERGENT B2 ;  /* 0x0000000000027941 */ /* 0x000fea0003800200 */
.L_x_1572:
[----:B------:R-:W4:Y:S01]  /*1430*/  LDG.E.64 R20, desc[UR6][R22.64+0x18] ;  /* 0x0000180616147981 */ /* 0x000f22000c1e1b00 */
[----:B------:R-:W-:Y:S01]  /*1440*/  BSSY.RECONVERGENT B2, `(.L_x_1574) ;  /* 0x000000b000027945 */ /* 0x000fe20003800200 */
[----:B----4-:R-:W-:-:S04]  /*1450*/  ISETP.GT.U32.AND P0, PT, R20, R12, PT ;  /* 0x0000000c1400720c */ /* 0x010fc80003f04070 */
[----:B------:R-:W-:-:S13]  /*1460*/  ISETP.GT.U32.AND.EX P0, PT, R21, R13, PT, P0 ;  /* 0x0000000d1500720c */ /* 0x000fda0003f04100 */
[----:B------:R-:W-:Y:S05]  /*1470*/  @!P0 BRA `(.L_x_1575) ;  /* 0x00000000001c8947 */ /* 0x000fea0003800000 */
[----:B------:R-:W0:Y:S01]  /*1480*/  LDCU.64 UR8, c[0x0][0x3c8] ;  /* 0x00007900ff0877ac */ /* 0x000e220008000a00 */
[----:B-123--:R-:W-:-:S05]  /*1490*/  IMAD.MOV.U32 R29, RZ, RZ, 0x3f800000 ;  /* 0x3f800000ff1d7424 */ /* 0x00efca00078e00ff */
[----:B------:R4:W-:Y:S04]  /*14a0*/  REDG.E.ADD.F32.FTZ.RN.STRONG.GPU desc[UR6][R10.64], R29 ;  /* 0x0000001d0a0079a6 */ /* 0x0009e8000c12f306 */
[----:B------:R4:W-:Y:S01]  /*14b0*/  REDG.E.ADD.F32.FTZ.RN.STRONG.GPU desc[UR6][R18.64], R29 ;  /* 0x0000001d120079a6 */ /* 0x0009e2000c12f306 */
[----:B0-----:R-:W-:-:S04]  /*14c0*/  LEA R24, P0, R20, UR8, 0x2 ;  /* 0x0000000814187c11 */ /* 0x001fc8000f8010ff */
[----:B------:R-:W-:-:S05]  /*14d0*/  LEA.HI.X R25, R20, UR9, R21, 0x2, P0 ;  /* 0x0000000914197c11 */ /* 0x000fca00080f1415 */
[----:B------:R4:W-:Y:S04]  /*14e0*/  REDG.E.ADD.F32.FTZ.RN.STRONG.GPU desc[UR6][R24.64], R29 ;  /* 0x0000001d180079a6 */ /* 0x0009e8000c12f306 */
.L_x_1575:
[----:B------:R-:W-:Y:S05]  /*14f0*/  BSYNC.RECONVERGENT B2 ;  /* 0x0000000000027941 */ /* 0x000fea0003800200 */
.L_x_1574:
[----:B------:R-:W5:Y:S01]  /*1500*/  LDG.E.64 R20, desc[UR6][R22.64+0x20] ;  /* 0x0000200616147981 */ /* 0x000f62000c1e1b00 */
[----:B------:R-:W-:Y:S01]  /*1510*/  BSSY.RECONVERGENT B2, `(.L_x_1576) ;  /* 0x000000b000027945 */ /* 0x000fe20003800200 */
[----:B-----5:R-:W-:-:S04]  /*1520*/  ISETP.GT.U32.AND P0, PT, R20, R12, PT ;  /* 0x0000000c1400720c */ /* 0x020fc80003f04070 */
[----:B------:R-:W-:-:S13]  /*1530*/  ISETP.GT.U32.AND.EX P0, PT, R21, R13, PT, P0 ;  /* 0x0000000d1500720c */ /* 0x000fda0003f04100 */
[----:B------:R-:W-:Y:S05]  /*1540*/  @!P0 BRA `(.L_x_1577) ;  /* 0x00000000001c8947 */ /* 0x000fea0003800000 */
[----:B------:R-:W0:Y:S01]  /*1550*/  LDCU.64 UR8, c[0x0][0x3c8] ;  /* 0x00007900ff0877ac */ /* 0x000e220008000a00 */
[----:B-1234-:R-:W-:-:S05]  /*1560*/  IMAD.MOV.U32 R29, RZ, RZ, 0x3f800000 ;  /* 0x3f800000ff1d7424 */ /* 0x01efca00078e00ff */
[----:B------:R1:W-:Y:S04]  /*1570*/  REDG.E.ADD.F32.FTZ.RN.STRONG.GPU desc[UR6][R10.64], R29 ;  /* 0x0000001d0a0079a6 */ /* 0x0003e8000c12f306 */
[----:B------:R1:W-:Y:S01]  /*1580*/  REDG.E.ADD.F32.FTZ.RN.STRONG.GPU desc[UR6][R18.64], R29 ;  /* 0x0000001d120079a6 */ /* 0x0003e2000c12f306 */
[----:B0-----:R-:W-:-:S04]  /*1590*/  LEA R24, P0, R20, UR8, 0x2 ;  /* 0x0000000814187c11 */ /* 0x001fc8000f8010ff */
[----:B------:R-:W-:-:S05]  /*15a0*/  LEA.HI.X R25, R20, UR9, R21, 0x2, P0 ;  /* 0x0000000914197c11 */ /* 0x000fca00080f1415 */
[----:B------:R1:W-:Y:S04]  /*15b0*/  REDG.E.ADD.F32.FTZ.RN.STRONG.GPU desc[UR6][R24.64], R29 ;  /* 0x0000001d180079a6 */ /* 0x0003e8000c12f306 */
.L_x_1577:
[----:B------:R-:W-:Y:S05]  /*15c0*/  BSYNC.RECONVERGENT B2 ;  /* 0x0000000000027941 */ /* 0x000fea0003800200 */
.L_x_1576:
        /* <DEDUP_REMOVED lines=12> */
.L_x_1579:
[----:B------:R-:W-:Y:S05]  /*1690*/  BSYNC.RECONVERGENT B2 ;  /* 0x0000000000027941 */ /* 0x000fea0003800200 */
.L_x_1578:
        /* <DEDUP_REMOVED lines=12> */
.L_x_1581:
[----:B------:R-:W-:Y:S05]  /*1760*/  BSYNC.RECONVERGENT B2 ;  /* 0x0000000000027941 */ /* 0x000fea0003800200 */
.L_x_1580:
[----:B------:R-:W5:Y:S01]  /*1770*/  LDG.E.64 R22, desc[UR6][R22.64+0x38] ;  /* 0x0000380616167981 */ /* 0x000f62000c1e1b00 */
[----:B------:R-:W-:Y:S01]  /*1780*/  BSSY.RECONVERGENT B2, `(.L_x_1582) ;  /* 0x000000c000027945 */ /* 0x000fe20003800200 */
[----:B------:R-:W-:Y:S02]  /*1790*/  IADD3 R6, P1, PT, R6, 0x8, RZ ;  /* 0x0000000806067810 */ /* 0x000fe40007f3e0ff */
        /* <DEDUP_REMOVED lines=10> */
.L_x_1583:
[----:B------:R-:W-:Y:S05]  /*1840*/  BSYNC.RECONVERGENT B2 ;  /* 0x0000000000027941 */ /* 0x000fea0003800200 */
.L_x_1582:
[----:B------:R-:W-:-:S07]  /*1850*/  IMAD.X R27, RZ, RZ, R27, P1 ;  /* 0x000000ffff1b7224 */ /* 0x000fce00008e061b */
.L_x_1567:
[----:B------:R-:W-:Y:S05]  /*1860*/  BSYNC.RECONVERGENT B1 ;  /* 0x0000000000017941 */ /* 0x000fea0003800200 */
.L_x_1566:
[----:B------:R-:W-:-:S13]  /*1870*/  LOP3.LUT P0, RZ, R4, 0x7, RZ, 0xc0, !PT ;  /* 0x0000000704ff7812 */ /* 0x000fda000780c0ff */
[----:B------:R-:W-:Y:S05]  /*1880*/  @!P0 BRA `(.L_x_1530) ;  /* 0x0000000400e08947 */ /* 0x000fea0003800000 */
[----:B------:R-:W-:Y:S01]  /*1890*/  IMAD.IADD R4, R16, 0x1, R5 ;  /* 0x0000000110047824 */ /* 0x000fe200078e0205 */
[----:B------:R-:W-:Y:S03]  /*18a0*/  BSSY.RECONVERGENT B1, `(.L_x_1584) ;  /* 0x0000045000017945 */ /* 0x000fe60003800200 */
[----:B------:R-:W-:-:S05]  /*18b0*/  IMAD.MOV R4, RZ, RZ, -R4 ;  /* 0x000000ffff047224 */ /* 0x000fca00078e0a04 */
[----:B-1----:R-:W-:-:S05]  /*18c0*/  PRMT R21, R4, 0x7710, RZ ;  /* 0x0000771004157816 */ /* 0x002fca00000000ff */
[----:B------:R-:W-:-:S05]  /*18d0*/  IMAD.IADD R4, R14, 0x1, R21 ;  /* 0x000000010e047824 */ /* 0x000fca00078e0215 */
[----:B------:R-:W-:-:S04]  /*18e0*/  LOP3.LUT R4, R4, 0xffff, RZ, 0xc0, !PT ;  /* 0x0000ffff04047812 */ /* 0x000fc800078ec0ff */
[C---:B------:R-:W-:Y:S02]  /*18f0*/  LOP3.LUT R8, R4.reuse, 0x7, RZ, 0xc0, !PT ;  /* 0x0000000704087812 */ /* 0x040fe400078ec0ff */
[----:B------:R-:W-:Y:S02]  /*1900*/  LOP3.LUT R4, R4, 0x3, RZ, 0xc0, !PT ;  /* 0x0000000304047812 */ /* 0x000fe400078ec0ff */
[----:B------:R-:W-:-:S04]  /*1910*/  IADD3 R8, P1, PT, R8, -0x1, RZ ;  /* 0xffffffff08087810 */ /* 0x000fc80007f3e0ff */
[----:B------:R-:W-:Y:S01]  /*1920*/  ISETP.GE.U32.AND P0, PT, R8, 0x3, PT ;  /* 0x000000030800780c */ /* 0x000fe20003f06070 */
[----:B------:R-:W-:-:S05]  /*1930*/  IMAD.X R8, RZ, RZ, -0x1, P1 ;  /* 0xffffffffff087424 */ /* 0x000fca00008e06ff */
[----:B------:R-:W-:-:S13]  /*1940*/  ISETP.GE.U32.AND.EX P0, PT, R8, RZ, PT, P0 ;  /* 0x000000ff0800720c */ /* 0x000fda0003f06100 */
[----:B------:R-:W-:Y:S05]  /*1950*/  @!P0 BRA `(.L_x_1585) ;  /* 0x0000000000e48947 */ /* 0x000fea0003800000 */
[----:B------:R-:W1:Y:S02]  /*1960*/  LDCU.64 UR8, c[0x0][0x3c0] ;  /* 0x00007800ff0877ac */ /* 0x000e640008000a00 */
[----:B-1----:R-:W-:-:S04]  /*1970*/  LEA R20, P0, R6, UR8, 0x3 ;  /* 0x0000000806147c11 */ /* 0x002fc8000f8018ff */
[----:B------:R-:W-:-:S05]  /*1980*/  LEA.HI.X R21, R6, UR9, R27, 0x3, P0 ;  /* 0x0000000906157c11 */ /* 0x000fca00080f1c1b */
[----:B0-----:R-:W5:Y:S01]  /*1990*/  LDG.E.64 R22, desc[UR6][R20.64] ;  /* 0x0000000614167981 */ /* 0x001f62000c1e1b00 */
[----:B------:R-:W-:Y:S01]  /*19a0*/  BSSY.RECONVERGENT B2, `(.L_x_1586) ;  /* 0x000000b000027945 */ /* 0x000fe20003800200 */
[----:B-----5:R-:W-:-:S04]  /*19b0*/  ISETP.GT.U32.AND P0, PT, R22, R12, PT ;  /* 0x0000000c1600720c */ /* 0x020fc80003f04070 */
[----:B------:R-:W-:-:S13]  /*19c0*/  ISETP.GT.U32.AND.EX P0, PT, R23, R13, PT, P0 ;  /* 0x0000000d1700720c */ /* 0x000fda0003f04100 */
[----:B------:R-:W-:Y:S05]  /*19d0*/  @!P0 BRA `(.L_x_1587) ;  /* 0x00000000001c8947 */ /* 0x000fea0003800000 */
[----:B------:R-:W0:Y:S01]  /*19e0*/  LDCU.64 UR8, c[0x0][0x3c8] ;  /* 0x00007900ff0877ac */ /* 0x000e220008000a00 */
[----:B--234-:R-:W-:-:S05]  /*19f0*/  IMAD.MOV.U32 R29, RZ, RZ, 0x3f800000 ;  /* 0x3f800000ff1d7424 */ /* 0x01cfca00078e00ff */
[----:B------:R1:W-:Y:S04]  /*1a00*/  REDG.E.ADD.F32.FTZ.RN.STRONG.GPU desc[UR6][R10.64], R29 ;  /* 0x0000001d0a0079a6 */ /* 0x0003e8000c12f306 */
[----:B------:R1:W-:Y:S01]  /*1a10*/  REDG.E.ADD.F32.FTZ.RN.STRONG.GPU desc[UR6][R18.64], R29 ;  /* 0x0000001d120079a6 */ /* 0x0003e2000c12f306 */
[----:B0-----:R-:W-:-:S04]  /*1a20*/  LEA R24, P0, R22, UR8, 0x2 ;  /* 0x0000000816187c11 */ /* 0x001fc8000f8010ff */
[----:B------:R-:W-:-:S05]  /*1a30*/  LEA.HI.X R25, R22, UR9, R23, 0x2, P0 ;  /* 0x0000000916197c11 */ /* 0x000fca00080f1417 */
[----:B------:R1:W-:Y:S04]  /*1a40*/  REDG.E.ADD.F32.FTZ.RN.STRONG.GPU desc[UR6][R24.64], R29 ;  /* 0x0000001d180079a6 */ /* 0x0003e8000c12f306 */
.L_x_1587:
[----:B------:R-:W-:Y:S05]  /*1a50*/  BSYNC.RECONVERGENT B2 ;  /* 0x0000000000027941 */ /* 0x000fea0003800200 */
.L_x_1586:
        /* <DEDUP_REMOVED lines=12> */
.L_x_1589:
[----:B------:R-:W-:Y:S05]  /*1b20*/  BSYNC.RECONVERGENT B2 ;  /* 0x0000000000027941 */ /* 0x000fea0003800200 */
.L_x_1588:
        /* <DEDUP_REMOVED lines=12> */
.L_x_1591:
[----:B------:R-:W-:Y:S05]  /*1bf0*/  BSYNC.RECONVERGENT B2 ;  /* 0x0000000000027941 */ /* 0x000fea0003800200 */
.L_x_1590:
        /* <DEDUP_REMOVED lines=13> */
.L_x_1593:
[----:B------:R-:W-:Y:S05]  /*1cd0*/  BSYNC.RECONVERGENT B2 ;  /* 0x0000000000027941 */ /* 0x000fea0003800200 */
.L_x_1592:
[----:B------:R-:W-:-:S07]  /*1ce0*/  IMAD.X R27, RZ, RZ, R27, P1 ;  /* 0x000000ffff1b7224 */ /* 0x000fce00008e061b */
.L_x_1585:
[----:B------:R-:W-:Y:S05]  /*1cf0*/  BSYNC.RECONVERGENT B1 ;  /* 0x0000000000017941 */ /* 0x000fea0003800200 */
.L_x_1584:
[----:B------:R-:W-:-:S04]  /*1d00*/  ISETP.NE.U32.AND P0, PT, R4, RZ, PT ;  /* 0x000000ff0400720c */ /* 0x000fc80003f05070 */
[----:B------:R-:W-:-:S13]  /*1d10*/  ISETP.NE.AND.EX P0, PT, RZ, RZ, PT, P0 ;  /* 0x000000ffff00720c */ /* 0x000fda0003f05300 */
[----:B------:R-:W-:Y:S05]  /*1d20*/  @!P0 BRA `(.L_x_1530) ;  /* 0x0000000000b88947 */ /* 0x000fea0003800000 */
[----:B------:R-:W5:Y:S02]  /*1d30*/  LDCU.64 UR8, c[0x0][0x3c0] ;  /* 0x00007800ff0877ac */ /* 0x000f640008000a00 */
[----:B-----5:R-:W-:-:S04]  /*1d40*/  LEA R20, P0, R6, UR8, 0x3 ;  /* 0x0000000806147c11 */ /* 0x020fc8000f8018ff */
[----:B------:R-:W-:-:S05]  /*1d50*/  LEA.HI.X R21, R6, UR9, R27, 0x3, P0 ;  /* 0x0000000906157c11 */ /* 0x000fca00080f1c1b */
[----:B01----:R-:W5:Y:S01]  /*1d60*/  LDG.E.64 R22, desc[UR6][R20.64] ;  /* 0x0000000614167981 */ /* 0x003f62000c1e1b00 */
[----:B------:R-:W-:Y:S01]  /*1d70*/  ISETP.NE.U32.AND P1, PT, R4, 0x1, PT ;  /* 0x000000010400780c */ /* 0x000fe20003f25070 */
[----:B------:R-:W-:Y:S03]  /*1d80*/  BSSY.RECONVERGENT B1, `(.L_x_1594) ;  /* 0x000000c000017945 */ /* 0x000fe60003800200 */
[----:B------:R-:W-:Y:S02]  /*1d90*/  ISETP.NE.AND.EX P1, PT, RZ, RZ, PT, P1 ;  /* 0x000000ffff00720c */ /* 0x000fe40003f25310 */
[----:B-----5:R-:W-:-:S04]  /*1da0*/  ISETP.GT.U32.AND P0, PT, R22, R12, PT ;  /* 0x0000000c1600720c */ /* 0x020fc80003f04070 */
[----:B------:R-:W-:-:S13]  /*1db0*/  ISETP.GT.U32.AND.EX P0, PT, R23, R13, PT, P0 ;  /* 0x0000000d1700720c */ /* 0x000fda0003f04100 */
[----:B------:R-:W-:Y:S05]  /*1dc0*/  @!P0 BRA `(.L_x_1595) ;  /* 0x00000000001c8947 */ /* 0x000fea0003800000 */
[----:B------:R-:W2:Y:S01]  /*1dd0*/  LDCU.64 UR8, c[0x0][0x3c8] ;  /* 0x00007900ff0877ac */ /* 0x000ea20008000a00 */
[----:B------:R-:W-:-:S05]  /*1de0*/  IMAD.MOV.U32 R27, RZ, RZ, 0x3f800000 ;  /* 0x3f800000ff1b7424 */ /* 0x000fca00078e00ff */
[----:B------:R0:W-:Y:S04]  /*1df0*/  REDG.E.ADD.F32.FTZ.RN.STRONG.GPU desc[UR6][R10.64], R27 ;  /* 0x0000001b0a0079a6 */ /* 0x0001e8000c12f306 */
[----:B------:R0:W-:Y:S01]  /*1e00*/  REDG.E.ADD.F32.FTZ.RN.STRONG.GPU desc[UR6][R18.64], R27 ;  /* 0x0000001b120079a6 */ /* 0x0001e2000c12f306 */
[----:B--234-:R-:W-:-:S04]  /*1e10*/  LEA R24, P0, R22, UR8, 0x2 ;  /* 0x0000000816187c11 */ /* 0x01cfc8000f8010ff */
[----:B------:R-:W-:-:S05]  /*1e20*/  LEA.HI.X R25, R22, UR9, R23, 0x2, P0 ;  /* 0x0000000916197c11 */ /* 0x000fca00080f1417 */
[----:B------:R0:W-:Y:S04]  /*1e30*/  REDG.E.ADD.F32.FTZ.RN.STRONG.GPU desc[UR6][R24.64], R27 ;  /* 0x0000001b180079a6 */ /* 0x0001e8000c12f306 */
.L_x_1595:
[----:B------:R-:W-:Y:S05]  /*1e40*/  BSYNC.RECONVERGENT B1 ;  /* 0x0000000000017941 */ /* 0x000fea0003800200 */
.L_x_1594:
[----:B------:R-:W-:Y:S05]  /*1e50*/  @!P1 BRA `(.L_x_1530) ;  /* 0x00000000006c9947 */ /* 0x000fea0003800000 */
[----:B------:R-:W5:Y:S01]  /*1e60*/  LDG.E.64 R22, desc[UR6][R20.64+0x8] ;  /* 0x0000080614167981 */ /* 0x000f62000c1e1b00 */
[----:B------:R-:W-:Y:S01]  /*1e70*/  ISETP.NE.U32.AND P1, PT, R4, 0x2, PT ;  /* 0x000000020400780c */ /* 0x000fe20003f25070 */
[----:B------:R-:W-:Y:S03]  /*1e80*/  BSSY.RECONVERGENT B1, `(.L_x_1596) ;  /* 0x000000c000017945 */ /* 0x000fe60003800200 */
[----:B------:R-:W-:Y:S02]  /*1e90*/  ISETP.NE.AND.EX P1, PT, RZ, RZ, PT, P1 ;  /* 0x000000ffff00720c */ /* 0x000fe40003f25310 */
[----:B-----5:R-:W-:-:S04]  /*1ea0*/  ISETP.GT.U32.AND P0, PT, R22, R12, PT ;  /* 0x0000000c1600720c */ /* 0x020fc80003f04070 */
[----:B------:R-:W-:-:S13]  /*1eb0*/  ISETP.GT.U32.AND.EX P0, PT, R23, R13, PT, P0 ;  /* 0x0000000d1700720c */ /* 0x000fda0003f04100 */
[----:B------:R-:W-:Y:S05]  /*1ec0*/  @!P0 BRA `(.L_x_1597) ;  /* 0x00000000001c8947 */ /* 0x000fea0003800000 */
[----:B------:R-:W2:Y:S01]  /*1ed0*/  LDCU.64 UR8, c[0x0][0x3c8] ;  /* 0x00007900ff0877ac */ /* 0x000ea20008000a00 */
[----:B0-----:R-:W-:-:S05]  /*1ee0*/  IMAD.MOV.U32 R27, RZ, RZ, 0x3f800000 ;  /* 0x3f800000ff1b7424 */ /* 0x001fca00078e00ff */
[----:B------:R1:W-:Y:S04]  /*1ef0*/  REDG.E.ADD.F32.FTZ.RN.STRONG.GPU desc[UR6][R10.64], R27 ;  /* 0x0000001b0a0079a6 */ /* 0x0003e8000c12f306 */
[----:B------:R1:W-:Y:S01]  /*1f00*/  REDG.E.ADD.F32.FTZ.RN.STRONG.GPU desc[UR6][R18.64], R27 ;  /* 0x0000001b120079a6 */ /* 0x0003e2000c12f306 */
[----:B--234-:R-:W-:-:S04]  /*1f10*/  LEA R24, P0, R22, UR8, 0x2 ;  /* 0x0000000816187c11 */ /* 0x01cfc8000f8010ff */
[----:B------:R-:W-:-:S05]  /*1f20*/  LEA.HI.X R25, R22, UR9, R23, 0x2, P0 ;  /* 0x0000000916197c11 */ /* 0x000fca00080f1417 */
[----:B------:R1:W-:Y:S04]  /*1f30*/  REDG.E.ADD.F32.FTZ.RN.STRONG.GPU desc[UR6][R24.64], R27 ;  /* 0x0000001b180079a6 */ /* 0x0003e8000c12f306 */
.L_x_1597:
[----:B------:R-:W-:Y:S05]  /*1f40*/  BSYNC.RECONVERGENT B1 ;  /* 0x0000000000017941 */ /* 0x000fea0003800200 */
.L_x_1596:
[----:B------:R-:W-:Y:S05]  /*1f50*/  @!P1 BRA `(.L_x_1530) ;  /* 0x00000000002c9947 */ /* 0x000fea0003800000 */
[----:B------:R-:W5:Y:S02]  /*1f60*/  LDG.E.64 R22, desc[UR6][R20.64+0x10] ;  /* 0x0000100614167981 */ /* 0x000f64000c1e1b00 */
[----:B-----5:R-:W-:-:S04]  /*1f70*/  ISETP.GT.U32.AND P0, PT, R22, R12, PT ;  /* 0x0000000c1600720c */ /* 0x020fc80003f04070 */
[----:B------:R-:W-:-:S13]  /*1f80*/  ISETP.GT.U32.AND.EX P0, PT, R23, R13, PT, P0 ;  /* 0x0000000d1700720c */ /* 0x000fda0003f04100 */
[----:B------:R-:W-:Y:S05]  /*1f90*/  @!P0 BRA `(.L_x_1530) ;  /* 0x00000000001c8947 */ /* 0x000fea0003800000 */
[----:B------:R-:W5:Y:S01]  /*1fa0*/  LDCU.64 UR8, c[0x0][0x3c8] ;  /* 0x00007900ff0877ac */ /* 0x000f620008000a00 */
[----:B01234-:R-:W-:-:S05]  /*1fb0*/  IMAD.MOV.U32 R25, RZ, RZ, 0x3f800000 ;  /* 0x3f800000ff197424 */ /* 0x01ffca00078e00ff */
[----:B------:R0:W-:Y:S04]  /*1fc0*/  REDG.E.ADD.F32.FTZ.RN.STRONG.GPU desc[UR6][R10.64], R25 ;  /* 0x000000190a0079a6 */ /* 0x0001e8000c12f306 */
[----:B------:R0:W-:Y:S01]  /*1fd0*/  REDG.E.ADD.F32.FTZ.RN.STRONG.GPU desc[UR6][R18.64], R25 ;  /* 0x00000019120079a6 */ /* 0x0001e2000c12f306 */
[----:B-----5:R-:W-:-:S04]  /*1fe0*/  LEA R20, P0, R22, UR8, 0x2 ;  /* 0x0000000816147c11 */ /* 0x020fc8000f8010ff */
[----:B------:R-:W-:-:S05]  /*1ff0*/  LEA.HI.X R21, R22, UR9, R23, 0x2, P0 ;  /* 0x0000000916157c11 */ /* 0x000fca00080f1417 */
[----:B------:R0:W-:Y:S04]  /*2000*/  REDG.E.ADD.F32.FTZ.RN.STRONG.GPU desc[UR6][R20.64], R25 ;  /* 0x00000019140079a6 */ /* 0x0001e8000c12f306 */
.L_x_1530:
[----:B------:R-:W-:Y:S05]  /*2010*/  BSYNC.RECONVERGENT B0 ;  /* 0x0000000000007941 */ /* 0x000fea0003800200 */
.L_x_1529:
[----:B------:R-:W-:Y:S01]  /*2020*/  IADD3 R9, P0, PT, R9, 0x1, RZ ;  /* 0x0000000109097810 */ /* 0x000fe20007f1e0ff */
[----:B------:R-:W-:Y:S01]  /*2030*/  VIADD R7, R7, 0x1 ;  /* 0x0000000107077836 */ /* 0x000fe20000000000 */
[----:B------:R-:W-:Y:S01]  /*2040*/  IADD3 R3, P1, PT, R3, 0x1, RZ ;  /* 0x0000000103037810 */ /* 0x000fe20007f3e0ff */
[----:B------:R-:W-:Y:S02]  /*2050*/  VIADD R5, R5, 0x1 ;  /* 0x0000000105057836 */ /* 0x000fe40000000000 */
[----:B------:R-:W-:Y:S01]  /*2060*/  IMAD.X R2, RZ, RZ, R2, P0 ;  /* 0x000000ffff027224 */ /* 0x000fe200000e0602 */
[----:B------:R-:W-:Y:S01]  /*2070*/  ISETP.GE.U32.AND P0, PT, R9, R14, PT ;  /* 0x0000000e0900720c */ /* 0x000fe20003f06070 */
[----:B------:R-:W-:-:S03]  /*2080*/  IMAD.X R0, RZ, RZ, R0, P1 ;  /* 0x000000ffff007224 */ /* 0x000fc600008e0600 */
[----:B------:R-:W-:-:S13]  /*2090*/  ISETP.GE.U32.AND.EX P0, PT, R2, R15, PT, P0 ;  /* 0x0000000f0200720c */ /* 0x000fda0003f06100 */
[----:B------:R-:W-:Y:S05]  /*20a0*/  @!P0 BRA `(.L_x_1598) ;  /* 0xffffffe000748947 */ /* 0x000fea000383ffff */
[----:B------:R-:W-:Y:S05]  /*20b0*/  EXIT ;  /* 0x000000000000794d */ /* 0x000fea0003800000 */
.L_x_1599:
        /* <DEDUP_REMOVED lines=12> */
.L_x_2155:


//--------------------- .text._Z26triangle_counting_kernel_1P27vertex_dictionary_structuremmPmS1_S1_S1_S1_S1_S1_ --------------------------
	.section	.text._Z26triangle_counting_kernel_1P27vertex_dictionary_structuremmPmS1_S1_S1_S1_S1_S1_,"ax",@progbits
	.align	128
        .global         _Z26triangle_counting_kernel_1P27vertex_dictionary_structuremmPmS1_S1_S1_S1_S1_S1_
        .type           _Z26triangle_counting_kernel_1P27vertex_dictionary_structuremmPmS1_S1_S1_S1_S1_S1_,@function
        .size           _Z26triangle_counting_kernel_1P27vertex_dictionary_structuremmPmS1_S1_S1_S1_S1_S1_,(.L_x_2156 - _Z26triangle_counting_kernel_1P27vertex_dictionary_structuremmPmS1_S1_S1_S1_S1_S1_)
        .other          _Z26triangle_counting_kernel_1P27vertex_dictionary_structuremmPmS1_S1_S1_S1_S1_S1_,@"STO_CUDA_ENTRY STV_DEFAULT"
_Z26triangle_counting_kernel_1P27vertex_dictionary_structuremmPmS1_S1_S1_S1_S1_S1_:
.text._Z26triangle_counting_kernel_1P27vertex_dictionary_structuremmPmS1_S1_S1_S1_S1_S1_:
        /* <DEDUP_REMOVED lines=20> */
[----:B------:R-:W2:Y:S02]  /*0140*/  LDG.E.64 R2, desc[UR6][R2.64] ;  /* 0x0000000602027981 */ /* 0x000ea4000c1e1b00 */
[C---:B--2---:R-:W-:Y:S01]  /*0150*/  IMAD.SHL.U32 R20, R2.reuse, 0x8, RZ ;  /* 0x0000000802147824 */ /* 0x044fe200078e00ff */
[----:B------:R-:W-:-:S04]  /*0160*/  SHF.L.U64.HI R6, R2, 0x3, R3 ;  /* 0x0000000302067819 */ /* 0x000fc80000010203 */
[----:B------:R-:W-:-:S04]  /*0170*/  IADD3 R12, P0, PT, R20, UR10, RZ ;  /* 0x0000000a140c7c10 */ /* 0x000fc8000ff1e0ff */
[----:B------:R-:W-:Y:S02]  /*0180*/  IADD3.X R13, PT, PT, R6, UR11, RZ, P0, !PT ;  /* 0x0000000b060d7c10 */ /* 0x000fe400087fe4ff */
[----:B0-----:R-:W-:-:S04]  /*0190*/  IADD3 R4, P0, PT, R20, UR4, RZ ;  /* 0x0000000414047c10 */ /* 0x001fc8000ff1e0ff */
[----:B------:R-:W2:Y:S01]  /*01a0*/  LDG.E.64 R12, desc[UR6][R12.64] ;  /* 0x000000060c0c7981 */ /* 0x000ea2000c1e1b00 */
[----:B------:R-:W-:-:S05]  /*01b0*/  IADD3.X R5, PT, PT, R6, UR5, RZ, P0, !PT ;  /* 0x0000000506057c10 */ /* 0x000fca00087fe4ff */
[----:B------:R-:W3:Y:S04]  /*01c0*/  LDG.E.64 R16, desc[UR6][R4.64] ;  /* 0x0000000604107981 */ /* 0x000ee8000c1e1b00 */
[----:B------:R-:W4:Y:S01]  /*01d0*/  LDG.E.64 R8, desc[UR6][R4.64+0x8] ;  /* 0x0000080604087981 */ /* 0x000f22000c1e1b00 */
[----:B--2---:R-:W-:-:S05]  /*01e0*/  IADD3 R7, P0, PT, R19, -R12, RZ ;  /* 0x8000000c13077210 */ /* 0x004fca0007f1e0ff */
[----:B------:R-:W-:Y:S02]  /*01f0*/  IMAD.X R0, RZ, RZ, ~R13, P0 ;  /* 0x000000ffff007224 */ /* 0x000fe400000e0e0d */
[----:B---3--:R-:W-:-:S04]  /*0200*/  IMAD.WIDE.U32 R10, R7, 0x38, R16 ;  /* 0x00000038070a7825 */ /* 0x008fc800078e0010 */
[----:B------:R-:W-:Y:S01]  /*0210*/  IMAD R21, R0, 0x38, RZ ;  /* 0x0000003800157824 */ /* 0x000fe200078e02ff */
[----:B------:R-:W-:-:S03]  /*0220*/  IADD3 R15, P1, PT, R10, 0x38, RZ ;  /* 0x000000380a0f7810 */ /* 0x000fc60007f3e0ff */
[----:B------:R-:W-:Y:S01]  /*0230*/  IMAD.IADD R14, R11, 0x1, R21 ;  /* 0x000000010b0e7824 */ /* 0x000fe200078e0215 */
[----:B----4-:R-:W-:-:S03]  /*0240*/  ISETP.LT.U32.AND P0, PT, R15, R8, PT ;  /* 0x000000080f00720c */ /* 0x010fc60003f01070 */
[----:B------:R-:W-:-:S05]  /*0250*/  IMAD.X R21, RZ, RZ, R14, P1 ;  /* 0x000000ffff157224 */ /* 0x000fca00008e060e */
[----:B------:R-:W-:-:S04]  /*0260*/  ISETP.LT.U32.AND.EX P0, PT, R21, R9, PT, P0 ;  /* 0x000000091500720c */ /* 0x000fc80003f01100 */
[----:B------:R-:W-:Y:S02]  /*0270*/  SEL R8, R15, R8, P0 ;  /* 0x000000080f087207 */ /* 0x000fe40000000000 */
[----:B------:R-:W-:Y:S02]  /*0280*/  SEL R9, R21, R9, P0 ;  /* 0x0000000915097207 */ /* 0x000fe40000000000 */
[----:B------:R-:W-:-:S04]  /*0290*/  ISETP.GE.U32.AND P0, PT, R10, R8, PT ;  /* 0x000000080a00720c */ /* 0x000fc80003f06070 */
[----:B------:R-:W-:-:S13]  /*02a0*/  ISETP.GE.U32.AND.EX P0, PT, R14, R9, PT, P0 ;  /* 0x000000090e00720c */ /* 0x000fda0003f06100 */
[----:B------:R-:W-:Y:S05]  /*02b0*/  @P0 EXIT ;  /* 0x000000000000094d */ /* 0x000fea0003800000 */
[----:B------:R-:W0:Y:S02]  /*02c0*/  LDCU.64 UR4, c[0x0][0x380] ;  /* 0x00007000ff0477ac */ /* 0x000e240008000a00 */
[----:B0-----:R-:W-:-:S04]  /*02d0*/  IADD3 R20, P0, PT, R20, UR4, RZ ;  /* 0x0000000414147c10 */ /* 0x001fc8000ff1e0ff */
[----:B------:R-:W-:Y:S02]  /*02e0*/  IADD3.X R4, PT, PT, R6, UR5, RZ, P0, !PT ;  /* 0x0000000506047c10 */ /* 0x000fe400087fe4ff */
[----:B------:R-:W-:-:S05]  /*02f0*/  IADD3 R20, P0, PT, R20, 0x18000000, RZ ;  /* 0x1800000014147810 */ /* 0x000fca0007f1e0ff */
[----:B------:R-:W-:-:S05]  /*0300*/  IMAD.X R21, RZ, RZ, R4, P0 ;  /* 0x000000ffff157224 */ /* 0x000fca00000e0604 */
[----:B------:R-:W2:Y:S04]  /*0310*/  LDG.E.64 R4, desc[UR6][R20.64+0x519600] ;  /* 0x5196000614047981 */ /* 0x000ea8000c1e1b00 */
[----:B--2---:R-:W2:Y:S02]  /*0320*/  LDG.E.64 R4, desc[UR6][R4.64+0x20] ;  /* 0x0000200604047981 */ /* 0x004ea4000c1e1b00 */
[----:B--2---:R-:W-:-:S04]  /*0330*/  ISETP.NE.U32.AND P0, PT, R4, RZ, PT ;  /* 0x000000ff0400720c */ /* 0x004fc80003f05070 */
[----:B------:R-:W-:-:S13]  /*0340*/  ISETP.NE.AND.EX P0, PT, R5, RZ, PT, P0 ;  /* 0x000000ff0500720c */ /* 0x000fda0003f05300 */
[----:B------:R-:W-:Y:S05]  /*0350*/  @!P0 EXIT ;  /* 0x000000000000894d */ /* 0x000fea0003800000 */
[----:B------:R-:W0:Y:S02]  /*0360*/  LDCU.64 UR4, c[0x4][0x20] ;  /* 0x01000400ff0477ac */ /* 0x000e240008000a00 */
[----:B0-----:R-:W-:-:S04]  /*0370*/  LEA R6, P0, R7, UR4, 0x3 ;  /* 0x0000000407067c11 */ /* 0x001fc8000f8018ff */
[----:B------:R-:W-:-:S06]  /*0380*/  LEA.HI.X R7, R7, UR5, R0, 0x3, P0 ;  /* 0x0000000507077c11 */ /* 0x000fcc00080f1c00 */
[----:B------:R-:W2:Y:S01]  /*0390*/  LDG.E.64 R6, desc[UR6][R6.64] ;  /* 0x0000000606067981 */ /* 0x000ea2000c1e1b00 */
[----:B------:R-:W-:Y:S01]  /*03a0*/  IMAD.WIDE.U32 R8, R12, 0x38, R8 ;  /* 0x000000380c087825 */ /* 0x000fe200078e0008 */
[----:B------:R-:W-:Y:S03]  /*03b0*/  BSSY.RECONVERGENT B0, `(.L_x_1600) ;  /* 0x000001e000007945 */ /* 0x000fe60003800200 */
[----:B------:R-:W-:Y:S01]  /*03c0*/  IMAD R15, R13, 0x38, RZ ;  /* 0x000000380d0f7824 */ /* 0x000fe200078e02ff */
[----:B------:R-:W-:Y:S01]  /*03d0*/  IADD3 R16, P1, PT, R16, -R8, RZ ;  /* 0x8000000810107210 */ /* 0x000fe20007f3e0ff */
[----:B------:R-:W-:Y:S02]  /*03e0*/  IMAD.MOV.U32 R11, RZ, RZ, R14 ;  /* 0x000000ffff0b7224 */ /* 0x000fe400078e000e */
[----:B------:R-:W-:Y:S02]  /*03f0*/  IMAD.IADD R0, R9, 0x1, R15 ;  /* 0x0000000109007824 */ /* 0x000fe400078e020f */
[----:B------:R-:W-:-:S04]  /*0400*/  IMAD.WIDE.U32 R12, R12, 0x38, R10 ;  /* 0x000000380c0c7825 */ /* 0x000fc800078e000a */
[----:B------:R-:W-:Y:S02]  /*0410*/  IMAD.X R17, R17, 0x1, ~R0, P1 ;  /* 0x0000000111117824 */ /* 0x000fe400008e0e00 */
[----:B------:R-:W-:Y:S01]  /*0420*/  IMAD.WIDE.U32 R16, R19, 0x38, R16 ;  /* 0x0000003813107825 */ /* 0x000fe200078e0010 */
[----:B--2---:R-:W-:-:S04]  /*0430*/  ISETP.NE.U32.AND P0, PT, R6, RZ, PT ;  /* 0x000000ff0600720c */ /* 0x004fc80003f05070 */
[----:B------:R-:W-:-:S13]  /*0440*/  ISETP.NE.AND.EX P0, PT, R7, RZ, PT, P0 ;  /* 0x000000ff0700720c */ /* 0x000fda0003f05300 */
[----:B------:R-:W-:Y:S05]  /*0450*/  @!P0 BRA `(.L_x_1601) ;  /* 0x00000000004c8947 */ /* 0x000fea0003800000 */
.L_x_1602:
[----:B------:R-:W-:Y:S01]  /*0460*/  LOP3.LUT R14, R6, 0x1, RZ, 0xc0, !PT ;  /* 0x00000001060e7812 */ /* 0x000fe200078ec0ff */
[----:B-----5:R-:W-:Y:S02]  /*0470*/  IMAD.MOV.U32 R18, RZ, RZ, R4 ;  /* 0x000000ffff127224 */ /* 0x020fe400078e0004 */
[----:B------:R-:W-:Y:S01]  /*0480*/  IMAD.MOV.U32 R19, RZ, RZ, R5 ;  /* 0x000000ffff137224 */ /* 0x000fe200078e0005 */
[----:B------:R-:W-:-:S04]  /*0490*/  ISETP.NE.U32.AND P0, PT, R14, 0x1, PT ;  /* 0x000000010e00780c */ /* 0x000fc80003f05070 */
[----:B------:R-:W-:-:S13]  /*04a0*/  ISETP.NE.U32.AND.EX P0, PT, RZ, RZ, PT, P0 ;  /* 0x000000ffff00720c */ /* 0x000fda0003f05100 */
[----:B------:R0:W5:Y:S01]  /*04b0*/  @!P0 LDG.E.64 R4, desc[UR6][R18.64+0x1c8] ;  /* 0x0001c80612048981 */ /* 0x000162000c1e1b00 */
[----:B------:R-:W-:-:S03]  /*04c0*/  IMAD.WIDE.U32 R20, R7, -0x33333333, RZ ;  /* 0xcccccccd07147825 */ /* 0x000fc600078e00ff */
[----:B------:R0:W5:Y:S01]  /*04d0*/  @P0 LDG.E.64 R4, desc[UR6][R18.64+0x1d0] ;  /* 0x0001d00612040981 */ /* 0x000162000c1e1b00 */
[----:B------:R-:W-:-:S04]  /*04e0*/  IMAD.WIDE.U32 R22, P0, R6, -0x33333334, R20 ;  /* 0xcccccccc06167825 */ /* 0x000fc80007800014 */
[----:B------:R-:W-:Y:S01]  /*04f0*/  IMAD.X R25, RZ, RZ, RZ, P0 ;  /* 0x000000ffff197224 */ /* 0x000fe200000e06ff */
[C---:B------:R-:W-:Y:S01]  /*0500*/  ISETP.GE.U32.AND P0, PT, R6.reuse, 0xa, PT ;  /* 0x0000000a0600780c */ /* 0x040fe20003f06070 */
[----:B------:R-:W-:-:S03]  /*0510*/  IMAD.WIDE.U32 R20, R6, -0x33333333, RZ ;  /* 0xcccccccd06147825 */ /* 0x000fc600078e00ff */
[----:B------:R-:W-:Y:S01]  /*0520*/  ISETP.GE.U32.AND.EX P0, PT, R7, RZ, PT, P0 ;  /* 0x000000ff0700720c */ /* 0x000fe20003f06100 */
[----:B------:R-:W-:Y:S01]  /*0530*/  IMAD.MOV.U32 R24, RZ, RZ, R23 ;  /* 0x000000ffff187224 */ /* 0x000fe200078e0017 */
[----:B------:R-:W-:-:S05]  /*0540*/  IADD3 RZ, P1, PT, R21, R22, RZ ;  /* 0x0000001615ff7210 */ /* 0x000fca0007f3e0ff */
[----:B------:R-:W-:-:S05]  /*0550*/  IMAD.WIDE.U32.X R20, R7, -0x33333334, R24, P1 ;  /* 0xcccccccc07147825 */ /* 0x000fca00008e0418 */
[--C-:B------:R-:W-:Y:S02]  /*0560*/  SHF.R.U64 R6, R20, 0x3, R21.reuse ;  /* 0x0000000314067819 */ /* 0x100fe40000001215 */
[----:B------:R-:W-:Y:S01]  /*0570*/  SHF.R.U32.HI R7, RZ, 0x3, R21 ;  /* 0x00000003ff077819 */ /* 0x000fe20000011615 */
[----:B0-----:R-:W-:Y:S06]  /*0580*/  @P0 BRA `(.L_x_1602) ;  /* 0xfffffffc00b40947 */ /* 0x001fec000383ffff */
.L_x_1601:
[----:B------:R-:W-:Y:S05]  /*0590*/  BSYNC.RECONVERGENT B0 ;  /* 0x0000000000007941 */ /* 0x000fea0003800200 */
.L_x_1600:
[----:B------:R-:W-:Y:S01]  /*05a0*/  UMOV UR4, URZ ;  /* 0x000000ff00047c82 */ /* 0x000fe20008000000 */
[----:B------:R-:W-:Y:S01]  /*05b0*/  ISETP.GT.U32.AND P0, PT, R16, -0x4, PT ;  /* 0xfffffffc1000780c */ /* 0x000fe20003f04070 */
[----:B------:R-:W-:Y:S01]  /*05c0*/  VIADD R16, R17, UR4 ;  /* 0x0000000411107c36 */ /* 0x000fe20008000000 */
[----:B------:R-:W-:Y:S01]  /*05d0*/  IADD3 R9, P1, PT, R8, -R12, RZ ;  /* 0x8000000c08097210 */ /* 0x000fe20007f3e0ff */
[----:B------:R-:W-:Y:S01]  /*05e0*/  IMAD.IADD R13, R15, 0x1, R13 ;  /* 0x000000010f0d7824 */ /* 0x000fe200078e020d */
[----:B------:R-:W-:Y:S01]  /*05f0*/  BSSY.RECONVERGENT B1, `(.L_x_1603) ;  /* 0x00000e0000017945 */ /* 0x000fe20003800200 */
[----:B------:R-:W-:Y:S02]  /*0600*/  CS2R R14, SRZ ;  /* 0x00000000000e7805 */ /* 0x000fe4000001ff00 */
[----:B------:R-:W-:Y:S01]  /*0610*/  ISETP.GT.U32.AND.EX P0, PT, R16, -0x1, PT, P0 ;  /* 0xffffffff1000780c */ /* 0x000fe20003f04100 */
[----:B------:R-:W-:Y:S01]  /*0620*/  IMAD.X R0, R0, 0x1, ~R13, P1 ;  /* 0x0000000100007824 */ /* 0x000fe200008e0e0d */
[----:B------:R-:W-:-:S11]  /*0630*/  LOP3.LUT R16, R9, 0x3, RZ, 0xc0, !PT ;  /* 0x0000000309107812 */ /* 0x000fd600078ec0ff */
[----:B------:R-:W-:Y:S05]  /*0640*/  @P0 BRA `(.L_x_1604) ;  /* 0x0000000c00680947 */ /* 0x000fea0003800000 */
[----:B------:R-:W0:Y:S01]  /*0650*/  LDCU.128 UR8, c[0x0][0x3c0] ;  /* 0x00007800ff0877ac */ /* 0x000e220008000c00 */
[----:B------:R-:W-:Y:S01]  /*0660*/  LOP3.LUT R14, R9, 0xfffffffc, RZ, 0xc0, !PT ;  /* 0xfffffffc090e7812 */ /* 0x000fe200078ec0ff */
[----:B------:R-:W-:Y:S01]  /*0670*/  BSSY.RELIABLE B0, `(.L_x_1605) ;  /* 0x00000b4000007945 */ /* 0x000fe20003800100 */
[----:B------:R-:W-:Y:S01]  /*0680*/  LEA R8, P2, R10, 0x10, 0x3 ;  /* 0x000000100a087811 */ /* 0x000fe200078418ff */
[----:B------:R-:W-:Y:S01]  /*0690*/  IMAD.MOV.U32 R15, RZ, RZ, R0 ;  /* 0x000000ffff0f7224 */ /* 0x000fe200078e0000 */
[----:B------:R-:W-:Y:S01]  /*06a0*/  ISETP.GT.U32.AND P0, PT, R14, RZ, PT ;  /* 0x000000ff0e00720c */ /* 0x000fe20003f04070 */
[----:B------:R-:W-:Y:S01]  /*06b0*/  IMAD.MOV.U32 R17, RZ, RZ, R14 ;  /* 0x000000ffff117224 */ /* 0x000fe200078e000e */
[----:B------:R-:W-:Y:S02]  /*06c0*/  LEA.HI.X R9, R10, RZ, R11, 0x3, P2 ;  /* 0x000000ff0a097211 */ /* 0x000fe400010f1c0b */
[----:B------:R-:W-:Y:S02]  /*06d0*/  ISETP.GT.AND.EX P0, PT, R0, RZ, PT, P0 ;  /* 0x000000ff0000720c */ /* 0x000fe40003f04300 */
[----:B-----5:R-:W-:-:S05]  /*06e0*/  IADD3 R12, P1, PT, R4, 0x10, RZ ;  /* 0x00000010040c7810 */ /* 0x020fca0007f3e0ff */
[----:B------:R-:W-:Y:S01]  /*06f0*/  IMAD.X R13, RZ, RZ, R5, P1 ;  /* 0x000000ffff0d7224 */ /* 0x000fe200008e0605 */
[C---:B0-----:R-:W-:Y:S02]  /*0700*/  IADD3 R6, P3, PT, R8.reuse, UR8, RZ ;  /* 0x0000000808067c10 */ /* 0x041fe4000ff7e0ff */
[----:B------:R-:W-:Y:S02]  /*0710*/  IADD3 R8, P2, PT, R8, UR10, RZ ;  /* 0x0000000a08087c10 */ /* 0x000fe4000ff5e0ff */
[C---:B------:R-:W-:Y:S02]  /*0720*/  IADD3.X R7, PT, PT, R9.reuse, UR9, RZ, P3, !PT ;  /* 0x0000000909077c10 */ /* 0x040fe40009ffe4ff */
[----:B------:R-:W-:Y:S01]  /*0730*/  IADD3.X R9, PT, PT, R9, UR11, RZ, P2, !PT ;  /* 0x0000000b09097c10 */ /* 0x000fe200097fe4ff */
[----:B------:R-:W-:Y:S08]  /*0740*/  @!P0 BRA `(.L_x_1606) ;  /* 0x0000000800988947 */ /* 0x000ff00003800000 */
[----:B------:R-:W-:Y:S01]  /*0750*/  ISETP.GT.U32.AND P1, PT, R17, 0xc, PT ;  /* 0x0000000c1100780c */ /* 0x000fe20003f24070 */
[----:B------:R-:W-:Y:S01]  /*0760*/  BSSY.RECONVERGENT B2, `(.L_x_1607) ;  /* 0x0000064000027945 */ /* 0x000fe20003800200 */
[----:B------:R-:W-:Y:S02]  /*0770*/  PLOP3.LUT P0, PT, PT, PT, PT, 0x80, 0x8 ;  /* 0x000000000008781c */ /* 0x000fe40003f0f070 */
[----:B------:R-:W-:-:S13]  /*0780*/  ISETP.GT.AND.EX P1, PT, R0, RZ, PT, P1 ;  /* 0x000000ff0000720c */ /* 0x000fda0003f24310 */
[----:B------:R-:W-:Y:S05]  /*0790*/  @!P1 BRA `(.L_x_1608) ;  /* 0x0000000400809947 */ /* 0x000fea0003800000 */
[----:B------:R-:W-:-:S13]  /*07a0*/  PLOP3.LUT P0, PT, PT, PT, PT, 0x8, 0x80 ;  /* 0x000000000080781c */ /* 0x000fda0003f0e170 */
.L_x_1609:
[----:B------:R-:W2:Y:S02]  /*07b0*/  LDG.E.64 R18, desc[UR6][R12.64+-0x10] ;  /* 0xfffff0060c127981 */ /* 0x000ea4000c1e1b00 */
[----:B--2---:R-:W-:-:S04]  /*07c0*/  IADD3 R20, P1, PT, R18, -0x1, RZ ;  /* 0xffffffff12147810 */ /* 0x004fc80007f3e0ff */
[----:B------:R-:W-:-:S05]  /*07d0*/  IADD3.X R21, PT, PT, R19, -0x1, RZ, P1, !PT ;  /* 0xffffffff13157810 */ /* 0x000fca0000ffe4ff */
[----:B------:R0:W-:Y:S04]  /*07e0*/  STG.E.64 desc[UR6][R6.64+-0x10], R20 ;  /* 0xfffff01406007986 */ /* 0x0001e8000c101b06 */
[----:B------:R-:W-:Y:S04]  /*07f0*/  STG.E.64 desc[UR6][R8.64+-0x10], R2 ;  /* 0xfffff00208007986 */ /* 0x000fe8000c101b06 */
        /* <DEDUP_REMOVED lines=10> */
[----:B------:R-:W0:Y:S02]  /*08a0*/  LDG.E.64 R18, desc[UR6][R12.64+0x8] ;  /* 0x000008060c127981 */ /* 0x000e24000c1e1b00 */
[----:B0-----:R-:W-:-:S04]  /*08b0*/  IADD3 R20, P1, PT, R18, -0x1, RZ ;  /* 0xffffffff12147810 */ /* 0x001fc80007f3e0ff */
[----:B------:R-:W-:-:S05]  /*08c0*/  IADD3.X R21, PT, PT, R19, -0x1, RZ, P1, !PT ;  /* 0xffffffff13157810 */ /* 0x000fca0000ffe4ff */
[----:B------:R0:W-:Y:S04]  /*08d0*/  STG.E.64 desc[UR6][R6.64+0x8], R20 ;  /* 0x0000081406007986 */ /* 0x0001e8000c101b06 */
[----:B------:R-:W-:Y:S04]  /*08e0*/  STG.E.64 desc[UR6][R8.64+0x8], R2 ;  /* 0x0000080208007986 */ /* 0x000fe8000c101b06 */
[----:B------:R-:W1:Y:S02]  /*08f0*/  LDG.E.64 R18, desc[UR6][R12.64+0x10] ;  /* 0x000010060c127981 */ /* 0x000e64000c1e1b00 */
[----:B-1----:R-:W-:-:S04]  /*0900*/  IADD3 R22, P1, PT, R18, -0x1, RZ ;  /* 0xffffffff12167810 */ /* 0x002fc80007f3e0ff */
        /* <DEDUP_REMOVED lines=46> */
[----:B------:R-:W-:Y:S04]  /*0bf0*/  STG.E.64 desc[UR6][R6.64+0x58], R22 ;  /* 0x0000581606007986 */ /* 0x000fe8000c101b06 */
[----:B------:R-:W-:Y:S04]  /*0c00*/  STG.E.64 desc[UR6][R8.64+0x58], R2 ;  /* 0x0000580208007986 */ /* 0x000fe8000c101b06 */
[----:B------:R-:W2:Y:S02]  /*0c10*/  LDG.E.64 R18, desc[UR6][R12.64+0x60] ;  /* 0x000060060c127981 */ /* 0x000ea4000c1e1b00 */
[----:B--2---:R-:W-:-:S04]  /*0c20*/  IADD3 R24, P1, PT, R18, -0x1, RZ ;  /* 0xffffffff12187810 */ /* 0x004fc80007f3e0ff */
[----:B------:R-:W-:-:S05]  /*0c30*/  IADD3.X R25, PT, PT, R19, -0x1, RZ, P1, !PT ;  /* 0xffffffff13197810 */ /* 0x000fca0000ffe4ff */
[----:B------:R-:W-:Y:S04]  /*0c40*/  STG.E.64 desc[UR6][R6.64+0x60], R24 ;  /* 0x0000601806007986 */ /* 0x000fe8000c101b06 */
[----:B------:R-:W-:Y:S04]  /*0c50*/  STG.E.64 desc[UR6][R8.64+0x60], R2 ;  /* 0x0000600208007986 */ /* 0x000fe8000c101b06 */
[----:B------:R1:W2:Y:S01]  /*0c60*/  LDG.E.64 R18, desc[UR6][R12.64+0x68] ;  /* 0x000068060c127981 */ /* 0x0002a2000c1e1b00 */
[----:B------:R-:W-:Y:S02]  /*0c70*/  IADD3 R10, P2, PT, R10, 0x10, RZ ;  /* 0x000000100a0a7810 */ /* 0x000fe40007f5e0ff */
[----:B0-----:R-:W-:-:S02]  /*0c80*/  IADD3 R21, P4, PT, R6, 0x80, RZ ;  /* 0x0000008006157810 */ /* 0x001fc40007f9e0ff */
[----:B------:R-:W-:Y:S01]  /*0c90*/  IADD3 R20, P5, PT, R8, 0x80, RZ ;  /* 0x0000008008147810 */ /* 0x000fe20007fbe0ff */
[----:B------:R-:W-:Y:S01]  /*0ca0*/  IMAD.X R11, RZ, RZ, R11, P2 ;  /* 0x000000ffff0b7224 */ /* 0x000fe200010e060b */
[----:B-1----:R-:W-:-:S05]  /*0cb0*/  IADD3 R12, P3, PT, R12, 0x80, RZ ;  /* 0x000000800c0c7810 */ /* 0x002fca0007f7e0ff */
[----:B------:R-:W-:Y:S01]  /*0cc0*/  IMAD.X R13, RZ, RZ, R13, P3 ;  /* 0x000000ffff0d7224 */ /* 0x000fe200018e060d */
[----:B--2---:R-:W-:-:S04]  /*0cd0*/  IADD3 R18, P1, PT, R18, -0x1, RZ ;  /* 0xffffffff12127810 */ /* 0x004fc80007f3e0ff */
[----:B------:R-:W-:Y:S02]  /*0ce0*/  IADD3.X R19, PT, PT, R19, -0x1, RZ, P1, !PT ;  /* 0xffffffff13137810 */ /* 0x000fe40000ffe4ff */
[----:B------:R-:W-:-:S03]  /*0cf0*/  IADD3 R17, P1, PT, R17, -0x10, RZ ;  /* 0xfffffff011117810 */ /* 0x000fc60007f3e0ff */
[----:B------:R0:W-:Y:S01]  /*0d00*/  STG.E.64 desc[UR6][R6.64+0x68], R18 ;  /* 0x0000681206007986 */ /* 0x0001e2000c101b06 */
[----:B------:R-:W-:Y:S02]  /*0d10*/  IADD3.X R0, PT, PT, R0, -0x1, RZ, P1, !PT ;  /* 0xffffffff00007810 */ /* 0x000fe40000ffe4ff */
[----:B------:R-:W-:Y:S01]  /*0d20*/  ISETP.GT.U32.AND P1, PT, R17, 0xc, PT ;  /* 0x0000000c1100780c */ /* 0x000fe20003f24070 */
[----:B------:R1:W-:Y:S03]  /*0d30*/  STG.E.64 desc[UR6][R8.64+0x68], R2 ;  /* 0x0000680208007986 */ /* 0x0003e6000c101b06 */
[----:B------:R-:W-:Y:S01]  /*0d40*/  ISETP.GT.AND.EX P1, PT, R0, RZ, PT, P1 ;  /* 0x000000ff0000720c */ /* 0x000fe20003f24310 */
[----:B0-----:R-:W-:Y:S02]  /*0d50*/  IMAD.X R7, RZ, RZ, R7, P4 ;  /* 0x000000ffff077224 */ /* 0x001fe400020e0607 */
[----:B------:R-:W-:-:S02]  /*0d60*/  IMAD.MOV.U32 R6, RZ, RZ, R21 ;  /* 0x000000ffff067224 */ /* 0x000fc400078e0015 */
[----:B-1----:R-:W-:Y:S02]  /*0d70*/  IMAD.X R9, RZ, RZ, R9, P5 ;  /* 0x000000ffff097224 */ /* 0x002fe400028e0609 */
[----:B------:R-:W-:-:S06]  /*0d80*/  IMAD.MOV.U32 R8, RZ, RZ, R20 ;  /* 0x000000ffff087224 */ /* 0x000fcc00078e0014 */
[----:B------:R-:W-:Y:S05]  /*0d90*/  @P1 BRA `(.L_x_1609) ;  /* 0xfffffff800841947 */ /* 0x000fea000383ffff */
.L_x_1608:
[----:B------:R-:W-:Y:S05]  /*0da0*/  BSYNC.RECONVERGENT B2 ;  /* 0x0000000000027941 */ /* 0x000fea0003800200 */
.L_x_1607:
[----:B------:R-:W-:Y:S01]  /*0db0*/  ISETP.GT.U32.AND P1, PT, R17, 0x4, PT ;  /* 0x000000041100780c */ /* 0x000fe20003f24070 */
[----:B------:R-:W-:Y:S03]  /*0dc0*/  BSSY.RECONVERGENT B2, `(.L_x_1610) ;  /* 0x000003a000027945 */ /* 0x000fe60003800200 */
[----:B------:R-:W-:-:S13]  /*0dd0*/  ISETP.GT.AND.EX P1, PT, R0, RZ, PT, P1 ;  /* 0x000000ff0000720c */ /* 0x000fda0003f24310 */
[----:B------:R-:W-:Y:S05]  /*0de0*/  @!P1 BRA `(.L_x_1611) ;  /* 0x0000000000dc9947 */ /* 0x000fea0003800000 */
        /* <DEDUP_REMOVED lines=28> */
[----:B------:R-:W-:Y:S04]  /*0fb0*/  STG.E.64 desc[UR6][R6.64+0x18], R24 ;  /* 0x0000181806007986 */ /* 0x000fe8000c101b06 */
[----:B------:R-:W-:Y:S04]  /*0fc0*/  STG.E.64 desc[UR6][R8.64+0x18], R2 ;  /* 0x0000180208007986 */ /* 0x000fe8000c101b06 */
[----:B------:R-:W0:Y:S02]  /*0fd0*/  LDG.E.64 R18, desc[UR6][R12.64+0x20] ;  /* 0x000020060c127981 */ /* 0x000e24000c1e1b00 */
[----:B0-----:R-:W-:-:S04]  /*0fe0*/  IADD3 R20, P0, PT, R18, -0x1, RZ ;  /* 0xffffffff12147810 */ /* 0x001fc80007f1e0ff */
[----:B------:R-:W-:-:S05]  /*0ff0*/  IADD3.X R21, PT, PT, R19, -0x1, RZ, P0, !PT ;  /* 0xffffffff13157810 */ /* 0x000fca00007fe4ff */
[----:B------:R0:W-:Y:S04]  /*1000*/  STG.E.64 desc[UR6][R6.64+0x20], R20 ;  /* 0x0000201406007986 */ /* 0x0001e8000c101b06 */
[----:B------:R-:W-:Y:S04]  /*1010*/  STG.E.64 desc[UR6][R8.64+0x20], R2 ;  /* 0x0000200208007986 */ /* 0x000fe8000c101b06 */
[----:B------:R2:W3:Y:S01]  /*1020*/  LDG.E.64 R18, desc[UR6][R12.64+0x28] ;  /* 0x000028060c127981 */ /* 0x0004e2000c1e1b00 */
[----:B-1----:R-:W-:Y:S02]  /*1030*/  IADD3 R22, P4, PT, R6, 0x40, RZ ;  /* 0x0000004006167810 */ /* 0x002fe40007f9e0ff */
[----:B------:R-:W-:-:S02]  /*1040*/  IADD3 R10, P3, PT, R10, 0x8, RZ ;  /* 0x000000080a0a7810 */ /* 0x000fc40007f7e0ff */
[----:B------:R-:W-:Y:S01]  /*1050*/  IADD3 R17, P2, PT, R17, -0x8, RZ ;  /* 0xfffffff811117810 */ /* 0x000fe20007f5e0ff */
[----:B------:R-:W-:Y:S01]  /*1060*/  IMAD.X R23, RZ, RZ, R7, P4 ;  /* 0x000000ffff177224 */ /* 0x000fe200020e0607 */
[----:B0-----:R-:W-:Y:S01]  /*1070*/  IADD3 R20, P5, PT, R8, 0x40, RZ ;  /* 0x0000004008147810 */ /* 0x001fe20007fbe0ff */
[----:B------:R-:W-:Y:S01]  /*1080*/  IMAD.X R11, RZ, RZ, R11, P3 ;  /* 0x000000ffff0b7224 */ /* 0x000fe200018e060b */
[----:B------:R-:W-:Y:S02]  /*1090*/  IADD3.X R0, PT, PT, R0, -0x1, RZ, P2, !PT ;  /* 0xffffffff00007810 */ /* 0x000fe400017fe4ff */
[----:B--2---:R-:W-:Y:S01]  /*10a0*/  IADD3 R12, P1, PT, R12, 0x40, RZ ;  /* 0x000000400c0c7810 */ /* 0x004fe20007f3e0ff */
[----:B------:R-:W-:-:S04]  /*10b0*/  IMAD.X R21, RZ, RZ, R9, P5 ;  /* 0x000000ffff157224 */ /* 0x000fc800028e0609 */
[----:B------:R-:W-:Y:S01]  /*10c0*/  IMAD.X R13, RZ, RZ, R13, P1 ;  /* 0x000000ffff0d7224 */ /* 0x000fe200008e060d */
[----:B---3--:R-:W-:-:S04]  /*10d0*/  IADD3 R18, P0, PT, R18, -0x1, RZ ;  /* 0xffffffff12127810 */ /* 0x008fc80007f1e0ff */
[----:B------:R-:W-:Y:S02]  /*10e0*/  IADD3.X R19, PT, PT, R19, -0x1, RZ, P0, !PT ;  /* 0xffffffff13137810 */ /* 0x000fe400007fe4ff */
[----:B------:R-:W-:-:S03]  /*10f0*/  PLOP3.LUT P0, PT, PT, PT, PT, 0x8, 0x80 ;  /* 0x000000000080781c */ /* 0x000fc60003f0e170 */
[----:B------:R0:W-:Y:S04]  /*1100*/  STG.E.64 desc[UR6][R6.64+0x28], R18 ;  /* 0x0000281206007986 */ /* 0x0001e8000c101b06 */
[----:B------:R1:W-:Y:S01]  /*1110*/  STG.E.64 desc[UR6][R8.64+0x28], R2 ;  /* 0x0000280208007986 */ /* 0x0003e2000c101b06 */
[----:B0-----:R-:W-:Y:S02]  /*1120*/  IMAD.MOV.U32 R6, RZ, RZ, R22 ;  /* 0x000000ffff067224 */ /* 0x001fe400078e0016 */
[----:B------:R-:W-:Y:S02]  /*1130*/  IMAD.MOV.U32 R7, RZ, RZ, R23 ;  /* 0x000000ffff077224 */ /* 0x000fe400078e0017 */
[----:B-1----:R-:W-:Y:S02]  /*1140*/  IMAD.MOV.U32 R8, RZ, RZ, R20 ;  /* 0x000000ffff087224 */ /* 0x002fe400078e0014 */
[----:B------:R-:W-:-:S07]  /*1150*/  IMAD.MOV.U32 R9, RZ, RZ, R21 ;  /* 0x000000ffff097224 */ /* 0x000fce00078e0015 */
.L_x_1611:
[----:B------:R-:W-:Y:S05]  /*1160*/  BSYNC.RECONVERGENT B2 ;  /* 0x0000000000027941 */ /* 0x000fea0003800200 */
.L_x_1610:
[----:B------:R-:W-:-:S04]  /*1170*/  ISETP.NE.U32.AND P1, PT, R17, RZ, PT ;  /* 0x000000ff1100720c */ /* 0x000fc80003f25070 */
[----:B------:R-:W-:-:S13]  /*1180*/  ISETP.NE.OR.EX P0, PT, R0, RZ, P0, P1 ;  /* 0x000000ff0000720c */ /* 0x000fda0000705710 */
[----:B------:R-:W-:Y:S05]  /*1190*/  @!P0 BREAK.RELIABLE B0 ;  /* 0x0000000000008942 */ /* 0x000fea0003800100 */
[----:B------:R-:W-:Y:S05]  /*11a0*/  @!P0 BRA `(.L_x_1604) ;  /* 0x0000000000908947 */ /* 0x000fea0003800000 */
.L_x_1606:
[----:B------:R-:W-:Y:S05]  /*11b0*/  BSYNC.RELIABLE B0 ;  /* 0x0000000000007941 */ /* 0x000fea0003800100 */
.L_x_1605:
        /* <DEDUP_REMOVED lines=27> */
[----:B------:R-:W-:Y:S01]  /*1370*/  ISETP.NE.U32.AND P0, PT, R17, RZ, PT ;  /* 0x000000ff1100720c */ /* 0x000fe20003f05070 */
[----:B------:R1:W-:Y:S03]  /*1380*/  STG.E.64 desc[UR6][R8.64+0x8], R2 ;  /* 0x0000080208007986 */ /* 0x0003e6000c101b06 */
[----:B------:R-:W-:Y:S01]  /*1390*/  ISETP.NE.AND.EX P0, PT, R0, RZ, PT, P0 ;  /* 0x000000ff0000720c */ /* 0x000fe20003f05300 */
[----:B0-----:R-:W-:Y:S02]  /*13a0*/  IMAD.X R7, RZ, RZ, R7, P3 ;  /* 0x000000ffff077224 */ /* 0x001fe400018e0607 */
[----:B------:R-:W-:-:S02]  /*13b0*/  IMAD.MOV.U32 R6, RZ, RZ, R21 ;  /* 0x000000ffff067224 */ /* 0x000fc400078e0015 */
[----:B-1----:R-:W-:Y:S02]  /*13c0*/  IMAD.X R9, RZ, RZ, R9, P4 ;  /* 0x000000ffff097224 */ /* 0x002fe400020e0609 */
[----:B------:R-:W-:-:S06]  /*13d0*/  IMAD.MOV.U32 R8, RZ, RZ, R20 ;  /* 0x000000ffff087224 */ /* 0x000fcc00078e0014 */
[----:B------:R-:W-:Y:S05]  /*13e0*/  @P0 BRA `(.L_x_1605) ;  /* 0xfffffffc00740947 */ /* 0x000fea000383ffff */
.L_x_1604:
[----:B------:R-:W-:Y:S05]  /*13f0*/  BSYNC.RECONVERGENT B1 ;  /* 0x0000000000017941 */ /* 0x000fea0003800200 */
.L_x_1603:
[----:B------:R-:W-:Y:S05]  /*1400*/  WARPSYNC.ALL ;  /* 0x0000000000007948 */ /* 0x000fea0003800000 */
[----:B------:R-:W-:-:S04]  /*1410*/  ISETP.NE.U32.AND P0, PT, R16, RZ, PT ;  /* 0x000000ff1000720c */ /* 0x000fc80003f05070 */
[----:B------:R-:W-:-:S13]  /*1420*/  ISETP.NE.AND.EX P0, PT, RZ, RZ, PT, P0 ;  /* 0x000000ffff00720c */ /* 0x000fda0003f05300 */
[----:B------:R-:W-:Y:S05]  /*1430*/  @!P0 EXIT ;  /* 0x000000000000894d */ /* 0x000fea0003800000 */
[----:B------:R-:W0:Y:S01]  /*1440*/  LDCU.128 UR8, c[0x0][0x3c0] ;  /* 0x00007800ff0877ac */ /* 0x000e220008000c00 */
[C---:B------:R-:W-:Y:S01]  /*1450*/  IMAD.SHL.U32 R12, R10.reuse, 0x8, RZ ;  /* 0x000000080a0c7824 */ /* 0x040fe200078e00ff */
[----:B------:R-:W-:Y:S02]  /*1460*/  SHF.L.U64.HI R13, R10, 0x3, R11 ;  /* 0x000000030a0d7819 */ /* 0x000fe4000001020b */
[C---:B-----5:R-:W-:Y:S02]  /*1470*/  LEA R10, P2, R14.reuse, R4, 0x3 ;  /* 0x000000040e0a7211 */ /* 0x060fe400078418ff */
[----:B------:R-:W-:Y:S02]  /*1480*/  IADD3 R16, P3, PT, RZ, -R16, RZ ;  /* 0x80000010ff107210 */ /* 0x000fe40007f7e0ff */
[----:B------:R-:W-:-:S03]  /*1490*/  LEA.HI.X R11, R14, R5, R15, 0x3, P2 ;  /* 0x000000050e0b7211 */ /* 0x000fc600010f1c0f */
[----:B------:R-:W-:Y:S01]  /*14a0*/  IMAD.X R0, RZ, RZ, -0x1, P3 ;  /* 0xffffffffff007424 */ /* 0x000fe200018e06ff */
[C---:B0-----:R-:W-:Y:S02]  /*14b0*/  IADD3 R17, P0, PT, R12.reuse, UR10, RZ ;  /* 0x0000000a0c117c10 */ /* 0x041fe4000ff1e0ff */
[----:B------:R-:W-:Y:S02]  /*14c0*/  IADD3 R12, P1, PT, R12, UR8, RZ ;  /* 0x000000080c0c7c10 */ /* 0x000fe4000ff3e0ff */
[C---:B------:R-:W-:Y:S02]  /*14d0*/  IADD3.X R14, PT, PT, R13.reuse, UR11, RZ, P0, !PT ;  /* 0x0000000b0d0e7c10 */ /* 0x040fe400087fe4ff */
[----:B------:R-:W-:-:S09]  /*14e0*/  IADD3.X R13, PT, PT, R13, UR9, RZ, P1, !PT ;  /* 0x000000090d0d7c10 */ /* 0x000fd20008ffe4ff */
.L_x_1612:
[----:B------:R-:W-:Y:S02]  /*14f0*/  IMAD.MOV.U32 R4, RZ, RZ, R10 ;  /* 0x000000ffff047224 */ /* 0x000fe400078e000a */
[----:B------:R-:W-:-:S06]  /*1500*/  IMAD.MOV.U32 R5, RZ, RZ, R11 ;  /* 0x000000ffff057224 */ /* 0x000fcc00078e000b */
[----:B------:R-:W2:Y:S01]  /*1510*/  LDG.E.64 R4, desc[UR6][R4.64] ;  /* 0x0000000604047981 */ /* 0x000ea2000c1e1b00 */
[----:B------:R-:W-:Y:S01]  /*1520*/  IMAD.MOV.U32 R8, RZ, RZ, R17 ;  /* 0x000000ffff087224 */ /* 0x000fe200078e0011 */
[----:B------:R-:W-:Y:S01]  /*1530*/  IADD3 R10, P3, PT, R10, 0x8, RZ ;  /* 0x000000080a0a7810 */ /* 0x000fe20007f7e0ff */
[----:B------:R-:W-:Y:S01]  /*1540*/  IMAD.MOV.U32 R9, RZ, RZ, R14 ;  /* 0x000000ffff097224 */ /* 0x000fe200078e000e */
[----:B------:R-:W-:-:S03]  /*1550*/  IADD3 R17, P1, PT, R17, 0x8, RZ ;  /* 0x0000000811117810 */ /* 0x000fc60007f3e0ff */
[----:B------:R-:W-:Y:S02]  /*1560*/  IMAD.X R11, RZ, RZ, R11, P3 ;  /* 0x000000ffff0b7224 */ /* 0x000fe400018e060b */
[----:B------:R-:W-:Y:S01]  /*1570*/  IMAD.X R14, RZ, RZ, R14, P1 ;  /* 0x000000ffff0e7224 */ /* 0x000fe200008e060e */
[----:B--2---:R-:W-:Y:S01]  /*1580*/  IADD3 R6, P0, PT, R4, -0x1, RZ ;  /* 0xffffffff04067810 */ /* 0x004fe20007f1e0ff */
[----:B------:R-:W-:Y:S01]  /*1590*/  IMAD.MOV.U32 R4, RZ, RZ, R12 ;  /* 0x000000ffff047224 */ /* 0x000fe200078e000c */
[----:B------:R-:W-:Y:S02]  /*15a0*/  IADD3 R12, P2, PT, R12, 0x8, RZ ;  /* 0x000000080c0c7810 */ /* 0x000fe40007f5e0ff */
[----:B------:R-:W-:Y:S01]  /*15b0*/  IADD3.X R7, PT, PT, R5, -0x1, RZ, P0, !PT ;  /* 0xffffffff05077810 */ /* 0x000fe200007fe4ff */
[--C-:B------:R-:W-:Y:S01]  /*15c0*/  IMAD.MOV.U32 R5, RZ, RZ, R13.reuse ;  /* 0x000000ffff057224 */ /* 0x100fe200078e000d */
[----:B------:R-:W-:Y:S01]  /*15d0*/  IADD3 R16, P0, PT, R16, 0x1, RZ ;  /* 0x0000000110107810 */ /* 0x000fe20007f1e0ff */
[----:B------:R-:W-:-:S03]  /*15e0*/  IMAD.X R13, RZ, RZ, R13, P2 ;  /* 0x000000ffff0d7224 */ /* 0x000fc600010e060d */
[----:B------:R0:W-:Y:S01]  /*15f0*/  STG.E.64 desc[UR6][R4.64], R6 ;  /* 0x0000000604007986 */ /* 0x0001e2000c101b06 */
[----:B------:R-:W-:Y:S01]  /*1600*/  IMAD.X R0, RZ, RZ, R0, P0 ;  /* 0x000000ffff007224 */ /* 0x000fe200000e0600 */
[----:B------:R-:W-:Y:S02]  /*1610*/  ISETP.NE.U32.AND P0, PT, R16, RZ, PT ;  /* 0x000000ff1000720c */ /* 0x000fe40003f05070 */
[----:B------:R0:W-:Y:S02]  /*1620*/  STG.E.64 desc[UR6][R8.64], R2 ;  /* 0x0000000208007986 */ /* 0x0001e4000c101b06 */
[----:B------:R-:W-:-:S13]  /*1630*/  ISETP.NE.AND.EX P0, PT, R0, RZ, PT, P0 ;  /* 0x000000ff0000720c */ /* 0x000fda0003f05300 */
[----:B0-----:R-:W-:Y:S05]  /*1640*/  @P0 BRA `(.L_x_1612) ;  /* 0xfffffffc00a80947 */ /* 0x001fea000383ffff */
[----:B------:R-:W-:Y:S05]  /*1650*/  EXIT ;  /* 0x000000000000794d */ /* 0x000fea0003800000 */
.L_x_1613:
        /* <DEDUP_REMOVED lines=10> */
.L_x_2156:


//--------------------- .text._Z22triangleCountingKernelP27vertex_dictionary_structuremPfPmS2_S2_ --------------------------
	.section	.text._Z22triangleCountingKernelP27vertex_dictionary_structuremPfPmS2_S2_,"ax",@progbits
	.align	128
        .global         _Z22triangleCountingKernelP27vertex_dictionary_structuremPfPmS2_S2_
        .type           _Z22triangleCountingKernelP27vertex_dictionary_structuremPfPmS2_S2_,@function
        .size           _Z22triangleCountingKernelP27vertex_dictionary_structuremPfPmS2_S2_,(.L_x_2157 - _Z22triangleCountingKernelP27vertex_dictionary_structuremPfPmS2_S2_)
        .other          _Z22triangleCountingKernelP27vertex_dictionary_structuremPfPmS2_S2_,@"STO_CUDA_ENTRY STV_DEFAULT"
_Z22triangleCountingKernelP27vertex_dictionary_structuremPfPmS2_S2_:
.text._Z22triangleCountingKernelP27vertex_dictionary_structuremPfPmS2_S2_:
        /* <DEDUP_REMOVED lines=12> */
[----:B------:R-:W-:-:S05]  /*00c0*/  LEA.HI.X R3, R0, UR7, RZ, 0x3, P0 ;  /* 0x0000000700037c11 */ /* 0x000fca00080f1cff */
[----:B-1----:R-:W2:Y:S04]  /*00d0*/  LDG.E.64 R6, desc[UR4][R2.64+0x8] ;  /* 0x0000080402067981 */ /* 0x002ea8000c1e1b00 */
[----:B------:R-:W2:Y:S02]  /*00e0*/  LDG.E.64 R8, desc[UR4][R2.64] ;  /* 0x0000000402087981 */ /* 0x000ea4000c1e1b00 */
[----:B--2---:R-:W-:-:S04]  /*00f0*/  ISETP.GE.U32.AND P0, PT, R8, R6, PT ;  /* 0x000000060800720c */ /* 0x004fc80003f06070 */
[----:B------:R-:W-:-:S13]  /*0100*/  ISETP.GE.U32.AND.EX P0, PT, R9, R7, PT, P0 ;  /* 0x000000070900720c */ /* 0x000fda0003f06100 */
[----:B------:R-:W-:Y:S05]  /*0110*/  @P0 EXIT ;  /* 0x000000000000094d */ /* 0x000fea0003800000 */
[----:B------:R-:W0:Y:S01]  /*0120*/  LDCU.64 UR6, c[0x0][0x390] ;  /* 0x00007200ff0677ac */ /* 0x000e220008000a00 */
[----:B------:R-:W-:Y:S02]  /*0130*/  IMAD.MOV.U32 R17, RZ, RZ, R8 ;  /* 0x000000ffff117224 */ /* 0x000fe400078e0008 */
[----:B------:R-:W-:Y:S01]  /*0140*/  IMAD.MOV.U32 R16, RZ, RZ, R9 ;  /* 0x000000ffff107224 */ /* 0x000fe200078e0009 */
[----:B0-----:R-:W-:-:S04]  /*0150*/  LEA R4, P0, R0, UR6, 0x2 ;  /* 0x0000000600047c11 */ /* 0x001fc8000f8010ff */
[----:B------:R-:W-:-:S09]  /*0160*/  LEA.HI.X R5, R0, UR7, RZ, 0x2, P0 ;  /* 0x0000000700057c11 */ /* 0x000fd200080f14ff */
.L_x_1621:
[----:B0-----:R-:W0:Y:S02]  /*0170*/  LDCU.64 UR6, c[0x0][0x3a8] ;  /* 0x00007500ff0677ac */ /* 0x001e240008000a00 */
[----:B0-----:R-:W-:-:S04]  /*0180*/  LEA R2, P0, R17, UR6, 0x3 ;  /* 0x0000000611027c11 */ /* 0x001fc8000f8018ff */
[----:B------:R-:W-:-:S05]  /*0190*/  LEA.HI.X R3, R17, UR7, R16, 0x3, P0 ;  /* 0x0000000711037c11 */ /* 0x000fca00080f1c10 */
[----:B------:R-:W2:Y:S01]  /*01a0*/  LDG.E.64 R8, desc[UR4][R2.64] ;  /* 0x0000000402087981 */ /* 0x000ea2000c1e1b00 */
[----:B------:R-:W-:Y:S01]  /*01b0*/  IADD3 R17, P1, PT, R17, 0x1, RZ ;  /* 0x0000000111117810 */ /* 0x000fe20007f3e0ff */
[----:B------:R-:W-:Y:S03]  /*01c0*/  BSSY.RECONVERGENT B0, `(.L_x_1614) ;  /* 0x000004c000007945 */ /* 0x000fe60003800200 */
[----:B------:R-:W-:Y:S01]  /*01d0*/  ISETP.GE.U32.AND P2, PT, R17, R6, PT ;  /* 0x000000061100720c */ /* 0x000fe20003f46070 */
[----:B------:R-:W-:-:S05]  /*01e0*/  IMAD.X R16, RZ, RZ, R16, P1 ;  /* 0x000000ffff107224 */ /* 0x000fca00008e0610 */
[----:B------:R-:W-:Y:S02]  /*01f0*/  ISETP.GE.U32.AND.EX P2, PT, R16, R7, PT, P2 ;  /* 0x000000071000720c */ /* 0x000fe40003f46120 */
[----:B--2---:R-:W-:-:S04]  /*0200*/  IADD3 R11, P0, PT, R8, -0x1, RZ ;  /* 0xffffffff080b7810 */ /* 0x004fc80007f1e0ff */
[----:B------:R-:W-:Y:S02]  /*0210*/  IADD3.X R8, PT, PT, R9, -0x1, RZ, P0, !PT ;  /* 0xffffffff09087810 */ /* 0x000fe400007fe4ff */
[----:B------:R-:W-:Y:S02]  /*0220*/  ISETP.LE.U32.AND P1, PT, R11, R0, PT ;  /* 0x000000000b00720c */ /* 0x000fe40003f23070 */
[----:B------:R-:W-:Y:S02]  /*0230*/  ISETP.GE.U32.AND P0, PT, R17, R6, PT ;  /* 0x000000061100720c */ /* 0x000fe40003f06070 */
[----:B------:R-:W-:Y:S02]  /*0240*/  ISETP.LE.U32.OR.EX P1, PT, R8, RZ, P2, P1 ;  /* 0x000000ff0800720c */ /* 0x000fe40001723510 */
[----:B------:R-:W-:-:S11]  /*0250*/  ISETP.GE.U32.AND.EX P0, PT, R16, R7, PT, P0 ;  /* 0x000000071000720c */ /* 0x000fd60003f06100 */
[----:B------:R-:W-:Y:S05]  /*0260*/  @P1 BRA `(.L_x_1615) ;  /* 0x0000000400041947 */ /* 0x000fea0003800000 */
[----:B------:R-:W-:Y:S02]  /*0270*/  IMAD.MOV.U32 R19, RZ, RZ, R17 ;  /* 0x000000ffff137224 */ /* 0x000fe400078e0011 */
[----:B------:R-:W-:-:S07]  /*0280*/  IMAD.MOV.U32 R18, RZ, RZ, R16 ;  /* 0x000000ffff127224 */ /* 0x000fce00078e0010 */
.L_x_1620:
[----:B0-----:R-:W0:Y:S01]  /*0290*/  LDC.64 R14, c[0x0][0x3a8] ;  /* 0x0000ea00ff0e7b82 */ /* 0x001e220000000a00 */
[----:B------:R-:W2:Y:S01]  /*02a0*/  LDG.E.64 R22, desc[UR4][R2.64] ;  /* 0x0000000402167981 */ /* 0x000ea2000c1e1b00 */
[----:B0-----:R-:W-:-:S04]  /*02b0*/  LEA R8, P1, R19, R14, 0x3 ;  /* 0x0000000e13087211 */ /* 0x001fc800078218ff */
[----:B------:R-:W-:-:S05]  /*02c0*/  LEA.HI.X R9, R19, R15, R18, 0x3, P1 ;  /* 0x0000000f13097211 */ /* 0x000fca00008f1c12 */
[----:B------:R-:W3:Y:S01]  /*02d0*/  LDG.E.64 R10, desc[UR4][R8.64] ;  /* 0x00000004080a7981 */ /* 0x000ee2000c1e1b00 */
[----:B------:R-:W-:-:S05]  /*02e0*/  IADD3 R19, P2, PT, R19, 0x1, RZ ;  /* 0x0000000113137810 */ /* 0x000fca0007f5e0ff */
[----:B------:R-:W-:Y:S01]  /*02f0*/  IMAD.X R18, RZ, RZ, R18, P2 ;  /* 0x000000ffff127224 */ /* 0x000fe200010e0612 */
[----:B------:R-:W-:Y:S01]  /*0300*/  BSSY.RECONVERGENT B1, `(.L_x_1616) ;  /* 0x0000036000017945 */ /* 0x000fe20003800200 */
[----:B--2---:R-:W-:-:S04]  /*0310*/  IADD3 R12, P1, PT, R22, -0x1, RZ ;  /* 0xffffffff160c7810 */ /* 0x004fc80007f3e0ff */
[----:B------:R-:W-:Y:S02]  /*0320*/  IADD3.X R13, PT, PT, R23, -0x1, RZ, P1, !PT ;  /* 0xffffffff170d7810 */ /* 0x000fe40000ffe4ff */
[----:B------:R-:W-:Y:S02]  /*0330*/  ISETP.GE.U32.AND P1, PT, R19, R6, PT ;  /* 0x000000061300720c */ /* 0x000fe40003f26070 */
[----:B---3--:R-:W-:-:S04]  /*0340*/  IADD3 R21, P3, PT, R10, -0x1, RZ ;  /* 0xffffffff0a157810 */ /* 0x008fc80007f7e0ff */
[----:B------:R-:W-:Y:S02]  /*0350*/  ISETP.GT.U32.AND P2, PT, R21, R12, PT ;  /* 0x0000000c1500720c */ /* 0x000fe40003f44070 */
[----:B------:R-:W-:-:S04]  /*0360*/  IADD3.X R12, PT, PT, R11, -0x1, RZ, P3, !PT ;  /* 0xffffffff0b0c7810 */ /* 0x000fc80001ffe4ff */
[----:B------:R-:W-:Y:S02]  /*0370*/  ISETP.GT.U32.AND.EX P2, PT, R12, R13, PT, P2 ;  /* 0x0000000d0c00720c */ /* 0x000fe40003f44120 */
[----:B------:R-:W-:-:S11]  /*0380*/  ISETP.GE.U32.AND.EX P1, PT, R18, R7, PT, P1 ;  /* 0x000000071200720c */ /* 0x000fd60003f26110 */
[----:B------:R-:W-:Y:S05]  /*0390*/  @!P2 BRA `(.L_x_1617) ;  /* 0x0000000000b0a947 */ /* 0x000fea0003800000 */
[----:B------:R-:W0:Y:S02]  /*03a0*/  LDCU.64 UR6, c[0x0][0x3a0] ;  /* 0x00007400ff0677ac */ /* 0x000e240008000a00 */
[----:B0-----:R-:W-:-:S04]  /*03b0*/  LEA R20, P2, R22, UR6, 0x3 ;  /* 0x0000000616147c11 */ /* 0x001fc8000f8418ff */
[----:B------:R-:W-:-:S05]  /*03c0*/  LEA.HI.X R21, R22, UR7, R23, 0x3, P2 ;  /* 0x0000000716157c11 */ /* 0x000fca00090f1c17 */
[----:B------:R-:W2:Y:S04]  /*03d0*/  LDG.E.64 R12, desc[UR4][R20.64] ;  /* 0x00000004140c7981 */ /* 0x000ea8000c1e1b00 */
[----:B------:R-:W2:Y:S02]  /*03e0*/  LDG.E.64 R22, desc[UR4][R20.64+-0x8] ;  /* 0xfffff80414167981 */ /* 0x000ea4000c1e1b00 */
[----:B--2---:R-:W-:-:S04]  /*03f0*/  ISETP.GE.U32.AND P2, PT, R22, R12, PT ;  /* 0x0000000c1600720c */ /* 0x004fc80003f46070 */
[----:B------:R-:W-:-:S13]  /*0400*/  ISETP.GE.U32.AND.EX P2, PT, R23, R13, PT, P2 ;  /* 0x0000000d1700720c */ /* 0x000fda0003f46120 */
[----:B------:R-:W-:Y:S05]  /*0410*/  @P2 BRA `(.L_x_1617) ;  /* 0x0000000000902947 */ /* 0x000fea0003800000 */
[----:B------:R-:W-:-:S04]  /*0420*/  LEA R14, P2, R22, R14, 0x3 ;  /* 0x0000000e160e7211 */ /* 0x000fc800078418ff */
[----:B------:R-:W-:-:S05]  /*0430*/  LEA.HI.X R15, R22, R15, R23, 0x3, P2 ;  /* 0x0000000f160f7211 */ /* 0x000fca00010f1c17 */
[----:B------:R-:W2:Y:S02]  /*0440*/  LDG.E.64 R20, desc[UR4][R14.64] ;  /* 0x000000040e147981 */ /* 0x000ea4000c1e1b00 */
[----:B--2---:R-:W-:-:S04]  /*0450*/  ISETP.NE.U32.AND P2, PT, R20, R10, PT ;  /* 0x0000000a1400720c */ /* 0x004fc80003f45070 */
[----:B------:R-:W-:-:S13]  /*0460*/  ISETP.NE.AND.EX P2, PT, R21, R11, PT, P2 ;  /* 0x0000000b1500720c */ /* 0x000fda0003f45320 */
[----:B------:R-:W-:Y:S05]  /*0470*/  @!P2 BRA `(.L_x_1618) ;  /* 0x000000000044a947 */ /* 0x000fea0003800000 */
[----:B------:R-:W-:Y:S02]  /*0480*/  IMAD.MOV.U32 R20, RZ, RZ, R14 ;  /* 0x000000ffff147224 */ /* 0x000fe400078e000e */
[----:B------:R-:W-:-:S07]  /*0490*/  IMAD.MOV.U32 R25, RZ, RZ, R15 ;  /* 0x000000ffff197224 */ /* 0x000fce00078e000f */
.L_x_1619:
[----:B------:R-:W-:Y:S02]  /*04a0*/  IADD3 R21, P2, PT, R22, 0x1, RZ ;  /* 0x0000000116157810 */ /* 0x000fe40007f5e0ff */
[----:B------:R-:W-:-:S03]  /*04b0*/  IADD3 R20, P3, PT, R20, 0x8, RZ ;  /* 0x0000000814147810 */ /* 0x000fc60007f7e0ff */
[----:B------:R-:W-:Y:S01]  /*04c0*/  IMAD.X R23, RZ, RZ, R23, P2 ;  /* 0x000000ffff177224 */ /* 0x000fe200010e0617 */
[----:B------:R-:W-:Y:S01]  /*04d0*/  ISETP.GE.U32.AND P2, PT, R21, R12, PT ;  /* 0x0000000c1500720c */ /* 0x000fe20003f46070 */
[----:B------:R-:W-:-:S03]  /*04e0*/  IMAD.X R14, RZ, RZ, R25, P3 ;  /* 0x000000ffff0e7224 */ /* 0x000fc600018e0619 */
[----:B------:R-:W-:-:S13]  /*04f0*/  ISETP.GE.U32.AND.EX P2, PT, R23, R13, PT, P2 ;  /* 0x0000000d1700720c */ /* 0x000fda0003f46120 */
[----:B------:R-:W-:Y:S05]  /*0500*/  @P2 BRA `(.L_x_1617) ;  /* 0x0000000000542947 */ /* 0x000fea0003800000 */
[----:B------:R-:W-:Y:S02]  /*0510*/  IMAD.MOV.U32 R25, RZ, RZ, R14 ;  /* 0x000000ffff197224 */ /* 0x000fe400078e000e */
[----:B------:R-:W-:Y:S02]  /*0520*/  IMAD.MOV.U32 R14, RZ, RZ, R20 ;  /* 0x000000ffff0e7224 */ /* 0x000fe400078e0014 */
[----:B------:R-:W-:-:S06]  /*0530*/  IMAD.MOV.U32 R15, RZ, RZ, R25 ;  /* 0x000000ffff0f7224 */ /* 0x000fcc00078e0019 */
[----:B------:R-:W2:Y:S01]  /*0540*/  LDG.E.64 R14, desc[UR4][R14.64] ;  /* 0x000000040e0e7981 */ /* 0x000ea2000c1e1b00 */
[----:B------:R-:W-:Y:S01]  /*0550*/  IMAD.MOV.U32 R22, RZ, RZ, R21 ;  /* 0x000000ffff167224 */ /* 0x000fe200078e0015 */
[----:B--2---:R-:W-:-:S04]  /*0560*/  ISETP.NE.U32.AND P2, PT, R14, R10, PT ;  /* 0x0000000a0e00720c */ /* 0x004fc80003f45070 */
[----:B------:R-:W-:-:S13]  /*0570*/  ISETP.NE.AND.EX P2, PT, R15, R11, PT, P2 ;  /* 0x0000000b0f00720c */ /* 0x000fda0003f45320 */
[----:B------:R-:W-:Y:S05]  /*0580*/  @P2 BRA `(.L_x_1619) ;  /* 0xfffffffc00c42947 */ /* 0x000fea000383ffff */
.L_x_1618:
[----:B------:R-:W0:Y:S01]  /*0590*/  LDC.64 R10, c[0x4][0x78] ;  /* 0x01001e00ff0a7b82 */ /* 0x000e220000000a00 */
[----:B------:R-:W-:Y:S01]  /*05a0*/  IMAD.MOV.U32 R21, RZ, RZ, 0x3f800000 ;  /* 0x3f800000ff157424 */ /* 0x000fe200078e00ff */
[----:B------:R-:W1:Y:S04]  /*05b0*/  LDCU.64 UR6, c[0x0][0x390] ;  /* 0x00007200ff0677ac */ /* 0x000e680008000a00 */
[----:B0-----:R0:W-:Y:S04]  /*05c0*/  REDG.E.ADD.F32.FTZ.RN.STRONG.GPU desc[UR4][R10.64], R21 ;  /* 0x000000150a0079a6 */ /* 0x0011e8000c12f304 */
[----:B------:R0:W-:Y:S04]  /*05d0*/  REDG.E.ADD.F32.FTZ.RN.STRONG.GPU desc[UR4][R4.64], R21 ;  /* 0x00000015040079a6 */ /* 0x0001e8000c12f304 */
[----:B------:R-:W1:Y:S02]  /*05e0*/  LDG.E.64 R12, desc[UR4][R2.64] ;  /* 0x00000004020c7981 */ /* 0x000e64000c1e1b00 */
[----:B-1----:R-:W-:-:S04]  /*05f0*/  LEA R14, P2, R12, UR6, 0x2 ;  /* 0x000000060c0e7c11 */ /* 0x002fc8000f8410ff */
[----:B------:R-:W-:-:S05]  /*0600*/  LEA.HI.X R15, R12, UR7, R13, 0x2, P2 ;  /* 0x000000070c0f7c11 */ /* 0x000fca00090f140d */
[----:B------:R0:W-:Y:S04]  /*0610*/  REDG.E.ADD.F32.FTZ.RN.STRONG.GPU desc[UR4][R14.64+-0x4], R21 ;  /* 0xfffffc150e0079a6 */ /* 0x0001e8000c12f304 */
[----:B------:R-:W2:Y:S02]  /*0620*/  LDG.E.64 R8, desc[UR4][R8.64] ;  /* 0x0000000408087981 */ /* 0x000ea4000c1e1b00 */
[----:B--2---:R-:W-:-:S04]  /*0630*/  LEA R12, P2, R8, UR6, 0x2 ;  /* 0x00000006080c7c11 */ /* 0x004fc8000f8410ff */
[----:B------:R-:W-:-:S05]  /*0640*/  LEA.HI.X R13, R8, UR7, R9, 0x2, P2 ;  /* 0x00000007080d7c11 */ /* 0x000fca00090f1409 */
[----:B------:R0:W-:Y:S04]  /*0650*/  REDG.E.ADD.F32.FTZ.RN.STRONG.GPU desc[UR4][R12.64+-0x4], R21 ;  /* 0xfffffc150c0079a6 */ /* 0x0001e8000c12f304 */
.L_x_1617:
[----:B------:R-:W-:Y:S05]  /*0660*/  BSYNC.RECONVERGENT B1 ;  /* 0x0000000000017941 */ /* 0x000fea0003800200 */
.L_x_1616:
[----:B------:R-:W-:Y:S05]  /*0670*/  @!P1 BRA `(.L_x_1620) ;  /* 0xfffffffc00049947 */ /* 0x000fea000383ffff */
.L_x_1615:
[----:B------:R-:W-:Y:S05]  /*0680*/  BSYNC.RECONVERGENT B0 ;  /* 0x0000000000007941 */ /* 0x000fea0003800200 */
.L_x_1614:
[----:B------:R-:W-:Y:S05]  /*0690*/  @!P0 BRA `(.L_x_1621) ;  /* 0xfffffff800b48947 */ /* 0x000fea000383ffff */
[----:B------:R-:W-:Y:S05]  /*06a0*/  EXIT ;  /* 0x000000000000794d */ /* 0x000fea0003800000 */
.L_x_1622:
        /* <DEDUP_REMOVED lines=13> */
.L_x_2157:


//--------------------- .text._Z15pageRank_kernelP27vertex_dictionary_structuremmPfS1_PmS2_S2_S2_S2_ --------------------------
	.section	.text._Z15pageRank_kernelP27vertex_dictionary_structuremmPfS1_PmS2_S2_S2_S2_,"ax",@progbits
	.align	128
        .global         _Z15pageRank_kernelP27vertex_dictionary_structuremmPfS1_PmS2_S2_S2_S2_
        .type           _Z15pageRank_kernelP27vertex_dictionary_structuremmPfS1_PmS2_S2_S2_S2_,@function
        .size           _Z15pageRank_kernelP27vertex_dictionary_structuremmPfS1_PmS2_S2_S2_S2_,(.L_x_2083 - _Z15pageRank_kernelP27vertex_dictionary_structuremmPfS1_PmS2_S2_S2_S2_)
        .other          _Z15pageRank_kernelP27vertex_dictionary_structuremmPfS1_PmS2_S2_S2_S2_,@"STO_CUDA_ENTRY STV_DEFAULT"
_Z15pageRank_kernelP27vertex_dictionary_structuremmPfS1_PmS2_S2_S2_S2_:
.text._Z15pageRank_kernelP27vertex_dictionary_structuremmPfS1_PmS2_S2_S2_S2_:
        /* <DEDUP_REMOVED lines=30> */
[----:B------:R-:W-:Y:S01]  /*01e0*/  IADD3 R4, P0, PT, R6, UR10, RZ ;  /* 0x0000000a06047c10 */ /* 0x000fe2000ff1e0ff */
[----:B------:R-:W0:Y:S03]  /*01f0*/  LDCU.64 UR4, c[0x4][0x20] ;  /* 0x01000400ff0477ac */ /* 0x000e260008000a00 */
[----:B------:R-:W-:-:S06]  /*0200*/  IADD3.X R5, PT, PT, R0, UR11, RZ, P0, !PT ;  /* 0x0000000b00057c10 */ /* 0x000fcc00087fe4ff */
[----:B------:R-:W2:Y:S02]  /*0210*/  LDG.E.64 R4, desc[UR6][R4.64] ;  /* 0x0000000604047981 */ /* 0x000ea4000c1e1b00 */
[----:B--2---:R-:W-:-:S05]  /*0220*/  IADD3 R7, P0, PT, R7, -R4, RZ ;  /* 0x8000000407077210 */ /* 0x004fca0007f1e0ff */
[----:B------:R-:W-:Y:S01]  /*0230*/  IMAD.X R10, RZ, RZ, ~R5, P0 ;  /* 0x000000ffff0a7224 */ /* 0x000fe200000e0e05 */
[----:B0-----:R-:W-:-:S04]  /*0240*/  LEA R8, P0, R7, UR4, 0x3 ;  /* 0x0000000407087c11 */ /* 0x001fc8000f8018ff */
[----:B------:R-:W-:Y:S01]  /*0250*/  LEA.HI.X R9, R7, UR5, R10, 0x3, P0 ;  /* 0x0000000507097c11 */ /* 0x000fe200080f1c0a */
[----:B------:R-:W0:Y:S04]  /*0260*/  LDCU.64 UR4, c[0x0][0x380] ;  /* 0x00007000ff0477ac */ /* 0x000e280008000a00 */
[----:B------:R-:W2:Y:S01]  /*0270*/  LDG.E.64 R16, desc[UR6][R8.64] ;  /* 0x0000000608107981 */ /* 0x000ea2000c1e1b00 */
[----:B0-----:R-:W-:-:S04]  /*0280*/  IADD3 R7, P1, PT, R6, UR4, RZ ;  /* 0x0000000406077c10 */ /* 0x001fc8000ff3e0ff */
[----:B------:R-:W-:-:S04]  /*0290*/  IADD3 R7, P2, PT, R7, -0x80000000, RZ ;  /* 0x8000000007077810 */ /* 0x000fc80007f5e0ff */
[----:B------:R-:W-:Y:S02]  /*02a0*/  IADD3.X R5, PT, PT, RZ, UR5, R0, P2, P1 ;  /* 0x00000005ff057c10 */ /* 0x000fe400097e2400 */
[----:B------:R-:W-:-:S05]  /*02b0*/  IADD3 R4, P1, PT, R7, 0x12000000, RZ ;  /* 0x1200000007047810 */ /* 0x000fca0007f3e0ff */
[----:B------:R-:W-:-:S06]  /*02c0*/  IMAD.X R5, RZ, RZ, R5, P1 ;  /* 0x000000ffff057224 */ /* 0x000fcc00008e0605 */
[----:B------:R-:W5:Y:S01]  /*02d0*/  LDG.E.64 R4, desc[UR6][R4.64+-0x167bf8] ;  /* 0xe984080604047981 */ /* 0x000f62000c1e1b00 */
[----:B------:R-:W-:Y:S01]  /*02e0*/  BSSY.RECONVERGENT B0, `(.L_x_1623) ;  /* 0x0000019000007945 */ /* 0x000fe20003800200 */
[----:B--2---:R-:W-:-:S04]  /*02f0*/  ISETP.NE.U32.AND P0, PT, R16, RZ, PT ;  /* 0x000000ff1000720c */ /* 0x004fc80003f05070 */
[----:B------:R-:W-:-:S13]  /*0300*/  ISETP.NE.AND.EX P0, PT, R17, RZ, PT, P0 ;  /* 0x000000ff1100720c */ /* 0x000fda0003f05300 */
[----:B------:R-:W-:Y:S05]  /*0310*/  @!P0 BRA `(.L_x_1624) ;  /* 0x0000000000548947 */ /* 0x000fea0003800000 */
[----:B------:R-:W-:-:S07]  /*0320*/  IMAD.MOV.U32 R7, RZ, RZ, R16 ;  /* 0x000000ffff077224 */ /* 0x000fce00078e0010 */
.L_x_1625:
        /* <DEDUP_REMOVED lines=20> */
.L_x_1624:
[----:B------:R-:W-:Y:S05]  /*0470*/  BSYNC.RECONVERGENT B0 ;  /* 0x0000000000007941 */ /* 0x000fea0003800200 */
.L_x_1623:
[----:B------:R-:W0:Y:S02]  /*0480*/  LDCU.64 UR4, c[0x0][0x3a8] ;  /* 0x00007500ff0477ac */ /* 0x000e240008000a00 */
[----:B0-----:R-:W-:-:S04]  /*0490*/  IADD3 R6, P0, PT, R6, UR4, RZ ;  /* 0x0000000406067c10 */ /* 0x001fc8000ff1e0ff */
[----:B------:R-:W-:Y:S01]  /*04a0*/  IADD3.X R7, PT, PT, R0, UR5, RZ, P0, !PT ;  /* 0x0000000500077c10 */ /* 0x000fe200087fe4ff */
[----:B------:R-:W0:Y:S05]  /*04b0*/  LDCU.64 UR4, c[0x0][0x398] ;  /* 0x00007300ff0477ac */ /* 0x000e2a0008000a00 */
[----:B------:R-:W2:Y:S01]  /*04c0*/  LDG.E.64 R6, desc[UR6][R6.64] ;  /* 0x0000000606067981 */ /* 0x000ea2000c1e1b00 */
[----:B0-----:R-:W-:-:S04]  /*04d0*/  LEA R8, P0, R2, UR4, 0x2 ;  /* 0x0000000402087c11 */ /* 0x001fc8000f8010ff */
[----:B------:R-:W-:-:S05]  /*04e0*/  LEA.HI.X R9, R2, UR5, R3, 0x2, P0 ;  /* 0x0000000502097c11 */ /* 0x000fca00080f1403 */
[----:B------:R-:W3:Y:S01]  /*04f0*/  LDG.E R0, desc[UR6][R8.64] ;  /* 0x0000000608007981 */ /* 0x000ee2000c1e1900 */
[----:B------:R-:W-:Y:S01]  /*0500*/  BSSY.RECONVERGENT B0, `(.L_x_1626) ;  /* 0x000000d000007945 */ /* 0x000fe20003800200 */
[----:B--2---:R-:W0:Y:S08]  /*0510*/  I2F.U64 R3, R6 ;  /* 0x0000000600037312 */ /* 0x004e300000301000 */
[----:B0-----:R-:W0:Y:S08]  /*0520*/  MUFU.RCP R2, R3 ;  /* 0x0000000300027308 */ /* 0x001e300000001000 */
[----:B---3--:R-:W1:Y:S01]  /*0530*/  FCHK P0, R0, R3 ;  /* 0x0000000300007302 */ /* 0x008e620000000000 */
[----:B0-----:R-:W-:-:S04]  /*0540*/  FFMA R11, -R3, R2, 1 ;  /* 0x3f800000030b7423 */ /* 0x001fc80000000102 */
[----:B------:R-:W-:-:S04]  /*0550*/  FFMA R11, R2, R11, R2 ;  /* 0x0000000b020b7223 */ /* 0x000fc80000000002 */
[----:B------:R-:W-:-:S04]  /*0560*/  FFMA R2, R0, R11, RZ ;  /* 0x0000000b00027223 */ /* 0x000fc800000000ff */
[----:B------:R-:W-:-:S04]  /*0570*/  FFMA R10, -R3, R2, R0 ;  /* 0x00000002030a7223 */ /* 0x000fc80000000100 */
[----:B------:R-:W-:Y:S01]  /*0580*/  FFMA R2, R11, R10, R2 ;  /* 0x0000000a0b027223 */ /* 0x000fe20000000002 */
[----:B-1----:R-:W-:Y:S06]  /*0590*/  @!P0 BRA `(.L_x_1627) ;  /* 0x00000000000c8947 */ /* 0x002fec0003800000 */
[----:B------:R-:W-:-:S07]  /*05a0*/  MOV R2, 0x5c0 ;  /* 0x000005c000027802 */ /* 0x000fce0000000f00 */
[----:B-----5:R-:W-:Y:S05]  /*05b0*/  CALL.REL.NOINC `($__internal_7_$__cuda_sm3x_div_rn_noftz_f32_slowpath) ;  /* 0x0000001800307944 */ /* 0x020fea0003c00000 */
[----:B------:R-:W-:-:S07]  /*05c0*/  IMAD.MOV.U32 R2, RZ, RZ, R0 ;  /* 0x000000ffff027224 */ /* 0x000fce00078e0000 */
.L_x_1627:
[----:B------:R-:W-:Y:S05]  /*05d0*/  BSYNC.RECONVERGENT B0 ;  /* 0x0000000000007941 */ /* 0x000fea0003800200 */
.L_x_1626:
[----:B-----5:R-:W2:Y:S02]  /*05e0*/  LD.E.64 R8, desc[UR6][R4.64] ;  /* 0x0000000604087980 */ /* 0x020ea4000c101b00 */
[----:B--2---:R-:W-:-:S04]  /*05f0*/  ISETP.NE.U32.AND P0, PT, R8, RZ, PT ;  /* 0x000000ff0800720c */ /* 0x004fc80003f05070 */
[----:B------:R-:W-:-:S13]  /*0600*/  ISETP.NE.AND.EX P0, PT, R9, RZ, PT, P0 ;  /* 0x000000ff0900720c */ /* 0x000fda0003f05300 */
[----:B------:R-:W-:Y:S05]  /*0610*/  @!P0 EXIT ;  /* 0x000000000000894d */ /* 0x000fea0003800000 */
[----:B------:R-:W0:Y:S02]  /*0620*/  LDCU.64 UR4, c[0x0][0x3a0] ;  /* 0x00007400ff0477ac */ /* 0x000e240008000a00 */
[----:B0-----:R-:W-:-:S04]  /*0630*/  LEA R6, P0, R8, UR4, 0x2 ;  /* 0x0000000408067c11 */ /* 0x001fc8000f8010ff */
[----:B------:R-:W-:-:S05]  /*0640*/  LEA.HI.X R7, R8, UR5, R9, 0x2, P0 ;  /* 0x0000000508077c11 */ /* 0x000fca00080f1409 */
[----:B------:R0:W-:Y:S04]  /*0650*/  REDG.E.ADD.F32.FTZ.RN.STRONG.GPU desc[UR6][R6.64+-0x4], R2 ;  /* 0xfffffc02060079a6 */ /* 0x0001e8000c12f306 */
[----:B------:R-:W2:Y:S02]  /*0660*/  LD.E.64 R8, desc[UR6][R4.64+0x8] ;  /* 0x0000080604087980 */ /* 0x000ea4000c101b00 */
[----:B--2---:R-:W-:-:S04]  /*0670*/  ISETP.NE.U32.AND P0, PT, R8, RZ, PT ;  /* 0x000000ff0800720c */ /* 0x004fc80003f05070 */
[----:B------:R-:W-:-:S13]  /*0680*/  ISETP.NE.AND.EX P0, PT, R9, RZ, PT, P0 ;  /* 0x000000ff0900720c */ /* 0x000fda0003f05300 */
[----:B0-----:R-:W-:Y:S05]  /*0690*/  @!P0 EXIT ;  /* 0x000000000000894d */ /* 0x001fea0003800000 */
[----:B------:R-:W-:-:S04]  /*06a0*/  LEA R6, P0, R8, UR4, 0x2 ;  /* 0x0000000408067c11 */ /* 0x000fc8000f8010ff */
        /* <DEDUP_REMOVED lines=379> */
[----:B------:R-:W-:Y:S01]  /*1e60*/  REDG.E.ADD.F32.FTZ.RN.STRONG.GPU desc[UR6][R4.64+-0x4], R2 ;  /* 0xfffffc02040079a6 */ /* 0x000fe2000c12f306 */
[----:B------:R-:W-:Y:S05]  /*1e70*/  EXIT ;  /* 0x000000000000794d */ /* 0x000fea0003800000 */
        .weak           $__internal_7_$__cuda_sm3x_div_rn_noftz_f32_slowpath
        .type           $__internal_7_$__cuda_sm3x_div_rn_noftz_f32_slowpath,@function
        .size           $__internal_7_$__cuda_sm3x_div_rn_noftz_f32_slowpath,(.L_x_2083 - $__internal_7_$__cuda_sm3x_div_rn_noftz_f32_slowpath)
$__internal_7_$__cuda_sm3x_div_rn_noftz_f32_slowpath:
[--C-:B------:R-:W-:Y:S01]  /*1e80*/  SHF.R.U32.HI R7, RZ, 0x17, R3.reuse ;  /* 0x00000017ff077819 */ /* 0x100fe20000011603 */
[----:B------:R-:W-:Y:S01]  /*1e90*/  BSSY.RECONVERGENT B1, `(.L_x_1628) ;  /* 0x0000064000017945 */ /* 0x000fe20003800200 */
[--C-:B------:R-:W-:Y:S01]  /*1ea0*/  SHF.R.U32.HI R6, RZ, 0x17, R0.reuse ;  /* 0x00000017ff067819 */ /* 0x100fe20000011600 */
[----:B------:R-:W-:Y:S01]  /*1eb0*/  IMAD.MOV.U32 R8, RZ, RZ, R0 ;  /* 0x000000ffff087224 */ /* 0x000fe200078e0000 */
[----:B------:R-:W-:Y:S01]  /*1ec0*/  LOP3.LUT R7, R7, 0xff, RZ, 0xc0, !PT ;  /* 0x000000ff07077812 */ /* 0x000fe200078ec0ff */
[----:B------:R-:W-:Y:S01]  /*1ed0*/  IMAD.MOV.U32 R9, RZ, RZ, R3 ;  /* 0x000000ffff097224 */ /* 0x000fe200078e0003 */
[----:B------:R-:W-:-:S03]  /*1ee0*/  LOP3.LUT R6, R6, 0xff, RZ, 0xc0, !PT ;  /* 0x000000ff06067812 */ /* 0x000fc600078ec0ff */
[----:B------:R-:W-:Y:S02]  /*1ef0*/  VIADD R12, R7, 0xffffffff ;  /* 0xffffffff070c7836 */ /* 0x000fe40000000000 */
[----:B------:R-:W-:-:S03]  /*1f00*/  VIADD R11, R6, 0xffffffff ;  /* 0xffffffff060b7836 */ /* 0x000fc60000000000 */
[----:B------:R-:W-:-:S04]  /*1f10*/  ISETP.GT.U32.AND P0, PT, R12, 0xfd, PT ;  /* 0x000000fd0c00780c */ /* 0x000fc80003f04070 */
[----:B------:R-:W-:-:S13]  /*1f20*/  ISETP.GT.U32.OR P0, PT, R11, 0xfd, P0 ;  /* 0x000000fd0b00780c */ /* 0x000fda0000704470 */
[----:B------:R-:W-:Y:S01]  /*1f30*/  @!P0 IMAD.MOV.U32 R10, RZ, RZ, RZ ;  /* 0x000000ffff0a8224 */ /* 0x000fe200078e00ff */
[----:B------:R-:W-:Y:S06]  /*1f40*/  @!P0 BRA `(.L_x_1629) ;  /* 0x00000000005c8947 */ /* 0x000fec0003800000 */
[----:B------:R-:W-:Y:S02]  /*1f50*/  FSETP.GTU.FTZ.AND P0, PT, |R0|, +INF , PT ;  /* 0x7f8000000000780b */ /* 0x000fe40003f1c200 */
[----:B------:R-:W-:-:S04]  /*1f60*/  FSETP.GTU.FTZ.AND P1, PT, |R3|, +INF , PT ;  /* 0x7f8000000300780b */ /* 0x000fc80003f3c200 */
[----:B------:R-:W-:-:S13]  /*1f70*/  PLOP3.LUT P0, PT, P0, P1, PT, 0xf8, 0x8f ;  /* 0x00000000008f781c */ /* 0x000fda0000703f70 */
[----:B------:R-:W-:Y:S05]  /*1f80*/  @P0 BRA `(.L_x_1630) ;  /* 0x00000004004c0947 */ /* 0x000fea0003800000 */
[----:B------:R-:W-:-:S13]  /*1f90*/  LOP3.LUT P0, RZ, R9, 0x7fffffff, R8, 0xc8, !PT ;  /* 0x7fffffff09ff7812 */ /* 0x000fda000780c808 */
[----:B------:R-:W-:Y:S05]  /*1fa0*/  @!P0 BRA `(.L_x_1631) ;  /* 0x00000004003c8947 */ /* 0x000fea0003800000 */
[C---:B------:R-:W-:Y:S02]  /*1fb0*/  FSETP.NEU.FTZ.AND P2, PT, |R0|.reuse, +INF , PT ;  /* 0x7f8000000000780b */ /* 0x040fe40003f5d200 */
[----:B------:R-:W-:Y:S02]  /*1fc0*/  FSETP.NEU.FTZ.AND P1, PT, |R3|, +INF , PT ;  /* 0x7f8000000300780b */ /* 0x000fe40003f3d200 */
[----:B------:R-:W-:-:S11]  /*1fd0*/  FSETP.NEU.FTZ.AND P0, PT, |R0|, +INF , PT ;  /* 0x7f8000000000780b */ /* 0x000fd60003f1d200 */
[----:B------:R-:W-:Y:S05]  /*1fe0*/  @!P1 BRA !P2, `(.L_x_1631) ;  /* 0x00000004002c9947 */ /* 0x000fea0005000000 */
[----:B------:R-:W-:-:S04]  /*1ff0*/  LOP3.LUT P2, RZ, R8, 0x7fffffff, RZ, 0xc0, !PT ;  /* 0x7fffffff08ff7812 */ /* 0x000fc8000784c0ff */
[----:B------:R-:W-:-:S13]  /*2000*/  PLOP3.LUT P1, PT, P1, P2, PT, 0x2f, 0xf2 ;  /* 0x0000000000f2781c */ /* 0x000fda0000f24577 */
[----:B------:R-:W-:Y:S05]  /*2010*/  @P1 BRA `(.L_x_1632) ;  /* 0x0000000400181947 */ /* 0x000fea0003800000 */
[----:B------:R-:W-:-:S04]  /*2020*/  LOP3.LUT P1, RZ, R9, 0x7fffffff, RZ, 0xc0, !PT ;  /* 0x7fffffff09ff7812 */ /* 0x000fc8000782c0ff */
[----:B------:R-:W-:-:S13]  /*2030*/  PLOP3.LUT P0, PT, P0, P1, PT, 0x2f, 0xf2 ;  /* 0x0000000000f2781c */ /* 0x000fda0000702577 */
[----:B------:R-:W-:Y:S05]  /*2040*/  @P0 BRA `(.L_x_1633) ;  /* 0x0000000400000947 */ /* 0x000fea0003800000 */
[----:B------:R-:W-:Y:S02]  /*2050*/  ISETP.GE.AND P0, PT, R11, RZ, PT ;  /* 0x000000ff0b00720c */ /* 0x000fe40003f06270 */
[----:B------:R-:W-:-:S11]  /*2060*/  ISETP.GE.AND P1, PT, R12, RZ, PT ;  /* 0x000000ff0c00720c */ /* 0x000fd60003f26270 */
[----:B------:R-:W-:Y:S02]  /*2070*/  @P0 IMAD.MOV.U32 R10, RZ, RZ, RZ ;  /* 0x000000ffff0a0224 */ /* 0x000fe400078e00ff */
[----:B------:R-:W-:Y:S01]  /*2080*/  @!P0 FFMA R8, R0, 1.84467440737095516160e+19, RZ ;  /* 0x5f80000000088823 */ /* 0x000fe200000000ff */
[----:B------:R-:W-:Y:S02]  /*2090*/  @!P0 IMAD.MOV.U32 R10, RZ, RZ, -0x40 ;  /* 0xffffffc0ff0a8424 */ /* 0x000fe400078e00ff */
[----:B------:R-:W-:Y:S02]  /*20a0*/  @!P1 FFMA R9, R3, 1.84467440737095516160e+19, RZ ;  /* 0x5f80000003099823 */ /* 0x000fe400000000ff */
[----:B------:R-:W-:-:S07]  /*20b0*/  @!P1 VIADD R10, R10, 0x40 ;  /* 0x000000400a0a9836 */ /* 0x000fce0000000000 */
.L_x_1629:
[----:B------:R-:W-:Y:S01]  /*20c0*/  LEA R0, R7, 0xc0800000, 0x17 ;  /* 0xc080000007007811 */ /* 0x000fe200078eb8ff */
[----:B------:R-:W-:Y:S01]  /*20d0*/  VIADD R6, R6, 0xffffff81 ;  /* 0xffffff8106067836 */ /* 0x000fe20000000000 */
[----:B------:R-:W-:Y:S03]  /*20e0*/  BSSY.RECONVERGENT B2, `(.L_x_1634) ;  /* 0x0000035000027945 */ /* 0x000fe60003800200 */
[----:B------:R-:W-:Y:S01]  /*20f0*/  IMAD.IADD R9, R9, 0x1, -R0 ;  /* 0x0000000109097824 */ /* 0x000fe200078e0a00 */
[C---:B------:R-:W-:Y:S01]  /*2100*/  IADD3 R7, PT, PT, R6.reuse, 0x7f, -R7 ;  /* 0x0000007f06077810 */ /* 0x040fe20007ffe807 */
[----:B------:R-:W-:Y:S02]  /*2110*/  IMAD R0, R6, -0x800000, R8 ;  /* 0xff80000006007824 */ /* 0x000fe400078e0208 */
[----:B------:R-:W0:Y:S01]  /*2120*/  MUFU.RCP R3, R9 ;  /* 0x0000000900037308 */ /* 0x000e220000001000 */
[----:B------:R-:W-:Y:S01]  /*2130*/  FADD.FTZ R11, -R9, -RZ ;  /* 0x800000ff090b7221 */ /* 0x000fe20000010100 */
[----:B------:R-:W-:-:S03]  /*2140*/  IMAD.IADD R7, R7, 0x1, R10 ;  /* 0x0000000107077824 */ /* 0x000fc600078e020a */
[----:B0-----:R-:W-:-:S04]  /*2150*/  FFMA R12, R3, R11, 1 ;  /* 0x3f800000030c7423 */ /* 0x001fc8000000000b */
[----:B------:R-:W-:-:S04]  /*2160*/  FFMA R12, R3, R12, R3 ;  /* 0x0000000c030c7223 */ /* 0x000fc80000000003 */
[----:B------:R-:W-:-:S04]  /*2170*/  FFMA R3, R0, R12, RZ ;  /* 0x0000000c00037223 */ /* 0x000fc800000000ff */
[----:B------:R-:W-:-:S04]  /*2180*/  FFMA R8, R11, R3, R0 ;  /* 0x000000030b087223 */ /* 0x000fc80000000000 */
[----:B------:R-:W-:-:S04]  /*2190*/  FFMA R13, R12, R8, R3 ;  /* 0x000000080c0d7223 */ /* 0x000fc80000000003 */
[----:B------:R-:W-:-:S04]  /*21a0*/  FFMA R8, R11, R13, R0 ;  /* 0x0000000d0b087223 */ /* 0x000fc80000000000 */
[----:B------:R-:W-:-:S05]  /*21b0*/  FFMA R0, R12, R8, R13 ;  /* 0x000000080c007223 */ /* 0x000fca000000000d */
[----:B------:R-:W-:-:S04]  /*21c0*/  SHF.R.U32.HI R3, RZ, 0x17, R0 ;  /* 0x00000017ff037819 */ /* 0x000fc80000011600 */
[----:B------:R-:W-:-:S05]  /*21d0*/  LOP3.LUT R3, R3, 0xff, RZ, 0xc0, !PT ;  /* 0x000000ff03037812 */ /* 0x000fca00078ec0ff */
[----:B------:R-:W-:-:S04]  /*21e0*/  IMAD.IADD R9, R3, 0x1, R7 ;  /* 0x0000000103097824 */ /* 0x000fc800078e0207 */
[----:B------:R-:W-:-:S05]  /*21f0*/  VIADD R3, R9, 0xffffffff ;  /* 0xffffffff09037836 */ /* 0x000fca0000000000 */
[----:B------:R-:W-:-:S13]  /*2200*/  ISETP.GE.U32.AND P0, PT, R3, 0xfe, PT ;  /* 0x000000fe0300780c */ /* 0x000fda0003f06070 */
[----:B------:R-:W-:Y:S05]  /*2210*/  @!P0 BRA `(.L_x_1635) ;  /* 0x0000000000808947 */ /* 0x000fea0003800000 */
[----:B------:R-:W-:-:S13]  /*2220*/  ISETP.GT.AND P0, PT, R9, 0xfe, PT ;  /* 0x000000fe0900780c */ /* 0x000fda0003f04270 */
[----:B------:R-:W-:Y:S05]  /*2230*/  @P0 BRA `(.L_x_1636) ;  /* 0x00000000006c0947 */ /* 0x000fea0003800000 */
[----:B------:R-:W-:-:S13]  /*2240*/  ISETP.GE.AND P0, PT, R9, 0x1, PT ;  /* 0x000000010900780c */ /* 0x000fda0003f06270 */
[----:B------:R-:W-:Y:S05]  /*2250*/  @P0 BRA `(.L_x_1637) ;  /* 0x0000000000740947 */ /* 0x000fea0003800000 */
[----:B------:R-:W-:Y:S02]  /*2260*/  ISETP.GE.AND P0, PT, R9, -0x18, PT ;  /* 0xffffffe80900780c */ /* 0x000fe40003f06270 */
[----:B------:R-:W-:-:S11]  /*2270*/  LOP3.LUT R0, R0, 0x80000000, RZ, 0xc0, !PT ;  /* 0x8000000000007812 */ /* 0x000fd600078ec0ff */
[----:B------:R-:W-:Y:S05]  /*2280*/  @!P0 BRA `(.L_x_1637) ;  /* 0x0000000000688947 */ /* 0x000fea0003800000 */
[CCC-:B------:R-:W-:Y:S01]  /*2290*/  FFMA.RZ R3, R12.reuse, R8.reuse, R13.reuse ;  /* 0x000000080c037223 */ /* 0x1c0fe2000000c00d */
[CCC-:B------:R-:W-:Y:S01]  /*22a0*/  FFMA.RM R6, R12.reuse, R8.reuse, R13.reuse ;  /* 0x000000080c067223 */ /* 0x1c0fe2000000400d */
[C---:B------:R-:W-:Y:S02]  /*22b0*/  ISETP.NE.AND P2, PT, R9.reuse, RZ, PT ;  /* 0x000000ff0900720c */ /* 0x040fe40003f45270 */
[----:B------:R-:W-:Y:S02]  /*22c0*/  ISETP.NE.AND P1, PT, R9, RZ, PT ;  /* 0x000000ff0900720c */ /* 0x000fe40003f25270 */
[----:B------:R-:W-:Y:S01]  /*22d0*/  LOP3.LUT R7, R3, 0x7fffff, RZ, 0xc0, !PT ;  /* 0x007fffff03077812 */ /* 0x000fe200078ec0ff */
[----:B------:R-:W-:Y:S01]  /*22e0*/  FFMA.RP R3, R12, R8, R13 ;  /* 0x000000080c037223 */ /* 0x000fe2000000800d */
[----:B------:R-:W-:Y:S02]  /*22f0*/  VIADD R8, R9, 0x20 ;  /* 0x0000002009087836 */ /* 0x000fe40000000000 */
[----:B------:R-:W-:Y:S01]  /*2300*/  LOP3.LUT R7, R7, 0x800000, RZ, 0xfc, !PT ;  /* 0x0080000007077812 */ /* 0x000fe200078efcff */
[----:B------:R-:W-:Y:S01]  /*2310*/  IMAD.MOV R9, RZ, RZ, -R9 ;  /* 0x000000ffff097224 */ /* 0x000fe200078e0a09 */
[----:B------:R-:W-:-:S02]  /*2320*/  FSETP.NEU.FTZ.AND P0, PT, R3, R6, PT ;  /* 0x000000060300720b */ /* 0x000fc40003f1d000 */
[----:B------:R-:W-:Y:S02]  /*2330*/  SHF.L.U32 R8, R7, R8, RZ ;  /* 0x0000000807087219 */ /* 0x000fe400000006ff */
[----:B------:R-:W-:Y:S02]  /*2340*/  SEL R6, R9, RZ, P2 ;  /* 0x000000ff09067207 */ /* 0x000fe40001000000 */
[----:B------:R-:W-:Y:S02]  /*2350*/  ISETP.NE.AND P1, PT, R8, RZ, P1 ;  /* 0x000000ff0800720c */ /* 0x000fe40000f25270 */
[----:B------:R-:W-:Y:S02]  /*2360*/  SHF.R.U32.HI R6, RZ, R6, R7 ;  /* 0x00000006ff067219 */ /* 0x000fe40000011607 */
[----:B------:R-:W-:Y:S02]  /*2370*/  PLOP3.LUT P0, PT, P0, P1, PT, 0xf8, 0x8f ;  /* 0x00000000008f781c */ /* 0x000fe40000703f70 */
[----:B------:R-:W-:-:S02]  /*2380*/  SHF.R.U32.HI R8, RZ, 0x1, R6 ;  /* 0x00000001ff087819 */ /* 0x000fc40000011606 */
[----:B------:R-:W-:-:S04]  /*2390*/  SEL R3, RZ, 0x1, !P0 ;  /* 0x00000001ff037807 */ /* 0x000fc80004000000 */
[----:B------:R-:W-:-:S04]  /*23a0*/  LOP3.LUT R3, R3, 0x1, R8, 0xf8, !PT ;  /* 0x0000000103037812 */ /* 0x000fc800078ef808 */
[----:B------:R-:W-:-:S05]  /*23b0*/  LOP3.LUT R3, R3, R6, RZ, 0xc0, !PT ;  /* 0x0000000603037212 */ /* 0x000fca00078ec0ff */
[----:B------:R-:W-:-:S05]  /*23c0*/  IMAD.IADD R3, R8, 0x1, R3 ;  /* 0x0000000108037824 */ /* 0x000fca00078e0203 */
[----:B------:R-:W-:Y:S01]  /*23d0*/  LOP3.LUT R0, R3, R0, RZ, 0xfc, !PT ;  /* 0x0000000003007212 */ /* 0x000fe200078efcff */
[----:B------:R-:W-:Y:S06]  /*23e0*/  BRA `(.L_x_1637) ;  /* 0x0000000000107947 */ /* 0x000fec0003800000 */
.L_x_1636:
[----:B------:R-:W-:-:S04]  /*23f0*/  LOP3.LUT R0, R0, 0x80000000, RZ, 0xc0, !PT ;  /* 0x8000000000007812 */ /* 0x000fc800078ec0ff */
[----:B------:R-:W-:Y:S01]  /*2400*/  LOP3.LUT R0, R0, 0x7f800000, RZ, 0xfc, !PT ;  /* 0x7f80000000007812 */ /* 0x000fe200078efcff */
[----:B------:R-:W-:Y:S06]  /*2410*/  BRA `(.L_x_1637) ;  /* 0x0000000000047947 */ /* 0x000fec0003800000 */
.L_x_1635:
[----:B------:R-:W-:-:S07]  /*2420*/  IMAD R0, R7, 0x800000, R0 ;  /* 0x0080000007007824 */ /* 0x000fce00078e0200 */
.L_x_1637:
[----:B------:R-:W-:Y:S05]  /*2430*/  BSYNC.RECONVERGENT B2 ;  /* 0x0000000000027941 */ /* 0x000fea0003800200 */
.L_x_1634:
[----:B------:R-:W-:Y:S05]  /*2440*/  BRA `(.L_x_1638) ;  /* 0x0000000000207947 */ /* 0x000fea0003800000 */
.L_x_1633:
[----:B------:R-:W-:-:S04]  /*2450*/  LOP3.LUT R0, R9, 0x80000000, R8, 0x48, !PT ;  /* 0x8000000009007812 */ /* 0x000fc800078e4808 */
[----:B------:R-:W-:Y:S01]  /*2460*/  LOP3.LUT R0, R0, 0x7f800000, RZ, 0xfc, !PT ;  /* 0x7f80000000007812 */ /* 0x000fe200078efcff */
[----:B------:R-:W-:Y:S06]  /*2470*/  BRA `(.L_x_1638) ;  /* 0x0000000000147947 */ /* 0x000fec0003800000 */
.L_x_1632:
[----:B------:R-:W-:Y:S01]  /*2480*/  LOP3.LUT R0, R9, 0x80000000, R8, 0x48, !PT ;  /* 0x8000000009007812 */ /* 0x000fe200078e4808 */
[----:B------:R-:W-:Y:S06]  /*2490*/  BRA `(.L_x_1638) ;  /* 0x00000000000c7947 */ /* 0x000fec0003800000 */
.L_x_1631:
[----:B------:R-:W0:Y:S01]  /*24a0*/  MUFU.RSQ R0, -QNAN ;  /* 0xffc0000000007908 */ /* 0x000e220000001400 */
[----:B------:R-:W-:Y:S05]  /*24b0*/  BRA `(.L_x_1638) ;  /* 0x0000000000047947 */ /* 0x000fea0003800000 */
.L_x_1630:
[----:B------:R-:W-:-:S07]  /*24c0*/  FADD.FTZ R0, R0, R3 ;  /* 0x0000000300007221 */ /* 0x000fce0000010000 */
.L_x_1638:
[----:B------:R-:W-:Y:S05]  /*24d0*/  BSYNC.RECONVERGENT B1 ;  /* 0x0000000000017941 */ /* 0x000fea0003800200 */
.L_x_1628:
[----:B------:R-:W-:-:S04]  /*24e0*/  IMAD.MOV.U32 R3, RZ, RZ, 0x0 ;  /* 0x00000000ff037424 */ /* 0x000fc800078e00ff */
[----:B0-----:R-:W-:Y:S05]  /*24f0*/  RET.REL.NODEC R2 `(_Z15pageRank_kernelP27vertex_dictionary_structuremmPfS1_PmS2_S2_S2_S2_) ;  /* 0xffffffd802c07950 */ /* 0x001fea0003c3ffff */
.L_x_1639:
        /* <DEDUP_REMOVED lines=16> */
.L_x_2083:


//--------------------- .text._Z29pageRank_kernel_preprocessingP27vertex_dictionary_structuremPmS1_S1_S1_ --------------------------
	.section	.text._Z29pageRank_kernel_preprocessingP27vertex_dictionary_structuremPmS1_S1_S1_,"ax",@progbits
	.align	128
        .global         _Z29pageRank_kernel_preprocessingP27vertex_dictionary_structuremPmS1_S1_S1_
        .type           _Z29pageRank_kernel_preprocessingP27vertex_dictionary_structuremPmS1_S1_S1_,@function
        .size           _Z29pageRank_kernel_preprocessingP27vertex_dictionary_structuremPmS1_S1_S1_,(.L_x_2159 - _Z29pageRank_kernel_preprocessingP27vertex_dictionary_structuremPmS1_S1_S1_)
        .other          _Z29pageRank_kernel_preprocessingP27vertex_dictionary_structuremPmS1_S1_S1_,@"STO_CUDA_ENTRY STV_DEFAULT"
_Z29pageRank_kernel_preprocessingP27vertex_dictionary_structuremPmS1_S1_S1_:
.text._Z29pageRank_kernel_preprocessingP27vertex_dictionary_structuremPmS1_S1_S1_:
        /* <DEDUP_REMOVED lines=18> */
[----:B------:R-:W-:Y:S01]  /*0120*/  IMAD.MOV.U32 R9, RZ, RZ, R12 ;  /* 0x000000ffff097224 */ /* 0x000fe200078e000c */
[----:B------:R-:W-:Y:S01]  /*0130*/  BSSY.RECONVERGENT B0, `(.L_x_1640) ;  /* 0x000002e000007945 */ /* 0x000fe20003800200 */
[----:B------:R-:W-:Y:S02]  /*0140*/  IMAD.MOV.U32 R10, RZ, RZ, R13 ;  /* 0x000000ffff0a7224 */ /* 0x000fe400078e000d */
[----:B------:R-:W-:Y:S01]  /*0150*/  IMAD.MOV.U32 R3, RZ, RZ, RZ ;  /* 0x000000ffff037224 */ /* 0x000fe200078e00ff */
[CC--:B------:R-:W-:Y:S02]  /*0160*/  IADD3 R0, P0, PT, -R6.reuse, R9.reuse, RZ ;  /* 0x0000000906007210 */ /* 0x0c0fe40007f1e1ff */
[----:B------:R-:W-:Y:S02]  /*0170*/  IADD3 R11, P2, PT, R6, -R9, RZ ;  /* 0x80000009060b7210 */ /* 0x000fe40007f5e0ff */
[----:B------:R-:W-:Y:S01]  /*0180*/  ISETP.GT.U32.AND P1, PT, R0, -0x10, PT ;  /* 0xfffffff00000780c */ /* 0x000fe20003f24070 */
[----:B------:R-:W-:Y:S01]  /*0190*/  IMAD.X R0, R10, 0x1, ~R7, P0 ;  /* 0x000000010a007824 */ /* 0x000fe200000e0e07 */
[----:B------:R-:W-:Y:S01]  /*01a0*/  LOP3.LUT R12, R11, 0xf, RZ, 0xc0, !PT ;  /* 0x0000000f0b0c7812 */ /* 0x000fe200078ec0ff */
[----:B------:R-:W-:-:S03]  /*01b0*/  IMAD.X R8, R7, 0x1, ~R10, P2 ;  /* 0x0000000107087824 */ /* 0x000fc600010e0e0a */
[----:B------:R-:W-:Y:S02]  /*01c0*/  ISETP.GT.U32.AND.EX P1, PT, R0, -0x1, PT, P1 ;  /* 0xffffffff0000780c */ /* 0x000fe40003f24110 */
[----:B------:R-:W-:-:S04]  /*01d0*/  ISETP.NE.U32.AND P0, PT, R12, RZ, PT ;  /* 0x000000ff0c00720c */ /* 0x000fc80003f05070 */
[----:B------:R-:W-:-:S07]  /*01e0*/  ISETP.NE.AND.EX P0, PT, RZ, RZ, PT, P0 ;  /* 0x000000ffff00720c */ /* 0x000fce0003f05300 */
[----:B------:R-:W-:Y:S06]  /*01f0*/  @P1 BRA `(.L_x_1641) ;  /* 0x0000000000841947 */ /* 0x000fec0003800000 */
[----:B------:R-:W0:Y:S01]  /*0200*/  LDCU.64 UR6, c[0x0][0x3a8] ;  /* 0x00007500ff0677ac */ /* 0x000e220008000a00 */
[----:B------:R-:W-:Y:S02]  /*0210*/  LOP3.LUT R6, R11, 0xfffffff0, RZ, 0xc0, !PT ;  /* 0xfffffff00b067812 */ /* 0x000fe400078ec0ff */
[----:B0-----:R-:W-:-:S04]  /*0220*/  LEA R0, P1, R9, UR6, 0x3 ;  /* 0x0000000609007c11 */ /* 0x001fc8000f8218ff */
[----:B------:R-:W-:Y:S02]  /*0230*/  IADD3 R0, P2, PT, R0, 0x40, RZ ;  /* 0x0000004000007810 */ /* 0x000fe40007f5e0ff */
[----:B------:R-:W-:-:S05]  /*0240*/  LEA.HI.X R7, R9, UR7, R10, 0x3, P1 ;  /* 0x0000000709077c11 */ /* 0x000fca00088f1c0a */
[----:B------:R-:W-:-:S07]  /*0250*/  IMAD.X R7, RZ, RZ, R7, P2 ;  /* 0x000000ffff077224 */ /* 0x000fce00010e0607 */
.L_x_1642:
[----:B0-----:R-:W-:Y:S01]  /*0260*/  IMAD.MOV.U32 R4, RZ, RZ, R0 ;  /* 0x000000ffff047224 */ /* 0x001fe200078e0000 */
[----:B------:R-:W-:Y:S01]  /*0270*/  IADD3 R6, P1, PT, R6, -0x10, RZ ;  /* 0xfffffff006067810 */ /* 0x000fe20007f3e0ff */
[----:B------:R-:W-:Y:S01]  /*0280*/  IMAD.MOV.U32 R5, RZ, RZ, R7 ;  /* 0x000000ffff057224 */ /* 0x000fe200078e0007 */
[----:B------:R-:W-:Y:S02]  /*0290*/  IADD3 R9, P2, PT, R9, 0x10, RZ ;  /* 0x0000001009097810 */ /* 0x000fe40007f5e0ff */
[----:B------:R-:W-:Y:S02]  /*02a0*/  IADD3.X R8, PT, PT, R8, -0x1, RZ, P1, !PT ;  /* 0xffffffff08087810 */ /* 0x000fe40000ffe4ff */
[----:B------:R0:W-:Y:S01]  /*02b0*/  STG.E.64 desc[UR4][R4.64+-0x40], R2 ;  /* 0xffffc00204007986 */ /* 0x0001e2000c101b04 */
[----:B------:R-:W-:Y:S01]  /*02c0*/  ISETP.NE.U32.AND P1, PT, R6, RZ, PT ;  /* 0x000000ff0600720c */ /* 0x000fe20003f25070 */
[----:B------:R-:W-:Y:S01]  /*02d0*/  IMAD.X R10, RZ, RZ, R10, P2 ;  /* 0x000000ffff0a7224 */ /* 0x000fe200010e060a */
[----:B------:R-:W-:Y:S01]  /*02e0*/  IADD3 R0, P3, PT, R4, 0x80, RZ ;  /* 0x0000008004007810 */ /* 0x000fe20007f7e0ff */
[----:B------:R0:W-:Y:S01]  /*02f0*/  STG.E.64 desc[UR4][R4.64+-0x38], R2 ;  /* 0xffffc80204007986 */ /* 0x0001e2000c101b04 */
[----:B------:R-:W-:-:S03]  /*0300*/  ISETP.NE.AND.EX P1, PT, R8, RZ, PT, P1 ;  /* 0x000000ff0800720c */ /* 0x000fc60003f25310 */
[----:B------:R0:W-:Y:S01]  /*0310*/  STG.E.64 desc[UR4][R4.64+-0x30], R2 ;  /* 0xffffd00204007986 */ /* 0x0001e2000c101b04 */
[----:B------:R-:W-:-:S03]  /*0320*/  IMAD.X R7, RZ, RZ, R5, P3 ;  /* 0x000000ffff077224 */ /* 0x000fc600018e0605 */
[----:B------:R0:W-:Y:S04]  /*0330*/  STG.E.64 desc[UR4][R4.64+-0x28], R2 ;  /* 0xffffd80204007986 */ /* 0x0001e8000c101b04 */
        /* <DEDUP_REMOVED lines=11> */
[----:B------:R0:W-:Y:S01]  /*03f0*/  STG.E.64 desc[UR4][R4.64+0x38], R2 ;  /* 0x0000380204007986 */ /* 0x0001e2000c101b04 */
[----:B------:R-:W-:Y:S05]  /*0400*/  @P1 BRA `(.L_x_1642) ;  /* 0xfffffffc00941947 */ /* 0x000fea000383ffff */
.L_x_1641:
[----:B------:R-:W-:Y:S05]  /*0410*/  BSYNC.RECONVERGENT B0 ;  /* 0x0000000000007941 */ /* 0x000fea0003800200 */
.L_x_1640:
[----:B------:R-:W-:Y:S05]  /*0420*/  @!P0 EXIT ;  /* 0x000000000000894d */ /* 0x000fea0003800000 */
[----:B------:R-:W-:Y:S01]  /*0430*/  ISETP.GE.U32.AND P0, PT, R12, 0x8, PT ;  /* 0x000000080c00780c */ /* 0x000fe20003f06070 */
[----:B------:R-:W-:Y:S01]  /*0440*/  BSSY.RECONVERGENT B0, `(.L_x_1643) ;  /* 0x0000013000007945 */ /* 0x000fe20003800200 */
[----:B------:R-:W-:Y:S02]  /*0450*/  LOP3.LUT R0, R11, 0x7, RZ, 0xc0, !PT ;  /* 0x000000070b007812 */ /* 0x000fe400078ec0ff */
[----:B------:R-:W-:Y:S02]  /*0460*/  ISETP.GE.U32.AND.EX P0, PT, RZ, RZ, PT, P0 ;  /* 0x000000ffff00720c */ /* 0x000fe40003f06100 */
[----:B------:R-:W-:-:S04]  /*0470*/  ISETP.NE.U32.AND P1, PT, R0, RZ, PT ;  /* 0x000000ff0000720c */ /* 0x000fc80003f25070 */
[----:B------:R-:W-:-:S07]  /*0480*/  ISETP.NE.AND.EX P1, PT, RZ, RZ, PT, P1 ;  /* 0x000000ffff00720c */ /* 0x000fce0003f25310 */
[----:B------:R-:W-:Y:S06]  /*0490*/  @!P0 BRA `(.L_x_1644) ;  /* 0x0000000000348947 */ /* 0x000fec0003800000 */
[----:B------:R-:W0:Y:S02]  /*04a0*/  LDCU.64 UR6, c[0x0][0x3a8] ;  /* 0x00007500ff0677ac */ /* 0x000e240008000a00 */
[----:B0-----:R-:W-:-:S04]  /*04b0*/  LEA R4, P0, R9, UR6, 0x3 ;  /* 0x0000000609047c11 */ /* 0x001fc8000f8018ff */
[C---:B------:R-:W-:Y:S02]  /*04c0*/  LEA.HI.X R5, R9.reuse, UR7, R10, 0x3, P0 ;  /* 0x0000000709057c11 */ /* 0x040fe400080f1c0a */
[----:B------:R-:W-:-:S03]  /*04d0*/  IADD3 R9, P0, PT, R9, 0x8, RZ ;  /* 0x0000000809097810 */ /* 0x000fc60007f1e0ff */
[----:B------:R1:W-:Y:S02]  /*04e0*/  STG.E.64 desc[UR4][R4.64], R2 ;  /* 0x0000000204007986 */ /* 0x0003e4000c101b04 */
[----:B------:R-:W-:Y:S02]  /*04f0*/  IMAD.X R10, RZ, RZ, R10, P0 ;  /* 0x000000ffff0a7224 */ /* 0x000fe400000e060a */
[----:B------:R1:W-:Y:S04]  /*0500*/  STG.E.64 desc[UR4][R4.64+0x8], R2 ;  /* 0x0000080204007986 */ /* 0x0003e8000c101b04 */
[----:B------:R1:W-:Y:S04]  /*0510*/  STG.E.64 desc[UR4][R4.64+0x10], R2 ;  /* 0x0000100204007986 */ /* 0x0003e8000c101b04 */
[----:B------:R1:W-:Y:S04]  /*0520*/  STG.E.64 desc[UR4][R4.64+0x18], R2 ;  /* 0x0000180204007986 */ /* 0x0003e8000c101b04 */
[----:B------:R1:W-:Y:S04]  /*0530*/  STG.E.64 desc[UR4][R4.64+0x20], R2 ;  /* 0x0000200204007986 */ /* 0x0003e8000c101b04 */
[----:B------:R1:W-:Y:S04]  /*0540*/  STG.E.64 desc[UR4][R4.64+0x28], R2 ;  /* 0x0000280204007986 */ /* 0x0003e8000c101b04 */
[----:B------:R1:W-:Y:S04]  /*0550*/  STG.E.64 desc[UR4][R4.64+0x30], R2 ;  /* 0x0000300204007986 */ /* 0x0003e8000c101b04 */
[----:B------:R1:W-:Y:S02]  /*0560*/  STG.E.64 desc[UR4][R4.64+0x38], R2 ;  /* 0x0000380204007986 */ /* 0x0003e4000c101b04 */
.L_x_1644:
[----:B------:R-:W-:Y:S05]  /*0570*/  BSYNC.RECONVERGENT B0 ;  /* 0x0000000000007941 */ /* 0x000fea0003800200 */
.L_x_1643:
[----:B------:R-:W-:Y:S05]  /*0580*/  @!P1 EXIT ;  /* 0x000000000000994d */ /* 0x000fea0003800000 */
[----:B------:R-:W-:Y:S01]  /*0590*/  ISETP.GE.U32.AND P0, PT, R0, 0x4, PT ;  /* 0x000000040000780c */ /* 0x000fe20003f06070 */
[----:B------:R-:W-:Y:S01]  /*05a0*/  IMAD.MOV.U32 R8, RZ, RZ, RZ ;  /* 0x000000ffff087224 */ /* 0x000fe200078e00ff */
[----:B------:R-:W-:Y:S01]  /*05b0*/  LOP3.LUT R6, R11, 0x3, RZ, 0xc0, !PT ;  /* 0x000000030b067812 */ /* 0x000fe200078ec0ff */
[----:B------:R-:W-:Y:S01]  /*05c0*/  BSSY.RECONVERGENT B0, `(.L_x_1645) ;  /* 0x000000e000007945 */ /* 0x000fe20003800200 */
[----:B------:R-:W-:Y:S02]  /*05d0*/  ISETP.GE.U32.AND.EX P0, PT, RZ, RZ, PT, P0 ;  /* 0x000000ffff00720c */ /* 0x000fe40003f06100 */
[----:B------:R-:W-:-:S04]  /*05e0*/  ISETP.NE.U32.AND P1, PT, R6, RZ, PT ;  /* 0x000000ff0600720c */ /* 0x000fc80003f25070 */
[----:B------:R-:W-:-:S07]  /*05f0*/  ISETP.NE.AND.EX P1, PT, R8, RZ, PT, P1 ;  /* 0x000000ff0800720c */ /* 0x000fce0003f25310 */
[----:B------:R-:W-:Y:S06]  /*0600*/  @!P0 BRA `(.L_x_1646) ;  /* 0x0000000000248947 */ /* 0x000fec0003800000 */
[----:B------:R-:W0:Y:S02]  /*0610*/  LDCU.64 UR6, c[0x0][0x3a8] ;  /* 0x00007500ff0677ac */ /* 0x000e240008000a00 */
[----:B01----:R-:W-:-:S04]  /*0620*/  LEA R4, P0, R9, UR6, 0x3 ;  /* 0x0000000609047c11 */ /* 0x003fc8000f8018ff */
[C---:B------:R-:W-:Y:S02]  /*0630*/  LEA.HI.X R5, R9.reuse, UR7, R10, 0x3, P0 ;  /* 0x0000000709057c11 */ /* 0x040fe400080f1c0a */
[----:B------:R-:W-:-:S03]  /*0640*/  IADD3 R9, P0, PT, R9, 0x4, RZ ;  /* 0x0000000409097810 */ /* 0x000fc60007f1e0ff */
[----:B------:R2:W-:Y:S02]  /*0650*/  STG.E.64 desc[UR4][R4.64], R2 ;  /* 0x0000000204007986 */ /* 0x0005e4000c101b04 */
[----:B------:R-:W-:Y:S02]  /*0660*/  IMAD.X R10, RZ, RZ, R10, P0 ;  /* 0x000000ffff0a7224 */ /* 0x000fe400000e060a */
[----:B------:R2:W-:Y:S04]  /*0670*/  STG.E.64 desc[UR4][R4.64+0x8], R2 ;  /* 0x0000080204007986 */ /* 0x0005e8000c101b04 */
[----:B------:R2:W-:Y:S04]  /*0680*/  STG.E.64 desc[UR4][R4.64+0x10], R2 ;  /* 0x0000100204007986 */ /* 0x0005e8000c101b04 */
[----:B------:R2:W-:Y:S02]  /*0690*/  STG.E.64 desc[UR4][R4.64+0x18], R2 ;  /* 0x0000180204007986 */ /* 0x0005e4000c101b04 */
.L_x_1646:
[----:B------:R-:W-:Y:S05]  /*06a0*/  BSYNC.RECONVERGENT B0 ;  /* 0x0000000000007941 */ /* 0x000fea0003800200 */
.L_x_1645:
[----:B------:R-:W-:Y:S05]  /*06b0*/  @!P1 EXIT ;  /* 0x000000000000994d */ /* 0x000fea0003800000 */
[----:B------:R-:W3:Y:S02]  /*06c0*/  LDCU.64 UR6, c[0x0][0x3a8] ;  /* 0x00007500ff0677ac */ /* 0x000ee40008000a00 */
[----:B---3--:R-:W-:-:S04]  /*06d0*/  LEA R0, P0, R9, UR6, 0x3 ;  /* 0x0000000609007c11 */ /* 0x008fc8000f8018ff */
[----:B------:R-:W-:-:S09]  /*06e0*/  LEA.HI.X R7, R9, UR7, R10, 0x3, P0 ;  /* 0x0000000709077c11 */ /* 0x000fd200080f1c0a */
.L_x_1647:
[----:B012---:R-:W-:Y:S01]  /*06f0*/  IMAD.MOV.U32 R4, RZ, RZ, R0 ;  /* 0x000000ffff047224 */ /* 0x007fe200078e0000 */
[----:B------:R-:W-:Y:S01]  /*0700*/  IADD3 R6, P0, PT, R6, -0x1, RZ ;  /* 0xffffffff06067810 */ /* 0x000fe20007f1e0ff */
[--C-:B------:R-:W-:Y:S01]  /*0710*/  IMAD.MOV.U32 R5, RZ, RZ, R7.reuse ;  /* 0x000000ffff057224 */ /* 0x100fe200078e0007 */
[----:B------:R-:W-:Y:S02]  /*0720*/  IADD3 R0, P1, PT, R0, 0x8, RZ ;  /* 0x0000000800007810 */ /* 0x000fe40007f3e0ff */
[----:B------:R-:W-:Y:S02]  /*0730*/  IADD3.X R8, PT, PT, R8, -0x1, RZ, P0, !PT ;  /* 0xffffffff08087810 */ /* 0x000fe400007fe4ff */
[----:B------:R3:W-:Y:S01]  /*0740*/  STG.E.64 desc[UR4][R4.64], R2 ;  /* 0x0000000204007986 */ /* 0x0007e2000c101b04 */
[----:B------:R-:W-:Y:S01]  /*0750*/  ISETP.NE.U32.AND P0, PT, R6, RZ, PT ;  /* 0x000000ff0600720c */ /* 0x000fe20003f05070 */
[----:B------:R-:W-:-:S03]  /*0760*/  IMAD.X R7, RZ, RZ, R7, P1 ;  /* 0x000000ffff077224 */ /* 0x000fc600008e0607 */
[----:B------:R-:W-:-:S13]  /*0770*/  ISETP.NE.AND.EX P0, PT, R8, RZ, PT, P0 ;  /* 0x000000ff0800720c */ /* 0x000fda0003f05300 */
[----:B---3--:R-:W-:Y:S05]  /*0780*/  @P0 BRA `(.L_x_1647) ;  /* 0xfffffffc00d80947 */ /* 0x008fea000383ffff */
[----:B------:R-:W-:Y:S05]  /*0790*/  EXIT ;  /* 0x000000000000794d */ /* 0x000fea0003800000 */
.L_x_1648:
        /* <DEDUP_REMOVED lines=14> */
.L_x_2159:


//--------------------- .text._Z14pageRankKernelP27vertex_dictionary_structuremPfS1_PmS2_S2_ --------------------------
	.section	.text._Z14pageRankKernelP27vertex_dictionary_structuremPfS1_PmS2_S2_,"ax",@progbits
	.align	128
        .global         _Z14pageRankKernelP27vertex_dictionary_structuremPfS1_PmS2_S2_
        .type           _Z14pageRankKernelP27vertex_dictionary_structuremPfS1_PmS2_S2_,@function
        .size           _Z14pageRankKernelP27vertex_dictionary_structuremPfS1_PmS2_S2_,(.L_x_2085 - _Z14pageRankKernelP27vertex_dictionary_structuremPfS1_PmS2_S2_)
        .other          _Z14pageRankKernelP27vertex_dictionary_structuremPfS1_PmS2_S2_,@"STO_CUDA_ENTRY STV_DEFAULT"
_Z14pageRankKernelP27vertex_dictionary_structuremPfS1_PmS2_S2_:
.text._Z14pageRankKernelP27vertex_dictionary_structuremPfS1_PmS2_S2_:
        /* <DEDUP_REMOVED lines=10> */
[----:B------:R-:W-:Y:S01]  /*00a0*/  IMAD.SHL.U32 R4, R0, 0x8, RZ ;  /* 0x0000000800047824 */ /* 0x000fe200078e00ff */
[----:B------:R-:W-:Y:S01]  /*00b0*/  SHF.R.U32.HI R2, RZ, 0x1d, R0 ;  /* 0x0000001dff027819 */ /* 0x000fe20000011600 */
[----:B------:R-:W1:Y:S03]  /*00c0*/  LDCU.64 UR4, c[0x0][0x358] ;  /* 0x00006b00ff0477ac */ /* 0x000e660008000a00 */
[----:B0-----:R-:W-:-:S04]  /*00d0*/  IADD3 R6, P0, PT, R4, UR6, RZ ;  /* 0x0000000604067c10 */ /* 0x001fc8000ff1e0ff */
[----:B------:R-:W-:Y:S01]  /*00e0*/  IADD3.X R7, PT, PT, R2, UR7, RZ, P0, !PT ;  /* 0x0000000702077c10 */ /* 0x000fe200087fe4ff */
[----:B------:R-:W0:Y:S05]  /*00f0*/  LDCU.64 UR6, c[0x0][0x390] ;  /* 0x00007200ff0677ac */ /* 0x000e2a0008000a00 */
[----:B-1----:R-:W2:Y:S01]  /*0100*/  LDG.E.64 R6, desc[UR4][R6.64] ;  /* 0x0000000406067981 */ /* 0x002ea2000c1e1b00 */
[----:B0-----:R-:W-:-:S04]  /*0110*/  LEA R10, P0, R0, UR6, 0x2 ;  /* 0x00000006000a7c11 */ /* 0x001fc8000f8010ff */
[----:B------:R-:W-:-:S05]  /*0120*/  LEA.HI.X R11, R0, UR7, RZ, 0x2, P0 ;  /* 0x00000007000b7c11 */ /* 0x000fca00080f14ff */
        /* <DEDUP_REMOVED lines=12> */
[----:B------:R-:W-:Y:S05]  /*01f0*/  CALL.REL.NOINC `($__internal_8_$__cuda_sm3x_div_rn_noftz_f32_slowpath) ;  /* 0x0000002800d07944 */ /* 0x000fea0003c00000 */
[----:B------:R-:W-:-:S07]  /*0200*/  IMAD.MOV.U32 R8, RZ, RZ, R0 ;  /* 0x000000ffff087224 */ /* 0x000fce00078e0000 */
.L_x_1650:
[----:B------:R-:W-:Y:S05]  /*0210*/  BSYNC.RECONVERGENT B0 ;  /* 0x0000000000007941 */ /* 0x000fea0003800200 */
.L_x_1649:
[----:B------:R-:W0:Y:S02]  /*0220*/  LDCU.64 UR6, c[0x0][0x380] ;  /* 0x00007000ff0677ac */ /* 0x000e240008000a00 */
[----:B0-----:R-:W-:-:S04]  /*0230*/  IADD3 R3, P0, PT, R4, UR6, RZ ;  /* 0x0000000604037c10 */ /* 0x001fc8000ff1e0ff */
[----:B------:R-:W-:Y:S02]  /*0240*/  IADD3.X R0, PT, PT, R2, UR7, RZ, P0, !PT ;  /* 0x0000000702007c10 */ /* 0x000fe400087fe4ff */
[----:B------:R-:W-:-:S05]  /*0250*/  IADD3 R2, P0, PT, R3, 0x18000000, RZ ;  /* 0x1800000003027810 */ /* 0x000fca0007f1e0ff */
[----:B------:R-:W-:-:S06]  /*0260*/  IMAD.X R3, RZ, RZ, R0, P0 ;  /* 0x000000ffff037224 */ /* 0x000fcc00000e0600 */
[----:B------:R-:W2:Y:S01]  /*0270*/  LDG.E.64 R2, desc[UR4][R2.64+0x519600] ;  /* 0x5196000402027981 */ /* 0x000ea2000c1e1b00 */
[----:B------:R-:W-:Y:S01]  /*0280*/  MOV R20, 0x2f0 ;  /* 0x000002f000147802 */ /* 0x000fe20000000f00 */
[----:B------:R-:W-:Y:S02]  /*0290*/  IMAD.MOV.U32 R21, RZ, RZ, 0x0 ;  /* 0x00000000ff157424 */ /* 0x000fe400078e00ff */
[----:B--2---:R0:W5:Y:S01]  /*02a0*/  LD.E.64 R4, desc[UR4][R2.64+0x20] ;  /* 0x0000200402047980 */ /* 0x004162000c101b00 */
[----:B------:R-:W1:Y:S02]  /*02b0*/  LDCU.64 UR4, c[0x0][0x398] ;  /* 0x00007300ff0477ac */ /* 0x000e640008000a00 */
[----:B-1----:R-:W-:Y:S02]  /*02c0*/  IMAD.U32 R6, RZ, RZ, UR4 ;  /* 0x00000004ff067e24 */ /* 0x002fe4000f8e00ff */
[----:B0-----:R-:W-:-:S07]  /*02d0*/  IMAD.U32 R7, RZ, RZ, UR5 ;  /* 0x00000005ff077e24 */ /* 0x001fce000f8e00ff */
[----:B-----5:R-:W-:Y:S05]  /*02e0*/  CALL.REL.NOINC `($_Z14pageRankKernelP27vertex_dictionary_structuremPfS1_PmS2_S2_$_Z26preorderTraversal_PageRankP27vertex_dictionary_structureP10edge_blockPfS3_mPmS4_S4_f) ;  /* 0x0000000000047944 */ /* 0x020fea0003c00000 */
[----:B------:R-:W-:Y:S05]  /*02f0*/  EXIT ;  /* 0x000000000000794d */ /* 0x000fea0003800000 */
        .type           $_Z14pageRankKernelP27vertex_dictionary_structuremPfS1_PmS2_S2_$_Z26preorderTraversal_PageRankP27vertex_dictionary_structureP10edge_blockPfS3_mPmS4_S4_f,@function
        .size           $_Z14pageRankKernelP27vertex_dictionary_structuremPfS1_PmS2_S2_$_Z26preorderTraversal_PageRankP27vertex_dictionary_structureP10edge_blockPfS3_mPmS4_S4_f,($__internal_8_$__cuda_sm3x_div_rn_noftz_f32_slowpath - $_Z14pageRankKernelP27vertex_dictionary_structuremPfS1_PmS2_S2_$_Z26preorderTraversal_PageRankP27vertex_dictionary_structureP10edge_blockPfS3_mPmS4_S4_f)
$_Z14pageRankKernelP27vertex_dictionary_structuremPfS1_PmS2_S2_$_Z26preorderTraversal_PageRankP27vertex_dictionary_structureP10edge_blockPfS3_mPmS4_S4_f:
        /* <DEDUP_REMOVED lines=9> */
[----:B------:R2:W-:Y:S01]  /*0390*/  STL [R1+0x8], R17 ;  /* 0x0000081101007387 */ /* 0x0005e20000100800 */
[----:B0-----:R-:W0:Y:S05]  /*03a0*/  BMOV.32.CLEAR R19, B7 ;  /* 0x0000000007137355 */ /* 0x001e2a0000100000 */
[----:B------:R3:W-:Y:S01]  /*03b0*/  STL [R1+0x4], R16 ;  /* 0x0000041001007387 */ /* 0x0007e20000100800 */
[----:B-1----:R-:W1:Y:S05]  /*03c0*/  BMOV.32.CLEAR R18, B6 ;  /* 0x0000000006127355 */ /* 0x002e6a0000100000 */
[----:B------:R-:W-:Y:S01]  /*03d0*/  BSSY B7, `(.L_x_1651) ;  /* 0x0000287000077945 */ /* 0x000fe20003800000 */
[----:B------:R4:W-:Y:S01]  /*03e0*/  STL [R1], R2 ;  /* 0x0000000201007387 */ /* 0x0009e20000100800 */
[----:B--2---:R-:W-:-:S02]  /*03f0*/  IMAD.MOV.U32 R17, RZ, RZ, R6 ;  /* 0x000000ffff117224 */ /* 0x004fc400078e0006 */
[----:B---3--:R-:W-:Y:S02]  /*0400*/  IMAD.MOV.U32 R16, RZ, RZ, R7 ;  /* 0x000000ffff107224 */ /* 0x008fe400078e0007 */
[----:B----4-:R-:W-:Y:S01]  /*0410*/  IMAD.MOV.U32 R2, RZ, RZ, R8 ;  /* 0x000000ffff027224 */ /* 0x010fe200078e0008 */
[----:B------:R-:W2:Y:S01]  /*0420*/  LDC.64 R24, c[0x0][0x358] ;  /* 0x0000d600ff187b82 */ /* 0x000ea20000000a00 */
[----:B------:R-:W-:Y:S01]  /*0430*/  ISETP.NE.U32.AND P0, PT, R4, RZ, PT ;  /* 0x000000ff0400720c */ /* 0x000fe20003f05070 */
[----:B------:R-:W-:Y:S02]  /*0440*/  IMAD.MOV.U32 R22, RZ, RZ, R4 ;  /* 0x000000ffff167224 */ /* 0x000fe400078e0004 */
[----:B------:R-:W-:Y:S01]  /*0450*/  IMAD.MOV.U32 R23, RZ, RZ, R5 ;  /* 0x000000ffff177224 */ /* 0x000fe200078e0005 */
[----:B------:R-:W-:-:S13]  /*0460*/  ISETP.NE.AND.EX P0, PT, R5, RZ, PT, P0 ;  /* 0x000000ff0500720c */ /* 0x000fda0003f05300 */
[----:B01----:R-:W-:Y:S05]  /*0470*/  @!P0 BRA `(.L_x_1652) ;  /* 0x0000002400f08947 */ /* 0x003fea0003800000 */
[----:B------:R-:W-:Y:S01]  /*0480*/  BSSY B6, `(.L_x_1652) ;  /* 0x000027b000067945 */ /* 0x000fe20003800000 */
.L_x_1655:
[----:B------:R-:W-:Y:S05]  /*0490*/  YIELD ;  /* 0x0000000000007946 */ /* 0x000fea0003800000 */
[----:B--2---:R-:W-:Y:S02]  /*04a0*/  R2UR UR4, R24 ;  /* 0x00000000180472ca */ /* 0x004fe400000e0000 */
[----:B------:R-:W-:-:S13]  /*04b0*/  R2UR UR5, R25 ;  /* 0x00000000190572ca */ /* 0x000fda00000e0000 */
[----:B------:R-:W2:Y:S01]  /*04c0*/  LD.E.64 R6, desc[UR4][R22.64] ;  /* 0x0000000416067980 */ /* 0x000ea2000c101b00 */
[----:B------:R-:W-:Y:S01]  /*04d0*/  BSSY B0, `(.L_x_1653) ;  /* 0x0000266000007945 */ /* 0x000fe20003800000 */
        /* <DEDUP_REMOVED lines=8> */
[----:B------:R-:W-:-:S05]  /*0560*/  LEA.HI.X R5, R6, R16, R7, 0x2, P0 ;  /* 0x0000001006057211 */ /* 0x000fca00000f1407 */
[----:B------:R0:W-:Y:S04]  /*0570*/  REDG.E.ADD.F32.FTZ.RN.STRONG.GPU desc[UR4][R4.64+-0x4], R2 ;  /* 0xfffffc02040079a6 */ /* 0x0001e8000c12f304 */
[----:B------:R-:W2:Y:S02]  /*0580*/  LD.E.64 R6, desc[UR6][R22.64+0x8] ;  /* 0x0000080616067980 */ /* 0x000ea4000c101b00 */
[----:B--2---:R-:W-:-:S04]  /*0590*/  ISETP.NE.U32.AND P0, PT, R6, RZ, PT ;  /* 0x000000ff0600720c */ /* 0x004fc80003f05070 */
[----:B------:R-:W-:-:S13]  /*05a0*/  ISETP.NE.AND.EX P0, PT, R7, RZ, PT, P0 ;  /* 0x000000ff0700720c */ /* 0x000fda0003f05300 */
[----:B0-----:R-:W-:Y:S05]  /*05b0*/  @!P0 BRA `(.L_x_1654) ;  /* 0x00000024005c8947 */ /* 0x001fea0003800000 */
        /* <DEDUP_REMOVED lines=594> */
[----:B------:R-:W-:Y:S02]  /*2ae0*/  R2UR UR4, R24 ;  /* 0x00000000180472ca */ /* 0x000fe400000e0000 */
[----:B------:R-:W-:Y:S02]  /*2af0*/  R2UR UR5, R25 ;  /* 0x00000000190572ca */ /* 0x000fe400000e0000 */
[----:B------:R-:W-:-:S04]  /*2b00*/  LEA R4, P0, R6, R17, 0x2 ;  /* 0x0000001106047211 */ /* 0x000fc800078010ff */
[----:B------:R-:W-:-:S07]  /*2b10*/  LEA.HI.X R5, R6, R16, R7, 0x2, P0 ;  /* 0x0000001006057211 */ /* 0x000fce00000f1407 */
[----:B------:R0:W-:Y:S02]  /*2b20*/  REDG.E.ADD.F32.FTZ.RN.STRONG.GPU desc[UR4][R4.64+-0x4], R2 ;  /* 0xfffffc02040079a6 */ /* 0x0001e4000c12f304 */
.L_x_1654:
[----:B------:R-:W-:Y:S05]  /*2b30*/  BSYNC B0 ;  /* 0x0000000000007941 */ /* 0x000fea0003800000 */
.L_x_1653:
[----:B------:R-:W-:Y:S02]  /*2b40*/  R2UR UR4, R24 ;  /* 0x00000000180472ca */ /* 0x000fe400000e0000 */
[----:B------:R-:W-:-:S13]  /*2b50*/  R2UR UR5, R25 ;  /* 0x00000000190572ca */ /* 0x000fda00000e0000 */
[----:B0-----:R0:W5:Y:S01]  /*2b60*/  LD.E.64 R4, desc[UR4][R22.64+0x1c8] ;  /* 0x0001c80416047980 */ /* 0x001162000c101b00 */
[----:B------:R-:W-:Y:S01]  /*2b70*/  IMAD.MOV.U32 R6, RZ, RZ, R17 ;  /* 0x000000ffff067224 */ /* 0x000fe200078e0011 */
[----:B------:R-:W-:Y:S01]  /*2b80*/  MOV R20, 0x2bd0 ;  /* 0x00002bd000147802 */ /* 0x000fe20000000f00 */
[----:B------:R-:W-:Y:S02]  /*2b90*/  IMAD.MOV.U32 R7, RZ, RZ, R16 ;  /* 0x000000ffff077224 */ /* 0x000fe400078e0010 */
[----:B------:R-:W-:Y:S02]  /*2ba0*/  IMAD.MOV.U32 R8, RZ, RZ, R2 ;  /* 0x000000ffff087224 */ /* 0x000fe400078e0002 */
[----:B------:R-:W-:-:S07]  /*2bb0*/  IMAD.MOV.U32 R21, RZ, RZ, 0x0 ;  /* 0x00000000ff157424 */ /* 0x000fce00078e00ff */
[----:B0----5:R-:W-:Y:S05]  /*2bc0*/  CALL.REL.NOINC `($_Z14pageRankKernelP27vertex_dictionary_structuremPfS1_PmS2_S2_$_Z26preorderTraversal_PageRankP27vertex_dictionary_structureP10edge_blockPfS3_mPmS4_S4_f) ;  /* 0xffffffd400cc7944 */ /* 0x021fea0003c3ffff */
[----:B------:R-:W-:Y:S02]  /*2bd0*/  R2UR UR4, R24 ;  /* 0x00000000180472ca */ /* 0x000fe400000e0000 */
[----:B------:R-:W-:-:S13]  /*2be0*/  R2UR UR5, R25 ;  /* 0x00000000190572ca */ /* 0x000fda00000e0000 */
[----:B------:R-:W2:Y:S02]  /*2bf0*/  LD.E.64 R22, desc[UR4][R22.64+0x1d0] ;  /* 0x0001d00416167980 */ /* 0x000ea4000c101b00 */
[----:B--2---:R-:W-:-:S04]  /*2c00*/  ISETP.NE.U32.AND P0, PT, R22, RZ, PT ;  /* 0x000000ff1600720c */ /* 0x004fc80003f05070 */
[----:B------:R-:W-:-:S13]  /*2c10*/  ISETP.NE.AND.EX P0, PT, R23, RZ, PT, P0 ;  /* 0x000000ff1700720c */ /* 0x000fda0003f05300 */
[----:B------:R-:W-:Y:S05]  /*2c20*/  @P0 BRA `(.L_x_1655) ;  /* 0xffffffd800180947 */ /* 0x000fea000383ffff */
[----:B------:R-:W-:Y:S05]  /*2c30*/  BSYNC B6 ;  /* 0x0000000000067941 */ /* 0x000fea0003800000 */
.L_x_1652:
[----:B------:R-:W-:Y:S05]  /*2c40*/  BSYNC B7 ;  /* 0x0000000000077941 */ /* 0x000fea0003800000 */
.L_x_1651:
[----:B------:R-:W3:Y:S01]  /*2c50*/  LDL R20, [R1+0x14] ;  /* 0x0000140001147983 */ /* 0x000ee20000100800 */
[----:B------:R0:W-:Y:S05]  /*2c60*/  BMOV.32 B6, R18 ;  /* 0x0000001206007356 */ /* 0x0001ea0000000000 */
[----:B------:R-:W3:Y:S01]  /*2c70*/  LDL R21, [R1+0x18] ;  /* 0x0000180001157983 */ /* 0x000ee20000100800 */
[----:B------:R1:W-:Y:S05]  /*2c80*/  BMOV.32 B7, R19 ;  /* 0x0000001307007356 */ /* 0x0003ea0000000000 */
[----:B------:R-:W3:Y:S04]  /*2c90*/  LDL R2, [R1] ;  /* 0x0000000001027983 */ /* 0x000ee80000100800 */
[----:B------:R-:W3:Y:S04]  /*2ca0*/  LDL R16, [R1+0x4] ;  /* 0x0000040001107983 */ /* 0x000ee80000100800 */
[----:B------:R-:W3:Y:S04]  /*2cb0*/  LDL R17, [R1+0x8] ;  /* 0x0000080001117983 */ /* 0x000ee80000100800 */
[----:B0-----:R-:W3:Y:S04]  /*2cc0*/  LDL R18, [R1+0xc] ;  /* 0x00000c0001127983 */ /* 0x001ee80000100800 */
[----:B-1----:R-:W3:Y:S04]  /*2cd0*/  LDL R19, [R1+0x10] ;  /* 0x0000100001137983 */ /* 0x002ee80000100800 */
[----:B------:R-:W3:Y:S04]  /*2ce0*/  LDL R22, [R1+0x1c] ;  /* 0x00001c0001167983 */ /* 0x000ee80000100800 */
[----:B------:R-:W3:Y:S04]  /*2cf0*/  LDL R23, [R1+0x20] ;  /* 0x0000200001177983 */ /* 0x000ee80000100800 */
[----:B--2---:R-:W3:Y:S04]  /*2d00*/  LDL R24, [R1+0x24] ;  /* 0x0000240001187983 */ /* 0x004ee80000100800 */
[----:B------:R0:W3:Y:S02]  /*2d10*/  LDL R25, [R1+0x28] ;  /* 0x0000280001197983 */ /* 0x0000e40000100800 */
[----:B0-----:R-:W-:Y:S01]  /*2d20*/  VIADD R1, R1, 0x30 ;  /* 0x0000003001017836 */ /* 0x001fe20000000000 */
[----:B---3--:R-:W-:Y:S06]  /*2d30*/  RET.REL.NODEC R20 `(_Z14pageRankKernelP27vertex_dictionary_structuremPfS1_PmS2_S2_) ;  /* 0xffffffd014b07950 */ /* 0x008fec0003c3ffff */
        .weak           $__internal_8_$__cuda_sm3x_div_rn_noftz_f32_slowpath
        .type           $__internal_8_$__cuda_sm3x_div_rn_noftz_f32_slowpath,@function
        .size           $__internal_8_$__cuda_sm3x_div_rn_noftz_f32_slowpath,(.L_x_2085 - $__internal_8_$__cuda_sm3x_div_rn_noftz_f32_slowpath)
$__internal_8_$__cuda_sm3x_div_rn_noftz_f32_slowpath:
        /* <DEDUP_REMOVED lines=36> */
.L_x_1657:
[----:B------:R-:W-:Y:S01]  /*2f80*/  LEA R0, R7, 0xc0800000, 0x17 ;  /* 0xc080000007007811 */ /* 0x000fe200078eb8ff */
[----:B------:R-:W-:Y:S01]  /*2f90*/  VIADD R5, R5, 0xffffff81 ;  /* 0xffffff8105057836 */ /* 0x000fe20000000000 */
[----:B------:R-:W-:Y:S03]  /*2fa0*/  BSSY.RECONVERGENT B2, `(.L_x_1662) ;  /* 0x0000035000027945 */ /* 0x000fe60003800200 */
[----:B------:R-:W-:Y:S02]  /*2fb0*/  IMAD.IADD R9, R9, 0x1, -R0 ;  /* 0x0000000109097824 */ /* 0x000fe400078e0a00 */
[C---:B------:R-:W-:Y:S01]  /*2fc0*/  IMAD R0, R5.reuse, -0x800000, R8 ;  /* 0xff80000005007824 */ /* 0x040fe200078e0208 */
[----:B------:R-:W-:Y:S01]  /*2fd0*/  IADD3 R5, PT, PT, R5, 0x7f, -R7 ;  /* 0x0000007f05057810 */ /* 0x000fe20007ffe807 */
[----:B------:R-:W0:Y:S01]  /*2fe0*/  MUFU.RCP R3, R9 ;  /* 0x0000000900037308 */ /* 0x000e220000001000 */
[----:B------:R-:W-:-:S03]  /*2ff0*/  FADD.FTZ R11, -R9, -RZ ;  /* 0x800000ff090b7221 */ /* 0x000fc60000010100 */
[----:B------:R-:W-:Y:S02]  /*3000*/  IMAD.IADD R5, R5, 0x1, R10 ;  /* 0x0000000105057824 */ /* 0x000fe400078e020a */
        /* <DEDUP_REMOVED lines=20> */
[CC--:B------:R-:W-:Y:S01]  /*3150*/  FFMA.RZ R3, R12.reuse, R8.reuse, R13 ;  /* 0x000000080c037223 */ /* 0x0c0fe2000000c00d */
[C---:B------:R-:W-:Y:S01]  /*3160*/  VIADD R10, R7.reuse, 0x20 ;  /* 0x00000020070a7836 */ /* 0x040fe20000000000 */
[C---:B------:R-:W-:Y:S02]  /*3170*/  ISETP.NE.AND P2, PT, R7.reuse, RZ, PT ;  /* 0x000000ff0700720c */ /* 0x040fe40003f45270 */
[----:B------:R-:W-:Y:S01]  /*3180*/  ISETP.NE.AND P1, PT, R7, RZ, PT ;  /* 0x000000ff0700720c */ /* 0x000fe20003f25270 */
[----:B------:R-:W-:Y:S01]  /*3190*/  IMAD.MOV R7, RZ, RZ, -R7 ;  /* 0x000000ffff077224 */ /* 0x000fe200078e0a07 */
[----:B------:R-:W-:Y:S01]  /*31a0*/  LOP3.LUT R5, R3, 0x7fffff, RZ, 0xc0, !PT ;  /* 0x007fffff03057812 */ /* 0x000fe200078ec0ff */
[CCC-:B------:R-:W-:Y:S01]  /*31b0*/  FFMA.RP R3, R12.reuse, R8.reuse, R13.reuse ;  /* 0x000000080c037223 */ /* 0x1c0fe2000000800d */
[----:B------:R-:W-:Y:S02]  /*31c0*/  FFMA.RM R8, R12, R8, R13 ;  /* 0x000000080c087223 */ /* 0x000fe4000000400d */
[----:B------:R-:W-:-:S03]  /*31d0*/  LOP3.LUT R5, R5, 0x800000, RZ, 0xfc, !PT ;  /* 0x0080000005057812 */ /* 0x000fc600078efcff */
[----:B------:R-:W-:Y:S02]  /*31e0*/  FSETP.NEU.FTZ.AND P0, PT, R3, R8, PT ;  /* 0x000000080300720b */ /* 0x000fe40003f1d000 */
[----:B------:R-:W-:Y:S02]  /*31f0*/  SHF.L.U32 R10, R5, R10, RZ ;  /* 0x0000000a050a7219 */ /* 0x000fe400000006ff */
[----:B------:R-:W-:Y:S02]  /*3200*/  SEL R8, R7, RZ, P2 ;  /* 0x000000ff07087207 */ /* 0x000fe40001000000 */
[----:B------:R-:W-:Y:S02]  /*3210*/  ISETP.NE.AND P1, PT, R10, RZ, P1 ;  /* 0x000000ff0a00720c */ /* 0x000fe40000f25270 */
[----:B------:R-:W-:Y:S02]  /*3220*/  SHF.R.U32.HI R8, RZ, R8, R5 ;  /* 0x00000008ff087219 */ /* 0x000fe40000011605 */
[----:B------:R-:W-:-:S02]  /*3230*/  PLOP3.LUT P0, PT, P0, P1, PT, 0xf8, 0x8f ;  /* 0x00000000008f781c */ /* 0x000fc40000703f70 */
[----:B------:R-:W-:Y:S02]  /*3240*/  SHF.R.U32.HI R10, RZ, 0x1, R8 ;  /* 0x00000001ff0a7819 */ /* 0x000fe40000011608 */
[----:B------:R-:W-:-:S04]  /*3250*/  SEL R3, RZ, 0x1, !P0 ;  /* 0x00000001ff037807 */ /* 0x000fc80004000000 */
[----:B------:R-:W-:-:S04]  /*3260*/  LOP3.LUT R3, R3, 0x1, R10, 0xf8, !PT ;  /* 0x0000000103037812 */ /* 0x000fc800078ef80a */
[----:B------:R-:W-:-:S05]  /*3270*/  LOP3.LUT R3, R3, R8, RZ, 0xc0, !PT ;  /* 0x0000000803037212 */ /* 0x000fca00078ec0ff */
[----:B------:R-:W-:-:S05]  /*3280*/  IMAD.IADD R3, R10, 0x1, R3 ;  /* 0x000000010a037824 */ /* 0x000fca00078e0203 */
[----:B------:R-:W-:Y:S01]  /*3290*/  LOP3.LUT R0, R3, R0, RZ, 0xfc, !PT ;  /* 0x0000000003007212 */ /* 0x000fe200078efcff */
[----:B------:R-:W-:Y:S06]  /*32a0*/  BRA `(.L_x_1665) ;  /* 0x0000000000107947 */ /* 0x000fec0003800000 */
.L_x_1664:
[----:B------:R-:W-:-:S04]  /*32b0*/  LOP3.LUT R0, R0, 0x80000000, RZ, 0xc0, !PT ;  /* 0x8000000000007812 */ /* 0x000fc800078ec0ff */
[----:B------:R-:W-:Y:S01]  /*32c0*/  LOP3.LUT R0, R0, 0x7f800000, RZ, 0xfc, !PT ;  /* 0x7f80000000007812 */ /* 0x000fe200078efcff */
[----:B------:R-:W-:Y:S06]  /*32d0*/  BRA `(.L_x_1665) ;  /* 0x0000000000047947 */ /* 0x000fec0003800000 */
.L_x_1663:
[----:B------:R-:W-:-:S07]  /*32e0*/  IMAD R0, R5, 0x800000, R0 ;  /* 0x0080000005007824 */ /* 0x000fce00078e0200 */
.L_x_1665:
[----:B------:R-:W-:Y:S05]  /*32f0*/  BSYNC.RECONVERGENT B2 ;  /* 0x0000000000027941 */ /* 0x000fea0003800200 */
.L_x_1662:
[----:B------:R-:W-:Y:S05]  /*3300*/  BRA `(.L_x_1666) ;  /* 0x0000000000207947 */ /* 0x000fea0003800000 */
.L_x_1661:
[----:B------:R-:W-:-:S04]  /*3310*/  LOP3.LUT R0, R9, 0x80000000, R8, 0x48, !PT ;  /* 0x8000000009007812 */ /* 0x000fc800078e4808 */
[----:B------:R-:W-:Y:S01]  /*3320*/  LOP3.LUT R0, R0, 0x7f800000, RZ, 0xfc, !PT ;  /* 0x7f80000000007812 */ /* 0x000fe200078efcff */
[----:B------:R-:W-:Y:S06]  /*3330*/  BRA `(.L_x_1666) ;  /* 0x0000000000147947 */ /* 0x000fec0003800000 */
.L_x_1660:
[----:B------:R-:W-:Y:S01]  /*3340*/  LOP3.LUT R0, R9, 0x80000000, R8, 0x48, !PT ;  /* 0x8000000009007812 */ /* 0x000fe200078e4808 */
[----:B------:R-:W-:Y:S06]  /*3350*/  BRA `(.L_x_1666) ;  /* 0x00000000000c7947 */ /* 0x000fec0003800000 */
.L_x_1659:
[----:B------:R-:W0:Y:S01]  /*3360*/  MUFU.RSQ R0, -QNAN ;  /* 0xffc0000000007908 */ /* 0x000e220000001400 */
[----:B------:R-:W-:Y:S05]  /*3370*/  BRA `(.L_x_1666) ;  /* 0x0000000000047947 */ /* 0x000fea0003800000 */
.L_x_1658:
[----:B------:R-:W-:-:S07]  /*3380*/  FADD.FTZ R0, R0, R3 ;  /* 0x0000000300007221 */ /* 0x000fce0000010000 */
.L_x_1666:
[----:B------:R-:W-:Y:S05]  /*3390*/  BSYNC.RECONVERGENT B1 ;  /* 0x0000000000017941 */ /* 0x000fea0003800200 */
.L_x_1656:
[----:B------:R-:W-:-:S04]  /*33a0*/  IMAD.MOV.U32 R7, RZ, RZ, 0x0 ;  /* 0x00000000ff077424 */ /* 0x000fc800078e00ff */
[----:B0-----:R-:W-:Y:S05]  /*33b0*/  RET.REL.NODEC R6 `(_Z14pageRankKernelP27vertex_dictionary_structuremPfS1_PmS2_S2_) ;  /* 0xffffffcc06107950 */ /* 0x001fea0003c3ffff */
.L_x_1667:
        /* <DEDUP_REMOVED lines=12> */
.L_x_2085:


//--------------------- .text._Z22pageRankInitializationPfm --------------------------
	.section	.text._Z22pageRankInitializationPfm,"ax",@progbits
	.align	128
        .global         _Z22pageRankInitializationPfm
        .type           _Z22pageRankInitializationPfm,@function
        .size           _Z22pageRankInitializationPfm,(.L_x_2161 - _Z22pageRankInitializationPfm)
        .other          _Z22pageRankInitializationPfm,@"STO_CUDA_ENTRY STV_DEFAULT"
_Z22pageRankInitializationPfm:
.text._Z22pageRankInitializationPfm:
[----:B------:R-:W-:Y:S01]  /*0000*/  LDC R1, c[0x0][0x37c] ;  /* 0x0000df00ff017b82 */ /* 0x000fe20000000800 */
[----:B------:R-:W0:Y:S02]  /*0010*/  LDCU.64 UR8, c[0x0][0x388] ;  /* 0x00007100ff0877ac */ /* 0x000e240008000a00 */
[----:B0-----:R-:W-:-:S04]  /*0020*/  ISETP.NE.U32.AND P0, PT, RZ, UR8, PT ;  /* 0x00000008ff007c0c */ /* 0x001fc8000bf05070 */
[----:B------:R-:W-:-:S13]  /*0030*/  ISETP.NE.AND.EX P0, PT, RZ, UR9, PT, P0 ;  /* 0x00000009ff007c0c */ /* 0x000fda000bf05300 */
[----:B------:R-:W-:Y:S05]  /*0040*/  @!P0 EXIT ;  /* 0x000000000000894d */ /* 0x000fea0003800000 */
[----:B------:R-:W-:Y:S02]  /*0050*/  UISETP.GE.U32.AND UP0, UPT, UR8, 0x10, UPT ;  /* 0x000000100800788c */ /* 0x000fe4000bf06070 */
[----:B------:R-:W-:Y:S02]  /*0060*/  ULOP3.LUT UR14, UR8, 0xf, URZ, 0xc0, !UPT ;  /* 0x0000000f080e7892 */ /* 0x000fe4000f8ec0ff */
[----:B------:R-:W-:Y:S01]  /*0070*/  UISETP.GE.U32.AND.EX UP0, UPT, UR9, URZ, UPT, UP0 ;  /* 0x000000ff0900728c */ /* 0x000fe2000bf06100 */
[----:B------:R-:W-:Y:S01]  /*0080*/  UMOV UR5, URZ ;  /* 0x000000ff00057c82 */ /* 0x000fe20008000000 */
[----:B------:R-:W-:Y:S02]  /*0090*/  UMOV UR6, URZ ;  /* 0x000000ff00067c82 */ /* 0x000fe40008000000 */
[----:B------:R-:W-:Y:S01]  /*00a0*/  ISETP.NE.U32.AND P0, PT, RZ, UR14, PT ;  /* 0x0000000eff007c0c */ /* 0x000fe2000bf05070 */
[----:B------:R-:W0:Y:S03]  /*00b0*/  LDCU.64 UR12, c[0x0][0x358] ;  /* 0x00006b00ff0c77ac */ /* 0x000e260008000a00 */
[----:B------:R-:W-:Y:S01]  /*00c0*/  ISETP.NE.AND.EX P0, PT, RZ, RZ, PT, P0 ;  /* 0x000000ffff00720c */ /* 0x000fe20003f05300 */
[----:B------:R-:W-:-:S12]  /*00d0*/  BRA.U !UP0, `(.L_x_1668) ;  /* 0x00000001088c7547 */ /* 0x000fd8000b800000 */
[----:B------:R-:W1:Y:S01]  /*00e0*/  LDCU.64 UR10, c[0x0][0x380] ;  /* 0x00007000ff0a77ac */ /* 0x000e620008000a00 */
[----:B------:R-:W2:Y:S01]  /*00f0*/  LDCU UR6, c[0x0][0x38c] ;  /* 0x00007180ff0677ac */ /* 0x000ea20008000800 */
[----:B------:R-:W-:Y:S02]  /*0100*/  ULOP3.LUT UR5, UR8, 0xfffffff0, URZ, 0xc0, !UPT ;  /* 0xfffffff008057892 */ /* 0x000fe4000f8ec0ff */
[----:B-1----:R-:W-:-:S04]  /*0110*/  UIADD3 UR4, UP0, UPT, UR10, 0x20, URZ ;  /* 0x000000200a047890 */ /* 0x002fc8000ff1e0ff */
[----:B------:R-:W-:Y:S02]  /*0120*/  UIADD3.X UR7, UPT, UPT, URZ, UR11, URZ, UP0, !UPT ;  /* 0x0000000bff077290 */ /* 0x000fe400087fe4ff */
[----:B------:R-:W-:Y:S01]  /*0130*/  IMAD.U32 R0, RZ, RZ, UR4 ;  /* 0x00000004ff007e24 */ /* 0x000fe2000f8e00ff */
[----:B------:R-:W-:-:S03]  /*0140*/  UMOV UR4, UR5 ;  /* 0x0000000500047c82 */ /* 0x000fc60008000000 */
[----:B------:R-:W-:Y:S01]  /*0150*/  IMAD.U32 R5, RZ, RZ, UR7 ;  /* 0x00000007ff057e24 */ /* 0x000fe2000f8e00ff */
[----:B--2---:R-:W-:-:S06]  /*0160*/  UMOV UR7, UR6 ;  /* 0x0000000600077c82 */ /* 0x004fcc0008000000 */
.L_x_1669:
[----:B-1----:R-:W-:Y:S01]  /*0170*/  IMAD.MOV.U32 R7, RZ, RZ, 0x3e800000 ;  /* 0x3e800000ff077424 */ /* 0x002fe200078e00ff */
[----:B------:R-:W-:Y:S01]  /*0180*/  MOV R2, R0 ;  /* 0x0000000000027202 */ /* 0x000fe20000000f00 */
[----:B------:R-:W-:Y:S01]  /*0190*/  IMAD.MOV.U32 R3, RZ, RZ, R5 ;  /* 0x000000ffff037224 */ /* 0x000fe200078e0005 */
[----:B------:R-:W-:Y:S02]  /*01a0*/  UIADD3 UR4, UP0, UPT, UR4, -0x10, URZ ;  /* 0xfffffff004047890 */ /* 0x000fe4000ff1e0ff */
[----:B------:R-:W-:Y:S02]  /*01b0*/  IADD3 R0, P1, PT, R2, 0x40, RZ ;  /* 0x0000004002007810 */ /* 0x000fe40007f3e0ff */
[----:B0-----:R1:W-:Y:S01]  /*01c0*/  STG.E desc[UR12][R2.64+-0x20], R7 ;  /* 0xffffe00702007986 */ /* 0x0013e2000c10190c */
[----:B------:R-:W-:Y:S02]  /*01d0*/  UIADD3.X UR7, UPT, UPT, UR7, -0x1, URZ, UP0, !UPT ;  /* 0xffffffff07077890 */ /* 0x000fe400087fe4ff */
[----:B------:R-:W-:Y:S01]  /*01e0*/  UISETP.NE.U32.AND UP0, UPT, UR4, URZ, UPT ;  /* 0x000000ff0400728c */ /* 0x000fe2000bf05070 */
[----:B------:R1:W-:Y:S01]  /*01f0*/  STG.E desc[UR12][R2.64+-0x1c], R7 ;  /* 0xffffe40702007986 */ /* 0x0003e2000c10190c */
[----:B------:R-:W-:-:S02]  /*0200*/  IMAD.X R5, RZ, RZ, R3, P1 ;  /* 0x000000ffff057224 */ /* 0x000fc400008e0603 */
[----:B------:R-:W-:Y:S01]  /*0210*/  UISETP.NE.AND.EX UP0, UPT, UR7, URZ, UPT, UP0 ;  /* 0x000000ff0700728c */ /* 0x000fe2000bf05300 */
[----:B------:R1:W-:Y:S04]  /*0220*/  STG.E desc[UR12][R2.64+-0x18], R7 ;  /* 0xffffe80702007986 */ /* 0x0003e8000c10190c */
        /* <DEDUP_REMOVED lines=12> */
[----:B------:R1:W-:Y:S01]  /*02f0*/  STG.E desc[UR12][R2.64+0x1c], R7 ;  /* 0x00001c0702007986 */ /* 0x0003e2000c10190c */
[----:B------:R-:W-:Y:S05]  /*0300*/  BRA.U UP0, `(.L_x_1669) ;  /* 0xfffffffd00987547 */ /* 0x000fea000b83ffff */
.L_x_1668:
[----:B0-----:R-:W-:Y:S05]  /*0310*/  @!P0 EXIT ;  /* 0x000000000000894d */ /* 0x001fea0003800000 */
[----:B------:R-:W-:Y:S02]  /*0320*/  UISETP.GE.U32.AND UP0, UPT, UR14, 0x8, UPT ;  /* 0x000000080e00788c */ /* 0x000fe4000bf06070 */
[----:B------:R-:W-:Y:S02]  /*0330*/  ULOP3.LUT UR9, UR8, 0x7, URZ, 0xc0, !UPT ;  /* 0x0000000708097892 */ /* 0x000fe4000f8ec0ff */
[----:B------:R-:W-:-:S04]  /*0340*/  UISETP.GE.U32.AND.EX UP0, UPT, URZ, URZ, UPT, UP0 ;  /* 0x000000ffff00728c */ /* 0x000fc8000bf06100 */
[----:B------:R-:W-:-:S04]  /*0350*/  ISETP.NE.U32.AND P0, PT, RZ, UR9, PT ;  /* 0x00000009ff007c0c */ /* 0x000fc8000bf05070 */
[----:B------:R-:W-:Y:S01]  /*0360*/  ISETP.NE.AND.EX P0, PT, RZ, RZ, PT, P0 ;  /* 0x000000ffff00720c */ /* 0x000fe20003f05300 */
[----:B------:R-:W-:-:S12]  /*0370*/  BRA.U !UP0, `(.L_x_1670) ;  /* 0x0000000108407547 */ /* 0x000fd8000b800000 */
[----:B------:R-:W0:Y:S01]  /*0380*/  LDCU.64 UR10, c[0x0][0x380] ;  /* 0x00007000ff0a77ac */ /* 0x000e220008000a00 */
[----:B------:R-:W-:Y:S01]  /*0390*/  IMAD.MOV.U32 R5, RZ, RZ, 0x3e800000 ;  /* 0x3e800000ff057424 */ /* 0x000fe200078e00ff */
[----:B0-----:R-:W-:-:S04]  /*03a0*/  ULEA UR4, UP0, UR5, UR10, 0x2 ;  /* 0x0000000a05047291 */ /* 0x001fc8000f8010ff */
[----:B------:R-:W-:Y:S02]  /*03b0*/  ULEA.HI.X UR7, UR5, UR11, UR6, 0x2, UP0 ;  /* 0x0000000b05077291 */ /* 0x000fe400080f1406 */
[----:B-1----:R-:W-:Y:S01]  /*03c0*/  IMAD.U32 R2, RZ, RZ, UR4 ;  /* 0x00000004ff027e24 */ /* 0x002fe2000f8e00ff */
[----:B------:R-:W-:-:S03]  /*03d0*/  UIADD3 UR5, UP0, UPT, UR5, 0x8, URZ ;  /* 0x0000000805057890 */ /* 0x000fc6000ff1e0ff */
[----:B------:R-:W-:Y:S01]  /*03e0*/  MOV R3, UR7 ;  /* 0x0000000700037c02 */ /* 0x000fe20008000f00 */
[----:B------:R-:W-:-:S04]  /*03f0*/  UIADD3.X UR6, UPT, UPT, URZ, UR6, URZ, UP0, !UPT ;  /* 0x00000006ff067290 */ /* 0x000fc800087fe4ff */
[----:B------:R0:W-:Y:S04]  /*0400*/  STG.E desc[UR12][R2.64], R5 ;  /* 0x0000000502007986 */ /* 0x0001e8000c10190c */
[----:B------:R0:W-:Y:S04]  /*0410*/  STG.E desc[UR12][R2.64+0x4], R5 ;  /* 0x0000040502007986 */ /* 0x0001e8000c10190c */
[----:B------:R0:W-:Y:S04]  /*0420*/  STG.E desc[UR12][R2.64+0x8], R5 ;  /* 0x0000080502007986 */ /* 0x0001e8000c10190c */
[----:B------:R0:W-:Y:S04]  /*0430*/  STG.E desc[UR12][R2.64+0xc], R5 ;  /* 0x00000c0502007986 */ /* 0x0001e8000c10190c */
[----:B------:R0:W-:Y:S04]  /*0440*/  STG.E desc[UR12][R2.64+0x10], R5 ;  /* 0x0000100502007986 */ /* 0x0001e8000c10190c */
[----:B------:R0:W-:Y:S04]  /*0450*/  STG.E desc[UR12][R2.64+0x14], R5 ;  /* 0x0000140502007986 */ /* 0x0001e8000c10190c */
[----:B------:R0:W-:Y:S04]  /*0460*/  STG.E desc[UR12][R2.64+0x18], R5 ;  /* 0x0000180502007986 */ /* 0x0001e8000c10190c */
[----:B------:R0:W-:Y:S02]  /*0470*/  STG.E desc[UR12][R2.64+0x1c], R5 ;  /* 0x00001c0502007986 */ /* 0x0001e4000c10190c */
.L_x_1670:
[----:B------:R-:W-:Y:S05]  /*0480*/  @!P0 EXIT ;  /* 0x000000000000894d */ /* 0x000fea0003800000 */
[----:B------:R-:W-:Y:S02]  /*0490*/  UISETP.GE.U32.AND UP0, UPT, UR9, 0x4, UPT ;  /* 0x000000040900788c */ /* 0x000fe4000bf06070 */
[----:B------:R-:W-:Y:S02]  /*04a0*/  ULOP3.LUT UR8, UR8, 0x3, URZ, 0xc0, !UPT ;  /* 0x0000000308087892 */ /* 0x000fe4000f8ec0ff */
[----:B------:R-:W-:Y:S01]  /*04b0*/  UISETP.GE.U32.AND.EX UP0, UPT, URZ, URZ, UPT, UP0 ;  /* 0x000000ffff00728c */ /* 0x000fe2000bf06100 */
[----:B------:R-:W-:-:S03]  /*04c0*/  UMOV UR4, URZ ;  /* 0x000000ff00047c82 */ /* 0x000fc60008000000 */
[----:B------:R-:W-:-:S04]  /*04d0*/  ISETP.NE.U32.AND P0, PT, RZ, UR8, PT ;  /* 0x00000008ff007c0c */ /* 0x000fc8000bf05070 */
[----:B------:R-:W-:Y:S01]  /*04e0*/  ISETP.NE.AND.EX P0, PT, RZ, UR4, PT, P0 ;  /* 0x00000004ff007c0c */ /* 0x000fe2000bf05300 */
[----:B------:R-:W-:-:S12]  /*04f0*/  BRA.U !UP0, `(.L_x_1671) ;  /* 0x0000000108307547 */ /* 0x000fd8000b800000 */
[----:B------:R-:W2:Y:S01]  /*0500*/  LDCU.64 UR10, c[0x0][0x380] ;  /* 0x00007000ff0a77ac */ /* 0x000ea20008000a00 */
[----:B0-----:R-:W-:Y:S01]  /*0510*/  IMAD.MOV.U32 R5, RZ, RZ, 0x3e800000 ;  /* 0x3e800000ff057424 */ /* 0x001fe200078e00ff */
[----:B--2---:R-:W-:-:S04]  /*0520*/  ULEA UR10, UP0, UR5, UR10, 0x2 ;  /* 0x0000000a050a7291 */ /* 0x004fc8000f8010ff */
        /* <DEDUP_REMOVED lines=8> */
[----:B------:R2:W-:Y:S02]  /*05b0*/  STG.E desc[UR12][R2.64+0xc], R5 ;  /* 0x00000c0502007986 */ /* 0x0005e4000c10190c */
.L_x_1671:
[----:B------:R-:W-:Y:S05]  /*05c0*/  @!P0 EXIT ;  /* 0x000000000000894d */ /* 0x000fea0003800000 */
[----:B------:R-:W3:Y:S01]  /*05d0*/  LDCU.64 UR10, c[0x0][0x380] ;  /* 0x00007000ff0a77ac */ /* 0x000ee20008000a00 */
[----:B0-2---:R-:W-:Y:S01]  /*05e0*/  IMAD.MOV.U32 R5, RZ, RZ, 0x3e800000 ;  /* 0x3e800000ff057424 */ /* 0x005fe200078e00ff */
[----:B---3--:R-:W-:-:S04]  /*05f0*/  ULEA UR7, UP0, UR5, UR10, 0x2 ;  /* 0x0000000a05077291 */ /* 0x008fc8000f8010ff */
[----:B------:R-:W-:-:S12]  /*0600*/  ULEA.HI.X UR5, UR5, UR11, UR6, 0x2, UP0 ;  /* 0x0000000b05057291 */ /* 0x000fd800080f1406 */
.L_x_1672:
[----:B-1----:R-:W-:Y:S01]  /*0610*/  MOV R2, UR7 ;  /* 0x0000000700027c02 */ /* 0x002fe20008000f00 */
[----:B------:R-:W-:Y:S01]  /*0620*/  IMAD.U32 R3, RZ, RZ, UR5 ;  /* 0x00000005ff037e24 */ /* 0x000fe2000f8e00ff */
[----:B------:R-:W-:Y:S02]  /*0630*/  UIADD3 UR8, UP0, UPT, UR8, -0x1, URZ ;  /* 0xffffffff08087890 */ /* 0x000fe4000ff1e0ff */
[----:B------:R-:W-:Y:S02]  /*0640*/  UIADD3 UR7, UP1, UPT, UR7, 0x4, URZ ;  /* 0x0000000407077890 */ /* 0x000fe4000ff3e0ff */
[----:B------:R0:W-:Y:S01]  /*0650*/  STG.E desc[UR12][R2.64], R5 ;  /* 0x0000000502007986 */ /* 0x0001e2000c10190c */
[----:B------:R-:W-:Y:S02]  /*0660*/  UIADD3.X UR4, UPT, UPT, UR4, -0x1, URZ, UP0, !UPT ;  /* 0xffffffff04047890 */ /* 0x000fe400087fe4ff */
[----:B------:R-:W-:Y:S02]  /*0670*/  UISETP.NE.U32.AND UP0, UPT, UR8, URZ, UPT ;  /* 0x000000ff0800728c */ /* 0x000fe4000bf05070 */
[----:B------:R-:W-:-:S02]  /*0680*/  UIADD3.X UR5, UPT, UPT, URZ, UR5, URZ, UP1, !UPT ;  /* 0x00000005ff057290 */ /* 0x000fc40008ffe4ff */
[----:B------:R-:W-:-:S09]  /*0690*/  UISETP.NE.AND.EX UP0, UPT, UR4, URZ, UPT, UP0 ;  /* 0x000000ff0400728c */ /* 0x000fd2000bf05300 */
[----:B0-----:R-:W-:Y:S05]  /*06a0*/  BRA.U UP0, `(.L_x_1672) ;  /* 0xfffffffd00d87547 */ /* 0x001fea000b83ffff */
[----:B------:R-:W-:Y:S05]  /*06b0*/  EXIT ;  /* 0x000000000000794d */ /* 0x000fea0003800000 */
.L_x_1673:
        /* <DEDUP_REMOVED lines=12> */
.L_x_2161:


//--------------------- .text._Z9cbt_statsP27vertex_dictionary_structurem --------------------------
	.section	.text._Z9cbt_statsP27vertex_dictionary_structurem,"ax",@progbits
	.align	128
        .global         _Z9cbt_statsP27vertex_dictionary_structurem
        .type           _Z9cbt_statsP27vertex_dictionary_structurem,@function
        .size           _Z9cbt_statsP27vertex_dictionary_structurem,(.L_x_2086 - _Z9cbt_statsP27vertex_dictionary_structurem)
        .other          _Z9cbt_statsP27vertex_dictionary_structurem,@"STO_CUDA_ENTRY STV_DEFAULT"
_Z9cbt_statsP27vertex_dictionary_structurem:
.text._Z9cbt_statsP27vertex_dictionary_structurem:
[----:B------:R-:W0:Y:S08]  /*0000*/  LDC R1, c[0x0][0x37c] ;  /* 0x0000df00ff017b82 */ /* 0x000e300000000800 */
[----:B------:R-:W1:Y:S01]  /*0010*/  LDC R2, c[0x0][0x2f8] ;  /* 0x0000be00ff027b82 */ /* 0x000e620000000800 */
[----:B------:R-:W-:Y:S01]  /*0020*/  MOV R0, 0x348 ;  /* 0x0000034800007802 */ /* 0x000fe20000000f00 */
[----:B------:R-:W2:Y:S01]  /*0030*/  LDCU.64 UR6, c[0x4][0x290] ;  /* 0x01005200ff0677ac */ /* 0x000ea20008000a00 */
[----:B0-----:R-:W-:Y:S01]  /*0040*/  VIADD R1, R1, 0xfffffcd0 ;  /* 0xfffffcd001017836 */ /* 0x001fe20000000000 */
[----:B------:R-:W-:Y:S01]  /*0050*/  CS2R R6, SRZ ;  /* 0x0000000000067805 */ /* 0x000fe2000001ff00 */
[----:B------:R-:W0:Y:S03]  /*0060*/  LDCU UR4, c[0x0][0x2fc] ;  /* 0x00005f80ff0477ac */ /* 0x000e260008000800 */
[----:B------:R3:W4:Y:S01]  /*0070*/  LDC.64 R8, c[0x4][R0] ;  /* 0x0100000000087b82 */ /* 0x0007220000000a00 */
[----:B------:R-:W3:Y:S01]  /*0080*/  LDCU.64 UR36, c[0x0][0x358] ;  /* 0x00006b00ff2477ac */ /* 0x000ee20008000a00 */
[----:B--2---:R-:W-:-:S02]  /*0090*/  IMAD.U32 R4, RZ, RZ, UR6 ;  /* 0x00000006ff047e24 */ /* 0x004fc4000f8e00ff */
[----:B------:R-:W-:Y:S01]  /*00a0*/  IMAD.U32 R5, RZ, RZ, UR7 ;  /* 0x00000007ff057e24 */ /* 0x000fe2000f8e00ff */
[----:B-1----:R-:W-:-:S04]  /*00b0*/  IADD3 R2, P0, P1, R1, 0x320, R2 ;  /* 0x0000032001027810 */ /* 0x002fc8000791e002 */
[----:B0-----:R-:W-:-:S09]  /*00c0*/  IADD3.X R17, PT, PT, RZ, UR4, RZ, P0, P1 ;  /* 0x00000004ff117c10 */ /* 0x001fd200087e24ff */
[----:B------:R-:W-:-:S07]  /*00d0*/  LEPC R20, `(.L_x_1674) ;  /* 0x000000001014794e */ /* 0x000fce0000000000 */
[----:B---34-:R-:W-:Y:S05]  /*00e0*/  CALL.ABS.NOINC R8 ;  /* 0x0000000008007343 */ /* 0x018fea0003c00000 */
.L_x_1674:
[----:B------:R-:W0:Y:S02]  /*00f0*/  LDCU.64 UR4, c[0x0][0x380] ;  /* 0x00007000ff0477ac */ /* 0x000e240008000a00 */
[----:B0-----:R-:W-:-:S04]  /*0100*/  UIADD3 UR6, UP0, UPT, UR4, 0x49000000, URZ ;  /* 0x4900000004067890 */ /* 0x001fc8000ff1e0ff */
[----:B------:R-:W-:Y:S02]  /*0110*/  UIADD3.X UR4, UPT, UPT, URZ, UR5, URZ, UP0, !UPT ;  /* 0x00000005ff047290 */ /* 0x000fe400087fe4ff */
[----:B------:R-:W-:-:S04]  /*0120*/  IMAD.U32 R8, RZ, RZ, UR6 ;  /* 0x00000006ff087e24 */ /* 0x000fc8000f8e00ff */
[----:B------:R-:W-:-:S06]  /*0130*/  IMAD.U32 R9, RZ, RZ, UR4 ;  /* 0x00000004ff097e24 */ /* 0x000fcc000f8e00ff */
[----:B------:R-:W2:Y:S01]  /*0140*/  LDG.E.64 R8, desc[UR36][R8.64+-0xb3e00] ;  /* 0xf4c2002408087981 */ /* 0x000ea2000c1e1b00 */
[----:B------:R-:W-:Y:S02]  /*0150*/  CS2R R4, SRZ ;  /* 0x0000000000047805 */ /* 0x000fe4000001ff00 */
[----:B--2---:R-:W-:-:S04]  /*0160*/  ISETP.NE.U32.AND P0, PT, R8, RZ, PT ;  /* 0x000000ff0800720c */ /* 0x004fc80003f05070 */
[----:B------:R-:W-:-:S13]  /*0170*/  ISETP.NE.AND.EX P0, PT, R9, RZ, PT, P0 ;  /* 0x000000ff0900720c */ /* 0x000fda0003f05300 */
[----:B------:R-:W-:Y:S05]  /*0180*/  @!P0 BRA `(.L_x_1675) ;  /* 0x0000001800f88947 */ /* 0x000fea0003800000 */
[----:B------:R-:W-:Y:S02]  /*0190*/  ISETP.NE.U32.AND P0, PT, R8, 0x1, PT ;  /* 0x000000010800780c */ /* 0x000fe40003f05070 */
[----:B------:R-:W-:Y:S02]  /*01a0*/  CS2R R6, SRZ ;  /* 0x0000000000067805 */ /* 0x000fe4000001ff00 */
[----:B------:R-:W-:Y:S01]  /*01b0*/  CS2R R4, SRZ ;  /* 0x0000000000047805 */ /* 0x000fe2000001ff00 */
[----:B------:R-:W-:Y:S01]  /*01c0*/  IMAD.MOV.U32 R0, RZ, RZ, RZ ;  /* 0x000000ffff007224 */ /* 0x000fe200078e00ff */
[----:B------:R-:W-:Y:S01]  /*01d0*/  ISETP.NE.AND.EX P0, PT, R9, RZ, PT, P0 ;  /* 0x000000ff0900720c */ /* 0x000fe20003f05300 */
[----:B------:R-:W-:-:S12]  /*01e0*/  IMAD.MOV.U32 R3, RZ, RZ, 0x404c0000 ;  /* 0x404c0000ff037424 */ /* 0x000fd800078e00ff */
[----:B------:R-:W-:Y:S05]  /*01f0*/  @!P0 BRA `(.L_x_1676) ;  /* 0x0000001000988947 */ /* 0x000fea0003800000 */
[----:B------:R-:W0:Y:S01]  /*0200*/  LDCU.64 UR4, c[0x0][0x380] ;  /* 0x00007000ff0477ac */ /* 0x000e220008000a00 */
[----:B------:R-:W-:Y:S01]  /*0210*/  LOP3.LUT R7, R8, 0xfffffffe, RZ, 0xc0, !PT ;  /* 0xfffffffe08077812 */ /* 0x000fe200078ec0ff */
[----:B------:R-:W-:Y:S01]  /*0220*/  BSSY.RECONVERGENT B0, `(.L_x_1676) ;  /* 0x0000123000007945 */ /* 0x000fe20003800200 */
[--C-:B------:R-:W-:Y:S01]  /*0230*/  IMAD.MOV.U32 R6, RZ, RZ, R9.reuse ;  /* 0x000000ffff067224 */ /* 0x100fe200078e0009 */
[----:B------:R-:W-:Y:S01]  /*0240*/  CS2R R4, SRZ ;  /* 0x0000000000047805 */ /* 0x000fe2000001ff00 */
[----:B------:R-:W-:Y:S02]  /*0250*/  IMAD.MOV.U32 R29, RZ, RZ, R9 ;  /* 0x000000ffff1d7224 */ /* 0x000fe400078e0009 */
[----:B------:R-:W-:Y:S01]  /*0260*/  IMAD.MOV.U32 R28, RZ, RZ, R7 ;  /* 0x000000ffff1c7224 */ /* 0x000fe200078e0007 */
[----:B0-----:R-:W-:-:S04]  /*0270*/  UIADD3 UR4, UP0, UPT, UR4, 0x18519608, URZ ;  /* 0x1851960804047890 */ /* 0x001fc8000ff1e0ff */
[----:B------:R-:W-:Y:S02]  /*0280*/  UIADD3.X UR5, UPT, UPT, URZ, UR5, URZ, UP0, !UPT ;  /* 0x00000005ff057290 */ /* 0x000fe400087fe4ff */
[----:B------:R-:W-:-:S04]  /*0290*/  IMAD.U32 R10, RZ, RZ, UR4 ;  /* 0x00000004ff0a7e24 */ /* 0x000fc8000f8e00ff */
[----:B------:R-:W-:-:S07]  /*02a0*/  IMAD.U32 R11, RZ, RZ, UR5 ;  /* 0x00000005ff0b7e24 */ /* 0x000fce000f8e00ff */
.L_x_1690:
[----:B------:R-:W2:Y:S01]  /*02b0*/  LDG.E.64 R22, desc[UR36][R10.64+-0x8] ;  /* 0xfffff8240a167981 */ /* 0x000ea2000c1e1b00 */
[----:B------:R-:W-:Y:S01]  /*02c0*/  IADD3 R28, P0, PT, R28, -0x2, RZ ;  /* 0xfffffffe1c1c7810 */ /* 0x000fe20007f1e0ff */
[----:B------:R-:W-:Y:S03]  /*02d0*/  BSSY.RECONVERGENT B1, `(.L_x_1677) ;  /* 0x000008b000017945 */ /* 0x000fe60003800200 */
[----:B------:R-:W-:Y:S02]  /*02e0*/  IADD3.X R29, PT, PT, R29, -0x1, RZ, P0, !PT ;  /* 0xffffffff1d1d7810 */ /* 0x000fe400007fe4ff */
[----:B------:R-:W-:-:S04]  /*02f0*/  ISETP.NE.U32.AND P0, PT, R28, RZ, PT ;  /* 0x000000ff1c00720c */ /* 0x000fc80003f05070 */
[----:B------:R-:W-:Y:S02]  /*0300*/  ISETP.NE.AND.EX P0, PT, R29, RZ, PT, P0 ;  /* 0x000000ff1d00720c */ /* 0x000fe40003f05300 */
[----:B--2---:R-:W-:-:S04]  /*0310*/  ISETP.NE.U32.AND P1, PT, R22, RZ, PT ;  /* 0x000000ff1600720c */ /* 0x004fc80003f25070 */
[----:B------:R-:W-:-:S13]  /*0320*/  ISETP.NE.AND.EX P1, PT, R23, RZ, PT, P1 ;  /* 0x000000ff1700720c */ /* 0x000fda0003f25310 */
[----:B01----:R-:W-:Y:S05]  /*0330*/  @!P1 BRA `(.L_x_1678) ;  /* 0x0000000800109947 */ /* 0x003fea0003800000 */
[----:B------:R-:W-:-:S04]  /*0340*/  IADD3 R12, P1, PT, R10, -0x18000000, RZ ;  /* 0xe80000000a0c7810 */ /* 0x000fc80007f3e0ff */
[----:B------:R-:W-:-:S06]  /*0350*/  IADD3.X R13, PT, PT, R11, -0x1, RZ, P1, !PT ;  /* 0xffffffff0b0d7810 */ /* 0x000fcc0000ffe4ff */
[----:B------:R-:W2:Y:S02]  /*0360*/  LDG.E.64 R12, desc[UR36][R12.64+-0x519608] ;  /* 0xae69f8240c0c7981 */ /* 0x000ea4000c1e1b00 */
[----:B--2---:R-:W-:-:S04]  /*0370*/  ISETP.NE.U32.AND P1, PT, R12, RZ, PT ;  /* 0x000000ff0c00720c */ /* 0x004fc80003f25070 */
[----:B------:R-:W-:-:S13]  /*0380*/  ISETP.NE.AND.EX P1, PT, R13, RZ, PT, P1 ;  /* 0x000000ff0d00720c */ /* 0x000fda0003f25310 */
[----:B------:R-:W-:Y:S05]  /*0390*/  @!P1 BRA `(.L_x_1678) ;  /* 0x0000000400f89947 */ /* 0x000fea0003800000 */
[----:B------:R-:W2:Y:S01]  /*03a0*/  LD.E.64 R14, desc[UR36][R22.64+0x8] ;  /* 0x00000824160e7980 */ /* 0x000ea2000c101b00 */
        /* <DEDUP_REMOVED lines=8> */
[----:B------:R-:W-:-:S08]  /*0430*/  DFMA R12, R18, -R20, 1 ;  /* 0x3ff00000120c742b */ /* 0x000fd00000000814 */
[----:B------:R-:W-:Y:S01]  /*0440*/  DFMA R12, R18, R12, R18 ;  /* 0x0000000c120c722b */ /* 0x000fe20000000012 */
[----:B--2---:R-:W0:Y:S07]  /*0450*/  I2F.F64.U64 R14, R14 ;  /* 0x0000000e000e7312 */ /* 0x004e2e0000301800 */
[----:B0-----:R-:W-:Y:S01]  /*0460*/  DMUL R18, R14, R12 ;  /* 0x0000000c0e127228 */ /* 0x001fe20000000000 */
[----:B------:R-:W-:-:S07]  /*0470*/  FSETP.GEU.AND P2, PT, |R15|, 6.5827683646048100446e-37, PT ;  /* 0x036000000f00780b */ /* 0x000fce0003f4e200 */
[----:B------:R-:W-:-:S08]  /*0480*/  DFMA R20, R18, -56, R14 ;  /* 0xc04c00001214782b */ /* 0x000fd0000000000e */
[----:B------:R-:W-:-:S10]  /*0490*/  DFMA R12, R12, R20, R18 ;  /* 0x000000140c0c722b */ /* 0x000fd40000000012 */
[----:B------:R-:W-:-:S05]  /*04a0*/  FFMA R9, RZ, 3.1875, R13 ;  /* 0x404c0000ff097823 */ /* 0x000fca000000000d */
[----:B------:R-:W-:-:S13]  /*04b0*/  FSETP.GT.AND P1, PT, |R9|, 1.469367938527859385e-39, PT ;  /* 0x001000000900780b */ /* 0x000fda0003f24200 */
[----:B------:R-:W-:Y:S05]  /*04c0*/  @P1 BRA P2, `(.L_x_1680) ;  /* 0x0000000000101947 */ /* 0x000fea0001000000 */
[----:B------:R-:W-:Y:S01]  /*04d0*/  IMAD.MOV.U32 R18, RZ, RZ, R14 ;  /* 0x000000ffff127224 */ /* 0x000fe200078e000e */
[----:B------:R-:W-:Y:S01]  /*04e0*/  MOV R30, 0x510 ;  /* 0x00000510001e7802 */ /* 0x000fe20000000f00 */
[----:B------:R-:W-:-:S07]  /*04f0*/  IMAD.MOV.U32 R19, RZ, RZ, R15 ;  /* 0x000000ffff137224 */ /* 0x000fce00078e000f */
[----:B------:R-:W-:Y:S05]  /*0500*/  CALL.REL.NOINC `($__internal_9_$__cuda_sm20_div_rn_f64_full) ;  /* 0x0000001c00b07944 */ /* 0x000fea0003c00000 */
.L_x_1680:
[----:B------:R-:W-:Y:S05]  /*0510*/  BSYNC.RECONVERGENT B2 ;  /* 0x0000000000027941 */ /* 0x000fea0003800200 */
.L_x_1679:
[----:B------:R-:W0:Y:S01]  /*0520*/  FRND.F64.CEIL R12, R12 ;  /* 0x0000000c000c7313 */ /* 0x000e220000309800 */
[----:B------:R-:W-:Y:S01]  /*0530*/  BSSY.RECONVERGENT B2, `(.L_x_1681) ;  /* 0x0000054000027945 */ /* 0x000fe20003800200 */
[----:B0-----:R-:W-:Y:S01]  /*0540*/  ISETP.GT.AND P1, PT, R13, 0xfffff, PT ;  /* 0x000fffff0d00780c */ /* 0x001fe20003f24270 */
[--C-:B------:R-:W-:Y:S02]  /*0550*/  IMAD.MOV.U32 R14, RZ, RZ, R12.reuse ;  /* 0x000000ffff0e7224 */ /* 0x100fe400078e000c */
[--C-:B------:R-:W-:Y:S02]  /*0560*/  IMAD.MOV.U32 R15, RZ, RZ, R13.reuse ;  /* 0x000000ffff0f7224 */ /* 0x100fe400078e000d */
[----:B------:R-:W-:Y:S02]  /*0570*/  IMAD.MOV.U32 R16, RZ, RZ, R13 ;  /* 0x000000ffff107224 */ /* 0x000fe400078e000d */
[----:B------:R-:W-:-:S06]  /*0580*/  IMAD.MOV.U32 R20, RZ, RZ, R12 ;  /* 0x000000ffff147224 */ /* 0x000fcc00078e000c */
[----:B------:R-:W-:-:S10]  /*0590*/  @!P1 DMUL R14, R14, 1.80143985094819840000e+16 ;  /* 0x435000000e0e9828 */ /* 0x000fd40000000000 */
[----:B------:R-:W-:Y:S02]  /*05a0*/  @!P1 IMAD.MOV.U32 R16, RZ, RZ, R15 ;  /* 0x000000ffff109224 */ /* 0x000fe400078e000f */
[----:B------:R-:W-:Y:S02]  /*05b0*/  @!P1 IMAD.MOV.U32 R20, RZ, RZ, R14 ;  /* 0x000000ffff149224 */ /* 0x000fe400078e000e */
[----:B------:R-:W-:-:S05]  /*05c0*/  VIADD R9, R16, 0xffffffff ;  /* 0xffffffff10097836 */ /* 0x000fca0000000000 */
[----:B------:R-:W-:Y:S01]  /*05d0*/  ISETP.GT.U32.AND P2, PT, R9, 0x7feffffe, PT ;  /* 0x7feffffe0900780c */ /* 0x000fe20003f44070 */
[----:B------:R-:W-:Y:S02]  /*05e0*/  IMAD.MOV.U32 R9, RZ, RZ, -0x3ff ;  /* 0xfffffc01ff097424 */ /* 0x000fe400078e00ff */
[----:B------:R-:W-:-:S10]  /*05f0*/  @!P1 IMAD.MOV.U32 R9, RZ, RZ, -0x435 ;  /* 0xfffffbcbff099424 */ /* 0x000fd400078e00ff */
[----:B------:R-:W-:Y:S05]  /*0600*/  @P2 BRA `(.L_x_1682) ;  /* 0x0000000400002947 */ /* 0x000fea0003800000 */
[----:B------:R-:W-:Y:S01]  /*0610*/  LOP3.LUT R12, R16, 0xfffff, RZ, 0xc0, !PT ;  /* 0x000fffff100c7812 */ /* 0x000fe200078ec0ff */
[----:B------:R-:W-:Y:S01]  /*0620*/  IMAD.MOV.U32 R30, RZ, RZ, RZ ;  /* 0x000000ffff1e7224 */ /* 0x000fe200078e00ff */
[----:B------:R-:W-:Y:S01]  /*0630*/  UMOV UR4, 0x3ae80f1e ;  /* 0x3ae80f1e00047882 */ /* 0x000fe20000000000 */
[----:B------:R-:W-:Y:S01]  /*0640*/  IMAD.MOV.U32 R14, RZ, RZ, -0x748574fc ;  /* 0x8b7a8b04ff0e7424 */ /* 0x000fe200078e00ff */
[----:B------:R-:W-:Y:S01]  /*0650*/  LOP3.LUT R21, R12, 0x3ff00000, RZ, 0xfc, !PT ;  /* 0x3ff000000c157812 */ /* 0x000fe200078efcff */
[----:B------:R-:W-:Y:S01]  /*0660*/  IMAD.MOV.U32 R15, RZ, RZ, 0x3ed0ee25 ;  /* 0x3ed0ee25ff0f7424 */ /* 0x000fe200078e00ff */
[----:B------:R-:W-:Y:S01]  /*0670*/  UMOV UR5, 0x3eb1380b ;  /* 0x3eb1380b00057882 */ /* 0x000fe20000000000 */
[----:B------:R-:W-:Y:S01]  /*0680*/  LEA.HI R9, R16, R9, RZ, 0xc ;  /* 0x0000000910097211 */ /* 0x000fe200078f60ff */
[----:B------:R-:W-:Y:S01]  /*0690*/  UMOV UR6, 0x80000000 ;  /* 0x8000000000067882 */ /* 0x000fe20000000000 */
[----:B------:R-:W-:Y:S01]  /*06a0*/  ISETP.GE.U32.AND P1, PT, R21, 0x3ff6a09f, PT ;  /* 0x3ff6a09f1500780c */ /* 0x000fe20003f26070 */
[----:B------:R-:W-:-:S12]  /*06b0*/  UMOV UR7, 0x43300000 ;  /* 0x4330000000077882 */ /* 0x000fd80000000000 */
[----:B------:R-:W-:Y:S02]  /*06c0*/  @P1 VIADD R13, R21, 0xfff00000 ;  /* 0xfff00000150d1836 */ /* 0x000fe40000000000 */
[----:B------:R-:W-:Y:S02]  /*06d0*/  @P1 VIADD R9, R9, 0x1 ;  /* 0x0000000109091836 */ /* 0x000fe40000000000 */
[----:B------:R-:W-:-:S06]  /*06e0*/  @P1 IMAD.MOV.U32 R21, RZ, RZ, R13 ;  /* 0x000000ffff151224 */ /* 0x000fcc00078e000d */
[C---:B------:R-:W-:Y:S02]  /*06f0*/  DADD R18, R20.reuse, 1 ;  /* 0x3ff0000014127429 */ /* 0x040fe40000000000 */
[----:B------:R-:W-:-:S04]  /*0700*/  DADD R20, R20, -1 ;  /* 0xbff0000014147429 */ /* 0x000fc80000000000 */
[----:B------:R-:W0:Y:S02]  /*0710*/  MUFU.RCP64H R31, R19 ;  /* 0x00000013001f7308 */ /* 0x000e240000001800 */
[----:B0-----:R-:W-:-:S08]  /*0720*/  DFMA R12, -R18, R30, 1 ;  /* 0x3ff00000120c742b */ /* 0x001fd0000000011e */
[----:B------:R-:W-:-:S08]  /*0730*/  DFMA R12, R12, R12, R12 ;  /* 0x0000000c0c0c722b */ /* 0x000fd0000000000c */
[----:B------:R-:W-:-:S08]  /*0740*/  DFMA R30, R30, R12, R30 ;  /* 0x0000000c1e1e722b */ /* 0x000fd0000000001e */
[----:B------:R-:W-:-:S08]  /*0750*/  DMUL R26, R20, R30 ;  /* 0x0000001e141a7228 */ /* 0x000fd00000000000 */
[----:B------:R-:W-:-:S08]  /*0760*/  DFMA R26, R20, R30, R26 ;  /* 0x0000001e141a722b */ /* 0x000fd0000000001a */
[----:B------:R-:W-:Y:S02]  /*0770*/  DMUL R12, R26, R26 ;  /* 0x0000001a1a0c7228 */ /* 0x000fe40000000000 */
[----:B------:R-:W-:-:S06]  /*0780*/  DADD R18, R20, -R26 ;  /* 0x0000000014127229 */ /* 0x000fcc000000081a */
[----:B------:R-:W-:Y:S01]  /*0790*/  DFMA R14, R12, UR4, R14 ;  /* 0x000000040c0e7c2b */ /* 0x000fe2000800000e */
[----:B------:R-:W-:Y:S01]  /*07a0*/  UMOV UR4, 0x9f02676f ;  /* 0x9f02676f00047882 */ /* 0x000fe20000000000 */
[----:B------:R-:W-:Y:S01]  /*07b0*/  UMOV UR5, 0x3ef3b266 ;  /* 0x3ef3b26600057882 */ /* 0x000fe20000000000 */
[----:B------:R-:W-:-:S05]  /*07c0*/  DADD R18, R18, R18 ;  /* 0x0000000012127229 */ /* 0x000fca0000000012 */
[----:B------:R-:W-:Y:S01]  /*07d0*/  DFMA R14, R12, R14, UR4 ;  /* 0x000000040c0e7e2b */ /* 0x000fe2000800000e */
[----:B------:R-:W-:Y:S01]  /*07e0*/  UMOV UR4, 0xa9ab0956 ;  /* 0xa9ab095600047882 */ /* 0x000fe20000000000 */
[----:B------:R-:W-:Y:S01]  /*07f0*/  UMOV UR5, 0x3f1745cb ;  /* 0x3f1745cb00057882 */ /* 0x000fe20000000000 */
[----:B------:R-:W-:-:S05]  /*0800*/  DFMA R18, R20, -R26, R18 ;  /* 0x8000001a1412722b */ /* 0x000fca0000000012 */
[----:B------:R-:W-:Y:S01]  /*0810*/  DFMA R14, R12, R14, UR4 ;  /* 0x000000040c0e7e2b */ /* 0x000fe2000800000e */
[----:B------:R-:W-:Y:S01]  /*0820*/  UMOV UR4, 0x2d1b5154 ;  /* 0x2d1b515400047882 */ /* 0x000fe20000000000 */
[----:B------:R-:W-:Y:S01]  /*0830*/  UMOV UR5, 0x3f3c71c7 ;  /* 0x3f3c71c700057882 */ /* 0x000fe20000000000 */
[----:B------:R-:W-:-:S05]  /*0840*/  DMUL R18, R30, R18 ;  /* 0x000000121e127228 */ /* 0x000fca0000000000 */
[----:B------:R-:W-:Y:S01]  /*0850*/  DFMA R22, R12, R14, UR4 ;  /* 0x000000040c167e2b */ /* 0x000fe2000800000e */
[----:B------:R-:W-:Y:S01]  /*0860*/  UMOV UR4, 0x923be72d ;  /* 0x923be72d00047882 */ /* 0x000fe20000000000 */
[----:B------:R-:W-:Y:S01]  /*0870*/  UMOV UR5, 0x3f624924 ;  /* 0x3f62492400057882 */ /* 0x000fe20000000000 */
[----:B------:R-:W-:Y:S01]  /*0880*/  LOP3.LUT R14, R9, 0x80000000, RZ, 0x3c, !PT ;  /* 0x80000000090e7812 */ /* 0x000fe200078e3cff */
[----:B------:R-:W-:-:S04]  /*0890*/  IMAD.MOV.U32 R15, RZ, RZ, 0x43300000 ;  /* 0x43300000ff0f7424 */ /* 0x000fc800078e00ff */
[----:B------:R-:W-:Y:S01]  /*08a0*/  DFMA R22, R12, R22, UR4 ;  /* 0x000000040c167e2b */ /* 0x000fe20008000016 */
[----:B------:R-:W-:Y:S01]  /*08b0*/  UMOV UR4, 0x9999a3c4 ;  /* 0x9999a3c400047882 */ /* 0x000fe20000000000 */
[----:B------:R-:W-:Y:S01]  /*08c0*/  UMOV UR5, 0x3f899999 ;  /* 0x3f89999900057882 */ /* 0x000fe20000000000 */
[----:B------:R-:W-:Y:S01]  /*08d0*/  DADD R14, R14, -UR6 ;  /* 0x800000060e0e7e29 */ /* 0x000fe20008000000 */
[----:B------:R-:W-:Y:S01]  /*08e0*/  UMOV UR6, 0xfefa39ef ;  /* 0xfefa39ef00067882 */ /* 0x000fe20000000000 */
[----:B------:R-:W-:-:S03]  /*08f0*/  UMOV UR7, 0x3fe62e42 ;  /* 0x3fe62e4200077882 */ /* 0x000fc60000000000 */
[----:B------:R-:W-:Y:S01]  /*0900*/  DFMA R22, R12, R22, UR4 ;  /* 0x000000040c167e2b */ /* 0x000fe20008000016 */
[----:B------:R-:W-:Y:S01]  /*0910*/  UMOV UR4, 0x55555554 ;  /* 0x5555555400047882 */ /* 0x000fe20000000000 */
[----:B------:R-:W-:Y:S01]  /*0920*/  UMOV UR5, 0x3fb55555 ;  /* 0x3fb5555500057882 */ /* 0x000fe20000000000 */
[----:B------:R-:W-:-:S05]  /*0930*/  DFMA R20, R14, UR6, R26 ;  /* 0x000000060e147c2b */ /* 0x000fca000800001a */
[----:B------:R-:W-:Y:S01]  /*0940*/  DFMA R22, R12, R22, UR4 ;  /* 0x000000040c167e2b */ /* 0x000fe20008000016 */
[----:B------:R-:W-:Y:S01]  /*0950*/  UMOV UR4, 0xfefa39ef ;  /* 0xfefa39ef00047882 */ /* 0x000fe20000000000 */
[----:B------:R-:W-:Y:S02]  /*0960*/  UMOV UR5, 0x3fe62e42 ;  /* 0x3fe62e4200057882 */ /* 0x000fe40000000000 */
[----:B------:R-:W-:Y:S01]  /*0970*/  DFMA R24, R14, -UR4, R20 ;  /* 0x800000040e187c2b */ /* 0x000fe20008000014 */
[----:B------:R-:W-:Y:S01]  /*0980*/  UMOV UR4, 0x3b39803f ;  /* 0x3b39803f00047882 */ /* 0x000fe20000000000 */
[----:B------:R-:W-:Y:S02]  /*0990*/  UMOV UR5, 0x3c7abc9e ;  /* 0x3c7abc9e00057882 */ /* 0x000fe40000000000 */
[----:B------:R-:W-:-:S04]  /*09a0*/  DMUL R22, R12, R22 ;  /* 0x000000160c167228 */ /* 0x000fc80000000000 */
[----:B------:R-:W-:-:S04]  /*09b0*/  DADD R24, -R26, R24 ;  /* 0x000000001a187229 */ /* 0x000fc80000000118 */
[----:B------:R-:W-:-:S08]  /*09c0*/  DFMA R18, R26, R22, R18 ;  /* 0x000000161a12722b */ /* 0x000fd00000000012 */
[----:B------:R-:W-:-:S08]  /*09d0*/  DADD R18, R18, -R24 ;  /* 0x0000000012127229 */ /* 0x000fd00000000818 */
[----:B------:R-:W-:-:S08]  /*09e0*/  DFMA R18, R14, UR4, R18 ;  /* 0x000000040e127c2b */ /* 0x000fd00008000012 */
[----:B------:R-:W-:Y:S01]  /*09f0*/  DADD R18, R20, R18 ;  /* 0x0000000014127229 */ /* 0x000fe20000000012 */
[----:B------:R-:W-:Y:S10]  /*0a00*/  BRA `(.L_x_1683) ;  /* 0x0000000000187947 */ /* 0x000ff40003800000 */
.L_x_1682:
[----:B------:R-:W-:Y:S01]  /*0a10*/  IMAD.MOV.U32 R12, RZ, RZ, 0x0 ;  /* 0x00000000ff0c7424 */ /* 0x000fe200078e00ff */
[----:B------:R-:W-:Y:S01]  /*0a20*/  LOP3.LUT P1, RZ, R15, 0x7fffffff, RZ, 0xc0, !PT ;  /* 0x7fffffff0fff7812 */ /* 0x000fe2000782c0ff */
[----:B------:R-:W-:-:S06]  /*0a30*/  IMAD.MOV.U32 R13, RZ, RZ, 0x7ff00000 ;  /* 0x7ff00000ff0d7424 */ /* 0x000fcc00078e00ff */
[----:B------:R-:W-:-:S10]  /*0a40*/  DFMA R12, R14, R12, +INF ;  /* 0x7ff000000e0c742b */ /* 0x000fd4000000000c */
[----:B------:R-:W-:Y:S02]  /*0a50*/  FSEL R18, R12, RZ, P1 ;  /* 0x000000ff0c127208 */ /* 0x000fe40000800000 */
[----:B------:R-:W-:-:S07]  /*0a60*/  FSEL R19, R13, -QNAN , P1 ;  /* 0xfff000000d137808 */ /* 0x000fce0000800000 */
.L_x_1683:
[----:B------:R-:W-:Y:S05]  /*0a70*/  BSYNC.RECONVERGENT B2 ;  /* 0x0000000000027941 */ /* 0x000fea0003800200 */
.L_x_1681:
[----:B------:R-:W-:Y:S01]  /*0a80*/  UMOV UR4, 0xffda0d24 ;  /* 0xffda0d2400047882 */ /* 0x000fe20000000000 */
[----:B------:R-:W-:Y:S02]  /*0a90*/  UMOV UR5, 0x3c7777d0 ;  /* 0x3c7777d000057882 */ /* 0x000fe40000000000 */
[----:B------:R-:W-:Y:S01]  /*0aa0*/  DMUL R12, R18, UR4 ;  /* 0x00000004120c7c28 */ /* 0x000fe20008000000 */
[----:B------:R-:W-:Y:S01]  /*0ab0*/  UMOV UR4, 0x652b82fe ;  /* 0x652b82fe00047882 */ /* 0x000fe20000000000 */
[----:B------:R-:W-:-:S06]  /*0ac0*/  UMOV UR5, 0x3ff71547 ;  /* 0x3ff7154700057882 */ /* 0x000fcc0000000000 */
[----:B------:R-:W-:-:S10]  /*0ad0*/  DFMA R12, R18, UR4, R12 ;  /* 0x00000004120c7c2b */ /* 0x000fd4000800000c */
[----:B------:R-:W0:Y:S02]  /*0ae0*/  F2I.U64.F64.FLOOR R12, R12 ;  /* 0x0000000c000c7311 */ /* 0x000e240000305800 */
[----:B0-----:R-:W-:-:S05]  /*0af0*/  IMAD.U32 R9, R12, 0x8, R1 ;  /* 0x000000080c097824 */ /* 0x001fca00078e0001 */
[----:B------:R-:W2:Y:S02]  /*0b00*/  LDL.64 R14, [R9] ;  /* 0x00000000090e7983 */ /* 0x000ea40000100a00 */
[----:B--2---:R-:W-:-:S05]  /*0b10*/  IADD3 R14, P1, PT, R14, 0x1, RZ ;  /* 0x000000010e0e7810 */ /* 0x004fca0007f3e0ff */
[----:B------:R-:W-:Y:S01]  /*0b20*/  IMAD.X R15, RZ, RZ, R15, P1 ;  /* 0x000000ffff0f7224 */ /* 0x000fe200008e060f */
[----:B------:R-:W-:-:S04]  /*0b30*/  ISETP.GT.U32.AND P1, PT, R12, R5, PT ;  /* 0x000000050c00720c */ /* 0x000fc80003f24070 */
[----:B------:R0:W-:Y:S01]  /*0b40*/  STL.64 [R9], R14 ;  /* 0x0000000e09007387 */ /* 0x0001e20000100a00 */
[----:B------:R-:W-:-:S04]  /*0b50*/  ISETP.GT.U32.AND.EX P1, PT, R13, R4, PT, P1 ;  /* 0x000000040d00720c */ /* 0x000fc80003f24110 */
[----:B------:R-:W-:Y:S02]  /*0b60*/  SEL R5, R12, R5, P1 ;  /* 0x000000050c057207 */ /* 0x000fe40000800000 */
[----:B------:R-:W-:-:S07]  /*0b70*/  SEL R4, R13, R4, P1 ;  /* 0x000000040d047207 */ /* 0x000fce0000800000 */
.L_x_1678:
[----:B------:R-:W-:Y:S05]  /*0b80*/  BSYNC.RECONVERGENT B1 ;  /* 0x0000000000017941 */ /* 0x000fea0003800200 */
.L_x_1677:
[----:B------:R-:W2:Y:S01]  /*0b90*/  LDG.E.64 R18, desc[UR36][R10.64] ;  /* 0x000000240a127981 */ /* 0x000ea2000c1e1b00 */
[----:B------:R-:W-:Y:S01]  /*0ba0*/  BSSY.RECONVERGENT B1, `(.L_x_1684) ;  /* 0x0000087000017945 */ /* 0x000fe20003800200 */
[----:B--2---:R-:W-:-:S04]  /*0bb0*/  ISETP.NE.U32.AND P1, PT, R18, RZ, PT ;  /* 0x000000ff1200720c */ /* 0x004fc80003f25070 */
[----:B------:R-:W-:-:S13]  /*0bc0*/  ISETP.NE.AND.EX P1, PT, R19, RZ, PT, P1 ;  /* 0x000000ff1300720c */ /* 0x000fda0003f25310 */
[----:B------:R-:W-:Y:S05]  /*0bd0*/  @!P1 BRA `(.L_x_1685) ;  /* 0x00000008000c9947 */ /* 0x000fea0003800000 */
[----:B------:R-:W-:-:S04]  /*0be0*/  IADD3 R12, P1, PT, R10, -0x18000000, RZ ;  /* 0xe80000000a0c7810 */ /* 0x000fc80007f3e0ff */
[----:B------:R-:W-:-:S06]  /*0bf0*/  IADD3.X R13, PT, PT, R11, -0x1, RZ, P1, !PT ;  /* 0xffffffff0b0d7810 */ /* 0x000fcc0000ffe4ff */
[----:B------:R-:W2:Y:S02]  /*0c00*/  LDG.E.64 R12, desc[UR36][R12.64+-0x519600] ;  /* 0xae6a00240c0c7981 */ /* 0x000ea4000c1e1b00 */
[----:B--2---:R-:W-:-:S04]  /*0c10*/  ISETP.NE.U32.AND P1, PT, R12, RZ, PT ;  /* 0x000000ff0c00720c */ /* 0x004fc80003f25070 */
[----:B------:R-:W-:-:S13]  /*0c20*/  ISETP.NE.AND.EX P1, PT, R13, RZ, PT, P1 ;  /* 0x000000ff0d00720c */ /* 0x000fda0003f25310 */
[----:B------:R-:W-:Y:S05]  /*0c30*/  @!P1 BRA `(.L_x_1685) ;  /* 0x0000000400f49947 */ /* 0x000fea0003800000 */
[----:B0-----:R-:W2:Y:S01]  /*0c40*/  LD.E.64 R14, desc[UR36][R18.64+0x8] ;  /* 0x00000824120e7980 */ /* 0x001ea2000c101b00 */
        /* <DEDUP_REMOVED lines=22> */
.L_x_1687:
[----:B------:R-:W-:Y:S05]  /*0db0*/  BSYNC.RECONVERGENT B2 ;  /* 0x0000000000027941 */ /* 0x000fea0003800200 */
.L_x_1686:
[----:B------:R-:W0:Y:S01]  /*0dc0*/  FRND.F64.CEIL R12, R12 ;  /* 0x0000000c000c7313 */ /* 0x000e220000309800 */
[----:B------:R-:W-:Y:S01]  /*0dd0*/  BSSY.RECONVERGENT B2, `(.L_x_1688) ;  /* 0x0000053000027945 */ /* 0x000fe20003800200 */
[----:B0-----:R-:W-:Y:S01]  /*0de0*/  ISETP.GT.AND P1, PT, R13, 0xfffff, PT ;  /* 0x000fffff0d00780c */ /* 0x001fe20003f24270 */
[----:B------:R-:W-:Y:S02]  /*0df0*/  IMAD.MOV.U32 R14, RZ, RZ, R12 ;  /* 0x000000ffff0e7224 */ /* 0x000fe400078e000c */
[--C-:B------:R-:W-:Y:S02]  /*0e00*/  IMAD.MOV.U32 R15, RZ, RZ, R13.reuse ;  /* 0x000000ffff0f7224 */ /* 0x100fe400078e000d */
[----:B------:R-:W-:-:S08]  /*0e10*/  IMAD.MOV.U32 R9, RZ, RZ, R13 ;  /* 0x000000ffff097224 */ /* 0x000fd000078e000d */
[----:B------:R-:W-:-:S10]  /*0e20*/  @!P1 DMUL R14, R14, 1.80143985094819840000e+16 ;  /* 0x435000000e0e9828 */ /* 0x000fd40000000000 */
[----:B------:R-:W-:Y:S02]  /*0e30*/  @!P1 IMAD.MOV.U32 R9, RZ, RZ, R15 ;  /* 0x000000ffff099224 */ /* 0x000fe400078e000f */
[----:B------:R-:W-:Y:S02]  /*0e40*/  @!P1 IMAD.MOV.U32 R12, RZ, RZ, R14 ;  /* 0x000000ffff0c9224 */ /* 0x000fe400078e000e */
[----:B------:R-:W-:-:S05]  /*0e50*/  VIADD R16, R9, 0xffffffff ;  /* 0xffffffff09107836 */ /* 0x000fca0000000000 */
[----:B------:R-:W-:Y:S01]  /*0e60*/  ISETP.GE.U32.AND P2, PT, R16, 0x7fefffff, PT ;  /* 0x7fefffff1000780c */ /* 0x000fe20003f46070 */
[----:B------:R-:W-:Y:S02]  /*0e70*/  IMAD.MOV.U32 R16, RZ, RZ, -0x3ff ;  /* 0xfffffc01ff107424 */ /* 0x000fe400078e00ff */
[----:B------:R-:W-:-:S10]  /*0e80*/  @!P1 IMAD.MOV.U32 R16, RZ, RZ, -0x435 ;  /* 0xfffffbcbff109424 */ /* 0x000fd400078e00ff */
[----:B------:R-:W-:Y:S01]  /*0e90*/  @P2 IMAD.MOV.U32 R18, RZ, RZ, 0x0 ;  /* 0x00000000ff122424 */ /* 0x000fe200078e00ff */
[----:B------:R-:W-:Y:S01]  /*0ea0*/  @P2 LOP3.LUT P3, RZ, R15, 0x7fffffff, RZ, 0xc0, !PT ;  /* 0x7fffffff0fff2812 */ /* 0x000fe2000786c0ff */
[----:B------:R-:W-:-:S06]  /*0eb0*/  @P2 IMAD.MOV.U32 R19, RZ, RZ, 0x7ff00000 ;  /* 0x7ff00000ff132424 */ /* 0x000fcc00078e00ff */
[----:B------:R-:W-:-:S10]  /*0ec0*/  @P2 DFMA R18, R14, R18, +INF ;  /* 0x7ff000000e12242b */ /* 0x000fd40000000012 */
[----:B------:R-:W-:Y:S02]  /*0ed0*/  @P2 FSEL R20, R18, RZ, P3 ;  /* 0x000000ff12142208 */ /* 0x000fe40001800000 */
[----:B------:R-:W-:Y:S01]  /*0ee0*/  @P2 FSEL R21, R19, -QNAN , P3 ;  /* 0xfff0000013152808 */ /* 0x000fe20001800000 */
[----:B------:R-:W-:Y:S06]  /*0ef0*/  @P2 BRA `(.L_x_1689) ;  /* 0x0000000400002947 */ /* 0x000fec0003800000 */
[----:B------:R-:W-:Y:S01]  /*0f00*/  LOP3.LUT R13, R9, 0xfffff, RZ, 0xc0, !PT ;  /* 0x000fffff090d7812 */ /* 0x000fe200078ec0ff */
[----:B------:R-:W-:Y:S01]  /*0f10*/  IMAD.MOV.U32 R20, RZ, RZ, R12 ;  /* 0x000000ffff147224 */ /* 0x000fe200078e000c */
[----:B------:R-:W-:Y:S01]  /*0f20*/  UMOV UR4, 0x3ae80f1e ;  /* 0x3ae80f1e00047882 */ /* 0x000fe20000000000 */
[----:B------:R-:W-:Y:S01]  /*0f30*/  IMAD.MOV.U32 R30, RZ, RZ, RZ ;  /* 0x000000ffff1e7224 */ /* 0x000fe200078e00ff */
[----:B------:R-:W-:Y:S01]  /*0f40*/  LOP3.LUT R21, R13, 0x3ff00000, RZ, 0xfc, !PT ;  /* 0x3ff000000d157812 */ /* 0x000fe200078efcff */
[----:B------:R-:W-:Y:S01]  /*0f50*/  IMAD.MOV.U32 R14, RZ, RZ, -0x748574fc ;  /* 0x8b7a8b04ff0e7424 */ /* 0x000fe200078e00ff */
[----:B------:R-:W-:Y:S01]  /*0f60*/  UMOV UR5, 0x3eb1380b ;  /* 0x3eb1380b00057882 */ /* 0x000fe20000000000 */
[----:B------:R-:W-:Y:S01]  /*0f70*/  IMAD.MOV.U32 R15, RZ, RZ, 0x3ed0ee25 ;  /* 0x3ed0ee25ff0f7424 */ /* 0x000fe200078e00ff */
[----:B------:R-:W-:Y:S01]  /*0f80*/  ISETP.GE.U32.AND P1, PT, R21, 0x3ff6a09f, PT ;  /* 0x3ff6a09f1500780c */ /* 0x000fe20003f26070 */
[----:B------:R-:W-:Y:S01]  /*0f90*/  UMOV UR6, 0x80000000 ;  /* 0x8000000000067882 */ /* 0x000fe20000000000 */
[----:B------:R-:W-:Y:S01]  /*0fa0*/  LEA.HI R9, R9, R16, RZ, 0xc ;  /* 0x0000001009097211 */ /* 0x000fe200078f60ff */
[----:B------:R-:W-:-:S10]  /*0fb0*/  UMOV UR7, 0x43300000 ;  /* 0x4330000000077882 */ /* 0x000fd40000000000 */
        /* <DEDUP_REMOVED lines=51> */
[----:B------:R-:W-:-:S11]  /*12f0*/  DADD R20, R20, R18 ;  /* 0x0000000014147229 */ /* 0x000fd60000000012 */
.L_x_1689:
[----:B------:R-:W-:Y:S05]  /*1300*/  BSYNC.RECONVERGENT B2 ;  /* 0x0000000000027941 */ /* 0x000fea0003800200 */
.L_x_1688:
        /* <DEDUP_REMOVED lines=16> */
.L_x_1685:
[----:B------:R-:W-:Y:S05]  /*1410*/  BSYNC.RECONVERGENT B1 ;  /* 0x0000000000017941 */ /* 0x000fea0003800200 */
.L_x_1684:
[----:B------:R-:W-:-:S05]  /*1420*/  IADD3 R10, P1, PT, R10, 0x10, RZ ;  /* 0x000000100a0a7810 */ /* 0x000fca0007f3e0ff */
[----:B------:R-:W-:Y:S01]  /*1430*/  IMAD.X R11, RZ, RZ, R11, P1 ;  /* 0x000000ffff0b7224 */ /* 0x000fe200008e060b */
[----:B------:R-:W-:Y:S07]  /*1440*/  @P0 BRA `(.L_x_1690) ;  /* 0xffffffec00980947 */ /* 0x000fee000383ffff */
[----:B------:R-:W-:Y:S05]  /*1450*/  BSYNC.RECONVERGENT B0 ;  /* 0x0000000000007941 */ /* 0x000fea0003800200 */
.L_x_1676:
[----:B------:R-:W-:-:S04]  /*1460*/  LOP3.LUT R8, R8, 0x1, RZ, 0xc0, !PT ;  /* 0x0000000108087812 */ /* 0x000fc800078ec0ff */
[----:B------:R-:W-:-:S04]  /*1470*/  ISETP.NE.U32.AND P0, PT, R8, 0x1, PT ;  /* 0x000000010800780c */ /* 0x000fc80003f05070 */
[----:B------:R-:W-:-:S13]  /*1480*/  ISETP.NE.U32.AND.EX P0, PT, RZ, RZ, PT, P0 ;  /* 0x000000ffff00720c */ /* 0x000fda0003f05100 */
[----:B------:R-:W-:Y:S05]  /*1490*/  @P0 BRA `(.L_x_1675) ;  /* 0x0000000800340947 */ /* 0x000fea0003800000 */
[----:B------:R-:W2:Y:S02]  /*14a0*/  LDCU.64 UR4, c[0x0][0x380] ;  /* 0x00007000ff0477ac */ /* 0x000ea40008000a00 */
[----:B--2---:R-:W-:-:S04]  /*14b0*/  LEA R8, P0, R7, UR4, 0x3 ;  /* 0x0000000407087c11 */ /* 0x004fc8000f8018ff */
[----:B01----:R-:W-:Y:S02]  /*14c0*/  LEA.HI.X R9, R7, UR5, R6, 0x3, P0 ;  /* 0x0000000507097c11 */ /* 0x003fe400080f1c06 */
[----:B------:R-:W-:-:S05]  /*14d0*/  IADD3 R6, P0, PT, R8, 0x18000000, RZ ;  /* 0x1800000008067810 */ /* 0x000fca0007f1e0ff */
[----:B------:R-:W-:-:S05]  /*14e0*/  IMAD.X R7, RZ, RZ, R9, P0 ;  /* 0x000000ffff077224 */ /* 0x000fca00000e0609 */
[----:B------:R-:W2:Y:S02]  /*14f0*/  LDG.E.64 R10, desc[UR36][R6.64+0x519600] ;  /* 0x51960024060a7981 */ /* 0x000ea4000c1e1b00 */
[----:B--2---:R-:W-:-:S04]  /*1500*/  ISETP.NE.U32.AND P0, PT, R10, RZ, PT ;  /* 0x000000ff0a00720c */ /* 0x004fc80003f05070 */
[----:B------:R-:W-:-:S13]  /*1510*/  ISETP.NE.AND.EX P0, PT, R11, RZ, PT, P0 ;  /* 0x000000ff0b00720c */ /* 0x000fda0003f05300 */
[----:B------:R-:W-:Y:S05]  /*1520*/  @!P0 BRA `(.L_x_1675) ;  /* 0x0000000800108947 */ /* 0x000fea0003800000 */
        /* <DEDUP_REMOVED lines=27> */
[----:B------:R-:W-:Y:S02]  /*16e0*/  IMAD.MOV.U32 R6, RZ, RZ, R12 ;  /* 0x000000ffff067224 */ /* 0x000fe400078e000c */
[----:B------:R-:W-:-:S07]  /*16f0*/  IMAD.MOV.U32 R7, RZ, RZ, R13 ;  /* 0x000000ffff077224 */ /* 0x000fce00078e000d */
.L_x_1692:
[----:B------:R-:W-:Y:S05]  /*1700*/  BSYNC.RECONVERGENT B0 ;  /* 0x0000000000007941 */ /* 0x000fea0003800200 */
.L_x_1691:
[----:B------:R-:W0:Y:S01]  /*1710*/  FRND.F64.CEIL R6, R6 ;  /* 0x0000000600067313 */ /* 0x000e220000309800 */
[----:B------:R-:W-:Y:S01]  /*1720*/  BSSY.RECONVERGENT B0, `(.L_x_1693) ;  /* 0x0000054000007945 */ /* 0x000fe20003800200 */
[----:B0-----:R-:W-:Y:S01]  /*1730*/  ISETP.GT.AND P0, PT, R7, 0xfffff, PT ;  /* 0x000fffff0700780c */ /* 0x001fe20003f04270 */
[----:B------:R-:W-:Y:S02]  /*1740*/  IMAD.MOV.U32 R8, RZ, RZ, R6 ;  /* 0x000000ffff087224 */ /* 0x000fe400078e0006 */
[--C-:B------:R-:W-:Y:S02]  /*1750*/  IMAD.MOV.U32 R9, RZ, RZ, R7.reuse ;  /* 0x000000ffff097224 */ /* 0x100fe400078e0007 */
[----:B------:R-:W-:-:S08]  /*1760*/  IMAD.MOV.U32 R3, RZ, RZ, R7 ;  /* 0x000000ffff037224 */ /* 0x000fd000078e0007 */
[----:B------:R-:W-:-:S10]  /*1770*/  @!P0 DMUL R8, R8, 1.80143985094819840000e+16 ;  /* 0x4350000008088828 */ /* 0x000fd40000000000 */
[----:B------:R-:W-:-:S04]  /*1780*/  @!P0 IMAD.MOV.U32 R3, RZ, RZ, R9 ;  /* 0x000000ffff038224 */ /* 0x000fc800078e0009 */
[----:B------:R-:W-:-:S05]  /*1790*/  VIADD R0, R3, 0xffffffff ;  /* 0xffffffff03007836 */ /* 0x000fca0000000000 */
[----:B------:R-:W-:Y:S01]  /*17a0*/  ISETP.GE.U32.AND P1, PT, R0, 0x7fefffff, PT ;  /* 0x7fefffff0000780c */ /* 0x000fe20003f26070 */
[----:B------:R-:W-:Y:S02]  /*17b0*/  IMAD.MOV.U32 R0, RZ, RZ, -0x3ff ;  /* 0xfffffc01ff007424 */ /* 0x000fe400078e00ff */
[----:B------:R-:W-:-:S10]  /*17c0*/  @!P0 IMAD.MOV.U32 R0, RZ, RZ, -0x435 ;  /* 0xfffffbcbff008424 */ /* 0x000fd400078e00ff */
[----:B------:R-:W-:Y:S01]  /*17d0*/  @P1 IMAD.MOV.U32 R10, RZ, RZ, 0x0 ;  /* 0x00000000ff0a1424 */ /* 0x000fe200078e00ff */
[----:B------:R-:W-:Y:S01]  /*17e0*/  @P1 LOP3.LUT P2, RZ, R9, 0x7fffffff, RZ, 0xc0, !PT ;  /* 0x7fffffff09ff1812 */ /* 0x000fe2000784c0ff */
[----:B------:R-:W-:-:S06]  /*17f0*/  @P1 IMAD.MOV.U32 R11, RZ, RZ, 0x7ff00000 ;  /* 0x7ff00000ff0b1424 */ /* 0x000fcc00078e00ff */
[----:B------:R-:W-:Y:S01]  /*1800*/  @P1 DFMA R10, R8, R10, +INF ;  /* 0x7ff00000080a142b */ /* 0x000fe2000000000a */
[----:B------:R-:W-:Y:S02]  /*1810*/  IMAD.MOV.U32 R9, RZ, RZ, R6 ;  /* 0x000000ffff097224 */ /* 0x000fe400078e0006 */
[----:B------:R-:W-:-:S07]  /*1820*/  @!P0 IMAD.MOV.U32 R9, RZ, RZ, R8 ;  /* 0x000000ffff098224 */ /* 0x000fce00078e0008 */
[----:B------:R-:W-:Y:S02]  /*1830*/  @P1 FSEL R6, R10, RZ, P2 ;  /* 0x000000ff0a061208 */ /* 0x000fe40001000000 */
[----:B------:R-:W-:Y:S01]  /*1840*/  @P1 FSEL R7, R11, -QNAN , P2 ;  /* 0xfff000000b071808 */ /* 0x000fe20001000000 */
[----:B------:R-:W-:Y:S06]  /*1850*/  @P1 BRA `(.L_x_1694) ;  /* 0x0000000400001947 */ /* 0x000fec0003800000 */
[----:B------:R-:W-:Y:S01]  /*1860*/  LOP3.LUT R6, R3, 0xfffff, RZ, 0xc0, !PT ;  /* 0x000fffff03067812 */ /* 0x000fe200078ec0ff */
[----:B------:R-:W-:Y:S01]  /*1870*/  IMAD.MOV.U32 R8, RZ, RZ, RZ ;  /* 0x000000ffff087224 */ /* 0x000fe200078e00ff */
[----:B------:R-:W-:Y:S01]  /*1880*/  UMOV UR4, 0x3ae80f1e ;  /* 0x3ae80f1e00047882 */ /* 0x000fe20000000000 */
[----:B------:R-:W-:Y:S01]  /*1890*/  IMAD.MOV.U32 R18, RZ, RZ, -0x748574fc ;  /* 0x8b7a8b04ff127424 */ /* 0x000fe200078e00ff */
[----:B------:R-:W-:Y:S01]  /*18a0*/  LOP3.LUT R7, R6, 0x3ff00000, RZ, 0xfc, !PT ;  /* 0x3ff0000006077812 */ /* 0x000fe200078efcff */
[----:B------:R-:W-:Y:S01]  /*18b0*/  IMAD.MOV.U32 R6, RZ, RZ, R9 ;  /* 0x000000ffff067224 */ /* 0x000fe200078e0009 */
[----:B------:R-:W-:Y:S01]  /*18c0*/  UMOV UR5, 0x3eb1380b ;  /* 0x3eb1380b00057882 */ /* 0x000fe20000000000 */
[----:B------:R-:W-:Y:S01]  /*18d0*/  IMAD.MOV.U32 R19, RZ, RZ, 0x3ed0ee25 ;  /* 0x3ed0ee25ff137424 */ /* 0x000fe200078e00ff */
[----:B------:R-:W-:Y:S01]  /*18e0*/  ISETP.GE.U32.AND P0, PT, R7, 0x3ff6a09f, PT ;  /* 0x3ff6a09f0700780c */ /* 0x000fe20003f06070 */
[----:B------:R-:W-:Y:S01]  /*18f0*/  IMAD.MOV.U32 R23, RZ, RZ, 0x43300000 ;  /* 0x43300000ff177424 */ /* 0x000fe200078e00ff */
[----:B------:R-:W-:Y:S01]  /*1900*/  LEA.HI R0, R3, R0, RZ, 0xc ;  /* 0x0000000003007211 */ /* 0x000fe200078f60ff */
[----:B------:R-:W-:Y:S01]  /*1910*/  UMOV UR6, 0x80000000 ;  /* 0x8000000000067882 */ /* 0x000fe20000000000 */
[----:B------:R-:W-:-:S09]  /*1920*/  UMOV UR7, 0x43300000 ;  /* 0x4330000000077882 */ /* 0x000fd20000000000 */
[----:B------:R-:W-:Y:S02]  /*1930*/  @P0 VIADD R9, R7, 0xfff00000 ;  /* 0xfff0000007090836 */ /* 0x000fe40000000000 */
[----:B------:R-:W-:Y:S02]  /*1940*/  @P0 VIADD R0, R0, 0x1 ;  /* 0x0000000100000836 */ /* 0x000fe40000000000 */
[----:B------:R-:W-:-:S03]  /*1950*/  @P0 IMAD.MOV.U32 R7, RZ, RZ, R9 ;  /* 0x000000ffff070224 */ /* 0x000fc600078e0009 */
[----:B------:R-:W-:-:S03]  /*1960*/  LOP3.LUT R22, R0, 0x80000000, RZ, 0x3c, !PT ;  /* 0x8000000000167812 */ /* 0x000fc600078e3cff */
        /* <DEDUP_REMOVED lines=24> */
[----:B------:R-:W-:-:S06]  /*1af0*/  UMOV UR5, 0x3f624924 ;  /* 0x3f62492400057882 */ /* 0x000fcc0000000000 */
        /* <DEDUP_REMOVED lines=22> */
.L_x_1694:
[----:B------:R-:W-:Y:S05]  /*1c60*/  BSYNC.RECONVERGENT B0 ;  /* 0x0000000000007941 */ /* 0x000fea0003800200 */
.L_x_1693:
        /* <DEDUP_REMOVED lines=16> */
.L_x_1675:
[C---:B------:R-:W-:Y:S01]  /*1d70*/  ISETP.GE.U32.AND P0, PT, R5.reuse, 0x3, PT ;  /* 0x000000030500780c */ /* 0x040fe20003f06070 */
[----:B------:R-:W-:Y:S01]  /*1d80*/  BSSY.RECONVERGENT B6, `(.L_x_1695) ;  /* 0x0000047000067945 */ /* 0x000fe20003800200 */
[----:B------:R-:W-:Y:S01]  /*1d90*/  IADD3 R5, P1, PT, R5, 0x1, RZ ;  /* 0x0000000105057810 */ /* 0x000fe20007f3e0ff */
[----:B------:R-:W-:Y:S01]  /*1da0*/  IMAD.MOV.U32 R18, RZ, RZ, RZ ;  /* 0x000000ffff127224 */ /* 0x000fe200078e00ff */
[----:B------:R-:W-:Y:S02]  /*1db0*/  ISETP.GE.U32.AND.EX P0, PT, R4, RZ, PT, P0 ;  /* 0x000000ff0400720c */ /* 0x000fe40003f06100 */
[----:B------:R-:W-:Y:S02]  /*1dc0*/  CS2R R22, SRZ ;  /* 0x0000000000167805 */ /* 0x000fe4000001ff00 */
[----:B------:R-:W-:Y:S01]  /*1dd0*/  LOP3.LUT R19, R5, 0x3, RZ, 0xc0, !PT ;  /* 0x0000000305137812 */ /* 0x000fe200078ec0ff */
[----:B------:R-:W-:-:S08]  /*1de0*/  IMAD.X R4, RZ, RZ, R4, P1 ;  /* 0x000000ffff047224 */ /* 0x000fd000008e0604 */
[----:B------:R-:W-:Y:S05]  /*1df0*/  @!P0 BRA `(.L_x_1696) ;  /* 0x0000000000fc8947 */ /* 0x000fea0003800000 */
[----:B------:R-:W-:Y:S01]  /*1e00*/  LOP3.LUT R22, R5, 0xfffffffc, RZ, 0xc0, !PT ;  /* 0xfffffffc05167812 */ /* 0x000fe200078ec0ff */
[----:B------:R-:W-:Y:S01]  /*1e10*/  IMAD.MOV.U32 R23, RZ, RZ, R4 ;  /* 0x000000ffff177224 */ /* 0x000fe200078e0004 */
[----:B------:R-:W-:Y:S01]  /*1e20*/  CS2R R24, SRZ ;  /* 0x0000000000187805 */ /* 0x000fe2000001ff00 */
[----:B------:R-:W-:-:S07]  /*1e30*/  VIADD R16, R1, 0x10 ;  /* 0x0000001001107836 */ /* 0x000fce0000000000 */
.L_x_1701:
[----:B------:R-:W3:Y:S01]  /*1e40*/  LDL.64 R10, [R16+-0x10] ;  /* 0xfffff000100a7983 */ /* 0x000ee20000100a00 */
[----:B--2---:R-:W-:Y:S01]  /*1e50*/  IMAD.MOV.U32 R8, RZ, RZ, R25 ;  /* 0x000000ffff087224 */ /* 0x004fe200078e0019 */
[----:B------:R-:W-:Y:S01]  /*1e60*/  MOV R26, 0x348 ;  /* 0x00000348001a7802 */ /* 0x000fe20000000f00 */
[----:B01----:R-:W-:Y:S01]  /*1e70*/  IMAD.MOV.U32 R9, RZ, RZ, R24 ;  /* 0x000000ffff097224 */ /* 0x003fe200078e0018 */
[----:B------:R-:W0:Y:S01]  /*1e80*/  LDCU.64 UR4, c[0x4][0x298] ;  /* 0x01005300ff0477ac */ /* 0x000e220008000a00 */
[----:B------:R-:W-:Y:S01]  /*1e90*/  IMAD.MOV.U32 R6, RZ, RZ, R2 ;  /* 0x000000ffff067224 */ /* 0x000fe200078e0002 */
[----:B------:R1:W2:Y:S01]  /*1ea0*/  LDC.64 R12, c[0x4][R26] ;  /* 0x010000001a0c7b82 */ /* 0x0002a20000000a00 */
[----:B------:R-:W-:Y:S02]  /*1eb0*/  IMAD.MOV.U32 R7, RZ, RZ, R17 ;  /* 0x000000ffff077224 */ /* 0x000fe400078e0011 */
[----:B0-----:R-:W-:Y:S02]  /*1ec0*/  IMAD.U32 R4, RZ, RZ, UR4 ;  /* 0x00000004ff047e24 */ /* 0x001fe4000f8e00ff */
[----:B------:R-:W-:Y:S01]  /*1ed0*/  IMAD.U32 R5, RZ, RZ, UR5 ;  /* 0x00000005ff057e24 */ /* 0x000fe2000f8e00ff */
[----:B--23--:R1:W-:Y:S06]  /*1ee0*/  STL.128 [R1+0x320], R8 ;  /* 0x0003200801007387 */ /* 0x00c3ec0000100c00 */
[----:B------:R-:W-:-:S07]  /*1ef0*/  LEPC R20, `(.L_x_1697) ;  /* 0x000000001014794e */ /* 0x000fce0000000000 */
[----:B-1----:R-:W-:Y:S05]  /*1f00*/  CALL.ABS.NOINC R12 ;  /* 0x000000000c007343 */ /* 0x002fea0003c00000 */
.L_x_1697:
[----:B------:R-:W2:Y:S01]  /*1f10*/  LDL.64 R10, [R16+-0x8] ;  /* 0xfffff800100a7983 */ /* 0x000ea20000100a00 */
[----:B------:R-:W-:Y:S01]  /*1f20*/  IADD3 R8, P0, PT, R25, 0x1, RZ ;  /* 0x0000000119087810 */ /* 0x000fe20007f1e0ff */
[----:B------:R0:W1:Y:S01]  /*1f30*/  LDC.64 R12, c[0x4][R26] ;  /* 0x010000001a0c7b82 */ /* 0x0000620000000a00 */
[----:B------:R-:W3:Y:S01]  /*1f40*/  LDCU.64 UR4, c[0x4][0x298] ;  /* 0x01005300ff0477ac */ /* 0x000ee20008000a00 */
[----:B------:R0:W-:Y:S01]  /*1f50*/  STL.64 [R16+-0x10], RZ ;  /* 0xfffff0ff10007387 */ /* 0x0001e20000100a00 */
[----:B------:R-:W-:Y:S02]  /*1f60*/  IMAD.MOV.U32 R6, RZ, RZ, R2 ;  /* 0x000000ffff067224 */ /* 0x000fe400078e0002 */
[----:B------:R-:W-:Y:S02]  /*1f70*/  IMAD.X R9, RZ, RZ, R24, P0 ;  /* 0x000000ffff097224 */ /* 0x000fe400000e0618 */
[----:B------:R-:W-:Y:S02]  /*1f80*/  IMAD.MOV.U32 R7, RZ, RZ, R17 ;  /* 0x000000ffff077224 */ /* 0x000fe400078e0011 */
[----:B---3--:R-:W-:-:S02]  /*1f90*/  IMAD.U32 R4, RZ, RZ, UR4 ;  /* 0x00000004ff047e24 */ /* 0x008fc4000f8e00ff */
[----:B------:R-:W-:Y:S01]  /*1fa0*/  IMAD.U32 R5, RZ, RZ, UR5 ;  /* 0x00000005ff057e24 */ /* 0x000fe2000f8e00ff */
[----:B-12---:R0:W-:Y:S06]  /*1fb0*/  STL.128 [R1+0x320], R8 ;  /* 0x0003200801007387 */ /* 0x0061ec0000100c00 */
[----:B------:R-:W-:-:S07]  /*1fc0*/  LEPC R20, `(.L_x_1698) ;  /* 0x000000001014794e */ /* 0x000fce0000000000 */
[----:B0-----:R-:W-:Y:S05]  /*1fd0*/  CALL.ABS.NOINC R12 ;  /* 0x000000000c007343 */ /* 0x001fea0003c00000 */
.L_x_1698:
[----:B------:R-:W2:Y:S01]  /*1fe0*/  LDL.64 R10, [R16] ;  /* 0x00000000100a7983 */ /* 0x000ea20000100a00 */
        /* <DEDUP_REMOVED lines=12> */
.L_x_1699:
[----:B------:R-:W2:Y:S01]  /*20b0*/  LDL.64 R10, [R16+0x8] ;  /* 0x00000800100a7983 */ /* 0x000ea20000100a00 */
[----:B------:R-:W-:Y:S01]  /*20c0*/  IADD3 R8, P0, PT, R25, 0x3, RZ ;  /* 0x0000000319087810 */ /* 0x000fe20007f1e0ff */
[----:B------:R-:W0:Y:S01]  /*20d0*/  LDC.64 R26, c[0x4][R26] ;  /* 0x010000001a1a7b82 */ /* 0x000e220000000a00 */
[----:B------:R-:W1:Y:S01]  /*20e0*/  LDCU.64 UR4, c[0x4][0x298] ;  /* 0x01005300ff0477ac */ /* 0x000e620008000a00 */
[----:B------:R3:W-:Y:S01]  /*20f0*/  STL.64 [R16], RZ ;  /* 0x000000ff10007387 */ /* 0x0007e20000100a00 */
[----:B------:R-:W-:Y:S02]  /*2100*/  IMAD.MOV.U32 R6, RZ, RZ, R2 ;  /* 0x000000ffff067224 */ /* 0x000fe400078e0002 */
[----:B------:R-:W-:Y:S02]  /*2110*/  IMAD.X R9, RZ, RZ, R24, P0 ;  /* 0x000000ffff097224 */ /* 0x000fe400000e0618 */
[----:B------:R-:W-:Y:S02]  /*2120*/  IMAD.MOV.U32 R7, RZ, RZ, R17 ;  /* 0x000000ffff077224 */ /* 0x000fe400078e0011 */
[----:B-1----:R-:W-:-:S02]  /*2130*/  IMAD.U32 R4, RZ, RZ, UR4 ;  /* 0x00000004ff047e24 */ /* 0x002fc4000f8e00ff */
[----:B------:R-:W-:Y:S01]  /*2140*/  IMAD.U32 R5, RZ, RZ, UR5 ;  /* 0x00000005ff057e24 */ /* 0x000fe2000f8e00ff */
[----:B0-2---:R3:W-:Y:S06]  /*2150*/  STL.128 [R1+0x320], R8 ;  /* 0x0003200801007387 */ /* 0x0057ec0000100c00 */
[----:B------:R-:W-:-:S07]  /*2160*/  LEPC R20, `(.L_x_1700) ;  /* 0x000000001014794e */ /* 0x000fce0000000000 */
[----:B---3--:R-:W-:Y:S05]  /*2170*/  CALL.ABS.NOINC R26 ;  /* 0x000000001a007343 */ /* 0x008fea0003c00000 */
.L_x_1700:
[----:B------:R-:W-:Y:S01]  /*2180*/  IADD3 R25, P0, PT, R25, 0x4, RZ ;  /* 0x0000000419197810 */ /* 0x000fe20007f1e0ff */
[----:B------:R0:W-:Y:S04]  /*2190*/  STL.64 [R16+0x8], RZ ;  /* 0x000008ff10007387 */ /* 0x0001e80000100a00 */
[----:B------:R-:W-:Y:S01]  /*21a0*/  IMAD.X R24, RZ, RZ, R24, P0 ;  /* 0x000000ffff187224 */ /* 0x000fe200000e0618 */
[----:B------:R-:W-:Y:S01]  /*21b0*/  ISETP.NE.U32.AND P0, PT, R25, R22, PT ;  /* 0x000000161900720c */ /* 0x000fe20003f05070 */
[----:B0-----:R-:W-:-:S03]  /*21c0*/  VIADD R16, R16, 0x20 ;  /* 0x0000002010107836 */ /* 0x001fc60000000000 */
[----:B------:R-:W-:-:S13]  /*21d0*/  ISETP.NE.AND.EX P0, PT, R24, R23, PT, P0 ;  /* 0x000000171800720c */ /* 0x000fda0003f05300 */
[----:B------:R-:W-:Y:S05]  /*21e0*/  @P0 BRA `(.L_x_1701) ;  /* 0xfffffffc00140947 */ /* 0x000fea000383ffff */
.L_x_1696:
[----:B------:R-:W-:Y:S05]  /*21f0*/  BSYNC.RECONVERGENT B6 ;  /* 0x0000000000067941 */ /* 0x000fea0003800200 */
.L_x_1695:
[----:B------:R-:W-:-:S04]  /*2200*/  ISETP.NE.U32.AND P0, PT, R19, RZ, PT ;  /* 0x000000ff1300720c */ /* 0x000fc80003f05070 */
[----:B------:R-:W-:-:S13]  /*2210*/  ISETP.NE.AND.EX P0, PT, R18, RZ, PT, P0 ;  /* 0x000000ff1200720c */ /* 0x000fda0003f05300 */
[----:B------:R-:W-:Y:S05]  /*2220*/  @!P0 EXIT ;  /* 0x000000000000894d */ /* 0x000fea0003800000 */
[----:B------:R-:W-:-:S07]  /*2230*/  IMAD.U32 R16, R22, 0x8, R1 ;  /* 0x0000000816107824 */ /* 0x000fce00078e0001 */
.L_x_1703:
[----:B------:R-:W3:Y:S01]  /*2240*/  LDL.64 R10, [R16] ;  /* 0x00000000100a7983 */ /* 0x000ee20000100a00 */
[----:B--2---:R-:W-:Y:S01]  /*2250*/  IMAD.MOV.U32 R8, RZ, RZ, R22 ;  /* 0x000000ffff087224 */ /* 0x004fe200078e0016 */
[----:B------:R-:W-:Y:S01]  /*2260*/  MOV R0, 0x348 ;  /* 0x0000034800007802 */ /* 0x000fe20000000f00 */
[----:B01----:R-:W-:Y:S01]  /*2270*/  IMAD.MOV.U32 R9, RZ, RZ, R23 ;  /* 0x000000ffff097224 */ /* 0x003fe200078e0017 */
[----:B------:R-:W0:Y:S01]  /*2280*/  LDCU.64 UR4, c[0x4][0x298] ;  /* 0x01005300ff0477ac */ /* 0x000e220008000a00 */
[----:B------:R-:W-:Y:S01]  /*2290*/  IADD3 R19, P0, PT, R19, -0x1, RZ ;  /* 0xffffffff13137810 */ /* 0x000fe20007f1e0ff */
[----:B------:R1:W2:Y:S01]  /*22a0*/  LDC.64 R12, c[0x4][R0] ;  /* 0x01000000000c7b82 */ /* 0x0002a20000000a00 */
[----:B------:R-:W-:Y:S02]  /*22b0*/  IMAD.MOV.U32 R6, RZ, RZ, R2 ;  /* 0x000000ffff067224 */ /* 0x000fe400078e0002 */
[----:B------:R-:W-:Y:S01]  /*22c0*/  IADD3.X R18, PT, PT, R18, -0x1, RZ, P0, !PT ;  /* 0xffffffff12127810 */ /* 0x000fe200007fe4ff */
[----:B------:R-:W-:Y:S01]  /*22d0*/  IMAD.MOV.U32 R7, RZ, RZ, R17 ;  /* 0x000000ffff077224 */ /* 0x000fe200078e0011 */
[----:B------:R-:W-:-:S04]  /*22e0*/  ISETP.NE.U32.AND P0, PT, R19, RZ, PT ;  /* 0x000000ff1300720c */ /* 0x000fc80003f05070 */
[----:B------:R-:W-:-:S04]  /*22f0*/  ISETP.NE.AND.EX P0, PT, R18, RZ, PT, P0 ;  /* 0x000000ff1200720c */ /* 0x000fc80003f05300 */
[----:B------:R-:W-:Y:S01]  /*2300*/  P2R R24, PR, RZ, 0x1 ;  /* 0x00000001ff187803 */ /* 0x000fe20000000000 */
[----:B0-----:R-:W-:Y:S02]  /*2310*/  IMAD.U32 R4, RZ, RZ, UR4 ;  /* 0x00000004ff047e24 */ /* 0x001fe4000f8e00ff */
[----:B------:R-:W-:Y:S01]  /*2320*/  IMAD.U32 R5, RZ, RZ, UR5 ;  /* 0x00000005ff057e24 */ /* 0x000fe2000f8e00ff */
[----:B--23--:R1:W-:Y:S06]  /*2330*/  STL.128 [R1+0x320], R8 ;  /* 0x0003200801007387 */ /* 0x00c3ec0000100c00 */
[----:B------:R-:W-:-:S07]  /*2340*/  LEPC R20, `(.L_x_1702) ;  /* 0x000000001014794e */ /* 0x000fce0000000000 */
[----:B-1----:R-:W-:Y:S05]  /*2350*/  CALL.ABS.NOINC R12 ;  /* 0x000000000c007343 */ /* 0x002fea0003c00000 */
.L_x_1702:
[----:B------:R-:W-:Y:S01]  /*2360*/  ISETP.NE.AND P6, PT, R24, RZ, PT ;  /* 0x000000ff1800720c */ /* 0x000fe20003fc5270 */
[----:B------:R0:W-:Y:S01]  /*2370*/  STL.64 [R16], RZ ;  /* 0x000000ff10007387 */ /* 0x0001e20000100a00 */
[----:B------:R-:W-:-:S05]  /*2380*/  IADD3 R22, P0, PT, R22, 0x1, RZ ;  /* 0x0000000116167810 */ /* 0x000fca0007f1e0ff */
[----:B------:R-:W-:Y:S02]  /*2390*/  IMAD.X R23, RZ, RZ, R23, P0 ;  /* 0x000000ffff177224 */ /* 0x000fe400000e0617 */
[----:B0-----:R-:W-:-:S04]  /*23a0*/  VIADD R16, R16, 0x8 ;  /* 0x0000000810107836 */ /* 0x001fc80000000000 */
[----:B------:R-:W-:Y:S05]  /*23b0*/  @P6 BRA `(.L_x_1703) ;  /* 0xfffffffc00a06947 */ /* 0x000fea000383ffff */
[----:B------:R-:W-:Y:S05]  /*23c0*/  EXIT ;  /* 0x000000000000794d */ /* 0x000fea0003800000 */
        .weak           $__internal_9_$__cuda_sm20_div_rn_f64_full
        .type           $__internal_9_$__cuda_sm20_div_rn_f64_full,@function
        .size           $__internal_9_$__cuda_sm20_div_rn_f64_full,(.L_x_2086 - $__internal_9_$__cuda_sm20_div_rn_f64_full)
$__internal_9_$__cuda_sm20_div_rn_f64_full:
[C---:B------:R-:W-:Y:S01]  /*23d0*/  FSETP.GEU.AND P1, PT, |R3|.reuse, 1.469367938527859385e-39, PT ;  /* 0x001000000300780b */ /* 0x040fe20003f2e200 */
[--C-:B------:R-:W-:Y:S01]  /*23e0*/  IMAD.MOV.U32 R14, RZ, RZ, R0.reuse ;  /* 0x000000ffff0e7224 */ /* 0x100fe200078e0000 */
[----:B------:R-:W-:Y:S01]  /*23f0*/  LOP3.LUT R12, R3, 0x800fffff, RZ, 0xc0, !PT ;  /* 0x800fffff030c7812 */ /* 0x000fe200078ec0ff */
[----:B------:R-:W-:Y:S01]  /*2400*/  IMAD.MOV.U32 R15, RZ, RZ, R3 ;  /* 0x000000ffff0f7224 */ /* 0x000fe200078e0003 */
[C---:B------:R-:W-:Y:S01]  /*2410*/  FSETP.GEU.AND P3, PT, |R19|.reuse, 1.469367938527859385e-39, PT ;  /* 0x001000001300780b */ /* 0x040fe20003f6e200 */
[----:B------:R-:W-:Y:S01]  /*2420*/  IMAD.MOV.U32 R20, RZ, RZ, 0x1 ;  /* 0x00000001ff147424 */ /* 0x000fe200078e00ff */
[----:B------:R-:W-:Y:S01]  /*2430*/  LOP3.LUT R13, R12, 0x3ff00000, RZ, 0xfc, !PT ;  /* 0x3ff000000c0d7812 */ /* 0x000fe200078efcff */
[----:B------:R-:W-:Y:S01]  /*2440*/  IMAD.MOV.U32 R12, RZ, RZ, R0 ;  /* 0x000000ffff0c7224 */ /* 0x000fe200078e0000 */
[----:B------:R-:W-:Y:S01]  /*2450*/  LOP3.LUT R16, R19, 0x7ff00000, RZ, 0xc0, !PT ;  /* 0x7ff0000013107812 */ /* 0x000fe200078ec0ff */
[----:B------:R-:W-:Y:S01]  /*2460*/  BSSY.RECONVERGENT B3, `(.L_x_1704) ;  /* 0x0000050000037945 */ /* 0x000fe20003800200 */
[----:B------:R-:W-:-:S03]  /*2470*/  LOP3.LUT R31, R3, 0x7ff00000, RZ, 0xc0, !PT ;  /* 0x7ff00000031f7812 */ /* 0x000fc600078ec0ff */
[----:B------:R-:W-:Y:S01]  /*2480*/  @!P1 DMUL R12, R14, 8.98846567431157953865e+307 ;  /* 0x7fe000000e0c9828 */ /* 0x000fe20000000000 */
[C---:B------:R-:W-:Y:S01]  /*2490*/  ISETP.GE.U32.AND P2, PT, R16.reuse, R31, PT ;  /* 0x0000001f1000720c */ /* 0x040fe20003f46070 */
[----:B------:R-:W-:Y:S02]  /*24a0*/  IMAD.MOV.U32 R32, RZ, RZ, R16 ;  /* 0x000000ffff207224 */ /* 0x000fe400078e0010 */
[----:B------:R-:W-:Y:S02]  /*24b0*/  @!P3 LOP3.LUT R9, R15, 0x7ff00000, RZ, 0xc0, !PT ;  /* 0x7ff000000f09b812 */ /* 0x000fe400078ec0ff */
[----:B------:R-:W0:Y:S02]  /*24c0*/  MUFU.RCP64H R21, R13 ;  /* 0x0000000d00157308 */ /* 0x000e240000001800 */
[----:B------:R-:W-:Y:S01]  /*24d0*/  @!P3 ISETP.GE.U32.AND P4, PT, R16, R9, PT ;  /* 0x000000091000b20c */ /* 0x000fe20003f86070 */
[----:B------:R-:W-:Y:S01]  /*24e0*/  IMAD.MOV.U32 R9, RZ, RZ, 0x1ca00000 ;  /* 0x1ca00000ff097424 */ /* 0x000fe200078e00ff */
[----:B------:R-:W-:-:S04]  /*24f0*/  @!P1 LOP3.LUT R31, R13, 0x7ff00000, RZ, 0xc0, !PT ;  /* 0x7ff000000d1f9812 */ /* 0x000fc800078ec0ff */
[----:B------:R-:W-:-:S04]  /*2500*/  @!P3 SEL R25, R9, 0x63400000, !P4 ;  /* 0x634000000919b807 */ /* 0x000fc80006000000 */
[----:B------:R-:W-:-:S04]  /*2510*/  @!P3 LOP3.LUT R26, R25, 0x80000000, R19, 0xf8, !PT ;  /* 0x80000000191ab812 */ /* 0x000fc800078ef813 */
[----:B------:R-:W-:Y:S01]  /*2520*/  @!P3 LOP3.LUT R27, R26, 0x100000, RZ, 0xfc, !PT ;  /* 0x001000001a1bb812 */ /* 0x000fe200078efcff */
[----:B0-----:R-:W-:Y:S01]  /*2530*/  DFMA R22, R20, -R12, 1 ;  /* 0x3ff000001416742b */ /* 0x001fe2000000080c */
[----:B------:R-:W-:-:S07]  /*2540*/  @!P3 IMAD.MOV.U32 R26, RZ, RZ, RZ ;  /* 0x000000ffff1ab224 */ /* 0x000fce00078e00ff */
[----:B------:R-:W-:-:S08]  /*2550*/  DFMA R22, R22, R22, R22 ;  /* 0x000000161616722b */ /* 0x000fd00000000016 */
[----:B------:R-:W-:Y:S01]  /*2560*/  DFMA R22, R20, R22, R20 ;  /* 0x000000161416722b */ /* 0x000fe20000000014 */
[----:B------:R-:W-:Y:S01]  /*2570*/  SEL R21, R9, 0x63400000, !P2 ;  /* 0x6340000009157807 */ /* 0x000fe20005000000 */
[----:B------:R-:W-:-:S03]  /*2580*/  IMAD.MOV.U32 R20, RZ, RZ, R18 ;  /* 0x000000ffff147224 */ /* 0x000fc600078e0012 */
[----:B------:R-:W-:-:S03]  /*2590*/  LOP3.LUT R21, R21, 0x800fffff, R19, 0xf8, !PT ;  /* 0x800fffff15157812 */ /* 0x000fc600078ef813 */
[----:B------:R-:W-:-:S03]  /*25a0*/  DFMA R24, R22, -R12, 1 ;  /* 0x3ff000001618742b */ /* 0x000fc6000000080c */
[----:B------:R-:W-:-:S05]  /*25b0*/  @!P3 DFMA R20, R20, 2, -R26 ;  /* 0x400000001414b82b */ /* 0x000fca000000081a */
[----:B------:R-:W-:-:S05]  /*25c0*/  DFMA R24, R22, R24, R22 ;  /* 0x000000181618722b */ /* 0x000fca0000000016 */
[----:B------:R-:W-:-:S03]  /*25d0*/  @!P3 LOP3.LUT R32, R21, 0x7ff00000, RZ, 0xc0, !PT ;  /* 0x7ff000001520b812 */ /* 0x000fc600078ec0ff */
[----:B------:R-:W-:Y:S02]  /*25e0*/  DMUL R22, R24, R20 ;  /* 0x0000001418167228 */ /* 0x000fe40000000000 */
[----:B------:R-:W-:-:S05]  /*25f0*/  VIADD R33, R32, 0xffffffff ;  /* 0xffffffff20217836 */ /* 0x000fca0000000000 */
[----:B------:R-:W-:Y:S01]  /*2600*/  ISETP.GT.U32.AND P1, PT, R33, 0x7feffffe, PT ;  /* 0x7feffffe2100780c */ /* 0x000fe20003f24070 */
[----:B------:R-:W-:Y:S01]  /*2610*/  VIADD R33, R31, 0xffffffff ;  /* 0xffffffff1f217836 */ /* 0x000fe20000000000 */
[----:B------:R-:W-:-:S04]  /*2620*/  DFMA R26, R22, -R12, R20 ;  /* 0x8000000c161a722b */ /* 0x000fc80000000014 */
[----:B------:R-:W-:-:S04]  /*2630*/  ISETP.GT.U32.OR P1, PT, R33, 0x7feffffe, P1 ;  /* 0x7feffffe2100780c */ /* 0x000fc80000f24470 */
[----:B------:R-:W-:-:S09]  /*2640*/  DFMA R26, R24, R26, R22 ;  /* 0x0000001a181a722b */ /* 0x000fd20000000016 */
        /* <DEDUP_REMOVED lines=28> */
.L_x_1705:
[----:B------:R-:W-:-:S14]  /*2810*/  DSETP.NAN.AND P1, PT, R18, R18, PT ;  /* 0x000000121200722a */ /* 0x000fdc0003f28000 */
[----:B------:R-:W-:Y:S05]  /*2820*/  @P1 BRA `(.L_x_1707) ;  /* 0x0000000000441947 */ /* 0x000fea0003800000 */
[----:B------:R-:W-:-:S14]  /*2830*/  DSETP.NAN.AND P1, PT, R14, R14, PT ;  /* 0x0000000e0e00722a */ /* 0x000fdc0003f28000 */
[----:B------:R-:W-:Y:S05]  /*2840*/  @P1 BRA `(.L_x_1708) ;  /* 0x0000000000301947 */ /* 0x000fea0003800000 */
[----:B------:R-:W-:Y:S01]  /*2850*/  ISETP.NE.AND P1, PT, R32, R31, PT ;  /* 0x0000001f2000720c */ /* 0x000fe20003f25270 */
[----:B------:R-:W-:Y:S02]  /*2860*/  IMAD.MOV.U32 R22, RZ, RZ, 0x0 ;  /* 0x00000000ff167424 */ /* 0x000fe400078e00ff */
[----:B------:R-:W-:-:S10]  /*2870*/  IMAD.MOV.U32 R23, RZ, RZ, -0x80000 ;  /* 0xfff80000ff177424 */ /* 0x000fd400078e00ff */
        /* <DEDUP_REMOVED lines=9> */
.L_x_1708:
[----:B------:R-:W-:Y:S01]  /*2910*/  LOP3.LUT R23, R15, 0x80000, RZ, 0xfc, !PT ;  /* 0x000800000f177812 */ /* 0x000fe200078efcff */
[----:B------:R-:W-:Y:S01]  /*2920*/  IMAD.MOV.U32 R22, RZ, RZ, R14 ;  /* 0x000000ffff167224 */ /* 0x000fe200078e000e */
[----:B------:R-:W-:Y:S06]  /*2930*/  BRA `(.L_x_1706) ;  /* 0x0000000000087947 */ /* 0x000fec0003800000 */
.L_x_1707:
[----:B------:R-:W-:Y:S01]  /*2940*/  LOP3.LUT R23, R19, 0x80000, RZ, 0xfc, !PT ;  /* 0x0008000013177812 */ /* 0x000fe200078efcff */
[----:B------:R-:W-:-:S07]  /*2950*/  IMAD.MOV.U32 R22, RZ, RZ, R18 ;  /* 0x000000ffff167224 */ /* 0x000fce00078e0012 */
.L_x_1706:
[----:B------:R-:W-:Y:S05]  /*2960*/  BSYNC.RECONVERGENT B3 ;  /* 0x0000000000037941 */ /* 0x000fea0003800200 */
.L_x_1704:
[----:B------:R-:W-:Y:S02]  /*2970*/  IMAD.MOV.U32 R31, RZ, RZ, 0x0 ;  /* 0x00000000ff1f7424 */ /* 0x000fe400078e00ff */
[----:B------:R-:W-:Y:S02]  /*2980*/  IMAD.MOV.U32 R12, RZ, RZ, R22 ;  /* 0x000000ffff0c7224 */ /* 0x000fe400078e0016 */
[----:B------:R-:W-:Y:S01]  /*2990*/  IMAD.MOV.U32 R13, RZ, RZ, R23 ;  /* 0x000000ffff0d7224 */ /* 0x000fe200078e0017 */
[----:B------:R-:W-:Y:S06]  /*29a0*/  RET.REL.NODEC R30 `(_Z9cbt_statsP27vertex_dictionary_structurem) ;  /* 0xffffffd41e947950 */ /* 0x000fec0003c3ffff */
.L_x_1709:
        /* <DEDUP_REMOVED lines=13> */
.L_x_2086:


//--------------------- .text._Z20printKernelmodded_v2P27vertex_dictionary_structurem --------------------------
	.section	.text._Z20printKernelmodded_v2P27vertex_dictionary_structurem,"ax",@progbits
	.align	128
        .global         _Z20printKernelmodded_v2P27vertex_dictionary_structurem
        .type           _Z20printKernelmodded_v2P27vertex_dictionary_structurem,@function
        .size           _Z20printKernelmodded_v2P27vertex_dictionary_structurem,(.L_x_2087 - _Z20printKernelmodded_v2P27vertex_dictionary_structurem)
        .other          _Z20printKernelmodded_v2P27vertex_dictionary_structurem,@"STO_CUDA_ENTRY STV_DEFAULT"
_Z20printKernelmodded_v2P27vertex_dictionary_structurem:
.text._Z20printKernelmodded_v2P27vertex_dictionary_structurem:
        /* <DEDUP_REMOVED lines=8> */
[----:B------:R-:W0:Y:S01]  /*0080*/  LDCU.64 UR36, c[0x0][0x358] ;  /* 0x00006b00ff2477ac */ /* 0x000e220008000a00 */
[----:B-1----:R-:W-:Y:S01]  /*0090*/  IADD3 R17, P0, PT, R1, UR4, RZ ;  /* 0x0000000401117c10 */ /* 0x002fe2000ff1e0ff */
[----:B---3--:R-:W-:Y:S02]  /*00a0*/  IMAD.U32 R4, RZ, RZ, UR6 ;  /* 0x00000006ff047e24 */ /* 0x008fe4000f8e00ff */
[----:B------:R-:W-:Y:S02]  /*00b0*/  IMAD.U32 R5, RZ, RZ, UR7 ;  /* 0x00000007ff057e24 */ /* 0x000fe4000f8e00ff */
[----:B0---4-:R-:W-:-:S08]  /*00c0*/  IMAD.X R16, RZ, RZ, UR5, P0 ;  /* 0x00000005ff107e24 */ /* 0x011fd000080e06ff */
[----:B------:R-:W-:-:S07]  /*00d0*/  LEPC R20, `(.L_x_1710) ;  /* 0x000000001014794e */ /* 0x000fce0000000000 */
[----:B--2---:R-:W-:Y:S05]  /*00e0*/  CALL.ABS.NOINC R8 ;  /* 0x0000000008007343 */ /* 0x004fea0003c00000 */
.L_x_1710:
[----:B------:R-:W0:Y:S02]  /*00f0*/  LDCU.64 UR4, c[0x0][0x380] ;  /* 0x00007000ff0477ac */ /* 0x000e240008000a00 */
[----:B0-----:R-:W-:-:S04]  /*0100*/  UIADD3 UR6, UP0, UPT, UR4, 0x49000000, URZ ;  /* 0x4900000004067890 */ /* 0x001fc8000ff1e0ff */
[----:B------:R-:W-:Y:S02]  /*0110*/  UIADD3.X UR4, UPT, UPT, URZ, UR5, URZ, UP0, !UPT ;  /* 0x00000005ff047290 */ /* 0x000fe400087fe4ff */
[----:B------:R-:W-:-:S04]  /*0120*/  IMAD.U32 R8, RZ, RZ, UR6 ;  /* 0x00000006ff087e24 */ /* 0x000fc8000f8e00ff */
[----:B------:R-:W-:Y:S01]  /*0130*/  IMAD.U32 R9, RZ, RZ, UR4 ;  /* 0x00000004ff097e24 */ /* 0x000fe2000f8e00ff */
[----:B------:R-:W0:Y:S04]  /*0140*/  LDC.64 R2, c[0x4][R2] ;  /* 0x0100000002027b82 */ /* 0x000e280000000a00 */
[----:B------:R-:W1:Y:S01]  /*0150*/  LDCU.64 UR4, c[0x4][0x280] ;  /* 0x01005000ff0477ac */ /* 0x000e620008000a00 */
[----:B------:R-:W2:Y:S01]  /*0160*/  LDG.E.64 R8, desc[UR36][R8.64+-0xb3e00] ;  /* 0xf4c2002408087981 */ /* 0x000ea2000c1e1b00 */
[----:B------:R-:W-:Y:S02]  /*0170*/  IMAD.MOV.U32 R6, RZ, RZ, R17 ;  /* 0x000000ffff067224 */ /* 0x000fe400078e0011 */
[----:B------:R-:W-:Y:S02]  /*0180*/  IMAD.MOV.U32 R7, RZ, RZ, R16 ;  /* 0x000000ffff077224 */ /* 0x000fe400078e0010 */
[----:B-1----:R-:W-:-:S02]  /*0190*/  IMAD.U32 R4, RZ, RZ, UR4 ;  /* 0x00000004ff047e24 */ /* 0x002fc4000f8e00ff */
[----:B------:R-:W-:Y:S01]  /*01a0*/  IMAD.U32 R5, RZ, RZ, UR5 ;  /* 0x00000005ff057e24 */ /* 0x000fe2000f8e00ff */
[----:B0-2---:R1:W-:Y:S06]  /*01b0*/  STL.64 [R1], R8 ;  /* 0x0000000801007387 */ /* 0x0053ec0000100a00 */
[----:B------:R-:W-:-:S07]  /*01c0*/  LEPC R20, `(.L_x_1711) ;  /* 0x000000001014794e */ /* 0x000fce0000000000 */
[----:B-1----:R-:W-:Y:S05]  /*01d0*/  CALL.ABS.NOINC R2 ;  /* 0x0000000002007343 */ /* 0x002fea0003c00000 */
.L_x_1711:
[----:B------:R-:W0:Y:S02]  /*01e0*/  LDCU.64 UR4, c[0x0][0x380] ;  /* 0x00007000ff0477ac */ /* 0x000e240008000a00 */
[----:B0-----:R-:W-:-:S04]  /*01f0*/  UIADD3 UR6, UP0, UPT, UR4, 0x49000000, URZ ;  /* 0x4900000004067890 */ /* 0x001fc8000ff1e0ff */
[----:B------:R-:W-:Y:S02]  /*0200*/  UIADD3.X UR4, UPT, UPT, URZ, UR5, URZ, UP0, !UPT ;  /* 0x00000005ff047290 */ /* 0x000fe400087fe4ff */
[----:B------:R-:W-:-:S04]  /*0210*/  IMAD.U32 R2, RZ, RZ, UR6 ;  /* 0x00000006ff027e24 */ /* 0x000fc8000f8e00ff */
[----:B------:R-:W-:-:S06]  /*0220*/  IMAD.U32 R3, RZ, RZ, UR4 ;  /* 0x00000004ff037e24 */ /* 0x000fcc000f8e00ff */
[----:B------:R-:W2:Y:S02]  /*0230*/  LDG.E.64 R2, desc[UR36][R2.64+-0xb3e00] ;  /* 0xf4c2002402027981 */ /* 0x000ea4000c1e1b00 */
[----:B--2---:R-:W-:-:S04]  /*0240*/  ISETP.NE.U32.AND P0, PT, R2, RZ, PT ;  /* 0x000000ff0200720c */ /* 0x004fc80003f05070 */
[----:B------:R-:W-:-:S13]  /*0250*/  ISETP.NE.AND.EX P0, PT, R3, RZ, PT, P0 ;  /* 0x000000ff0300720c */ /* 0x000fda0003f05300 */
[----:B------:R-:W-:Y:S05]  /*0260*/  @!P0 BRA `(.L_x_1712) ;  /* 0x0000000000f48947 */ /* 0x000fea0003800000 */
[----:B------:R-:W0:Y:S01]  /*0270*/  LDC.64 R4, c[0x0][0x380] ;  /* 0x0000e000ff047b82 */ /* 0x000e220000000a00 */
[----:B------:R-:W-:Y:S01]  /*0280*/  BSSY.RECONVERGENT B7, `(.L_x_1712) ;  /* 0x000003b000077945 */ /* 0x000fe20003800200 */
[----:B------:R-:W-:Y:S02]  /*0290*/  CS2R R22, SRZ ;  /* 0x0000000000167805 */ /* 0x000fe4000001ff00 */
[----:B0-----:R-:W-:-:S05]  /*02a0*/  IADD3 R19, P0, PT, R4, -0x6e167bf8, RZ ;  /* 0x91e9840804137810 */ /* 0x001fca0007f1e0ff */
[----:B------:R-:W-:-:S08]  /*02b0*/  IMAD.X R18, RZ, RZ, R5, P0 ;  /* 0x000000ffff127224 */ /* 0x000fd000000e0605 */
.L_x_1717:
[----:B------:R-:W-:-:S04]  /*02c0*/  LEA R24, P0, R23, R19, 0x3 ;  /* 0x0000001317187211 */ /* 0x000fc800078018ff */
[----:B------:R-:W-:-:S05]  /*02d0*/  LEA.HI.X R25, R23, R18, R22, 0x3, P0 ;  /* 0x0000001217197211 */ /* 0x000fca00000f1c16 */
[----:B------:R-:W2:Y:S01]  /*02e0*/  LDG.E.64 R8, desc[UR36][R24.64] ;  /* 0x0000002418087981 */ /* 0x000ea2000c1e1b00 */
[----:B------:R-:W-:Y:S01]  /*02f0*/  BSSY.RECONVERGENT B6, `(.L_x_1713) ;  /* 0x000002e000067945 */ /* 0x000fe20003800200 */
[----:B--2---:R-:W-:-:S04]  /*0300*/  ISETP.NE.U32.AND P0, PT, R8, RZ, PT ;  /* 0x000000ff0800720c */ /* 0x004fc80003f05070 */
[----:B------:R-:W-:-:S13]  /*0310*/  ISETP.NE.AND.EX P0, PT, R9, RZ, PT, P0 ;  /* 0x000000ff0900720c */ /* 0x000fda0003f05300 */
[----:B------:R-:W-:Y:S05]  /*0320*/  @!P0 BRA `(.L_x_1714) ;  /* 0x0000000000a88947 */ /* 0x000fea0003800000 */
[----:B------:R-:W-:-:S04]  /*0330*/  IADD3 R28, P0, PT, RZ, R24, RZ ;  /* 0x00000018ff1c7210 */ /* 0x000fc80007f1e0ff */
[----:B------:R-:W-:Y:S02]  /*0340*/  IADD3.X R0, PT, PT, R25, -0x1, RZ, P0, !PT ;  /* 0xffffffff19007810 */ /* 0x000fe400007fe4ff */
[----:B------:R-:W-:-:S05]  /*0350*/  IADD3 R28, P0, PT, R28, 0x6e000000, RZ ;  /* 0x6e0000001c1c7810 */ /* 0x000fca0007f1e0ff */
[----:B------:R-:W-:-:S06]  /*0360*/  IMAD.X R29, RZ, RZ, R0, P0 ;  /* 0x000000ffff1d7224 */ /* 0x000fcc00000e0600 */
[----:B------:R-:W2:Y:S02]  /*0370*/  LDG.E.64 R28, desc[UR36][R28.64+0x167bf8] ;  /* 0x167bf8241c1c7981 */ /* 0x000ea4000c1e1b00 */
[----:B--2---:R-:W-:-:S04]  /*0380*/  ISETP.NE.U32.AND P0, PT, R28, RZ, PT ;  /* 0x000000ff1c00720c */ /* 0x004fc80003f05070 */
[----:B------:R-:W-:-:S13]  /*0390*/  ISETP.NE.AND.EX P0, PT, R29, RZ, PT, P0 ;  /* 0x000000ff1d00720c */ /* 0x000fda0003f05300 */
[----:B------:R-:W-:Y:S05]  /*03a0*/  @!P0 BRA `(.L_x_1714) ;  /* 0x0000000000888947 */ /* 0x000fea0003800000 */
[C---:B------:R-:W-:Y:S01]  /*03b0*/  IADD3 R10, P1, PT, R24.reuse, -0x49000000, RZ ;  /* 0xb7000000180a7810 */ /* 0x040fe20007f3e0ff */
[----:B------:R-:W0:Y:S01]  /*03c0*/  LDCU.64 UR4, c[0x4][0x288] ;  /* 0x01005100ff0477ac */ /* 0x000e220008000a00 */
[----:B------:R-:W-:Y:S02]  /*03d0*/  IADD3 R12, P0, PT, R24, -0x61000000, RZ ;  /* 0x9f000000180c7810 */ /* 0x000fe40007f1e0ff */
[C---:B------:R-:W-:Y:S02]  /*03e0*/  IADD3.X R11, PT, PT, R25.reuse, -0x1, RZ, P1, !PT ;  /* 0xffffffff190b7810 */ /* 0x040fe40000ffe4ff */
[----:B------:R-:W-:-:S04]  /*03f0*/  IADD3.X R13, PT, PT, R25, -0x1, RZ, P0, !PT ;  /* 0xffffffff190d7810 */ /* 0x000fc800007fe4ff */
[----:B------:R-:W2:Y:S04]  /*0400*/  LDG.E.64 R10, desc[UR36][R10.64+0xb3e00] ;  /* 0x0b3e00240a0a7981 */ /* 0x000ea8000c1e1b00 */
[----:B------:R-:W3:Y:S01]  /*0410*/  LDG.E.64 R30, desc[UR36][R12.64+-0x465808] ;  /* 0xb9a7f8240c1e7981 */ /* 0x000ee2000c1e1b00 */
[----:B------:R-:W-:-:S04]  /*0420*/  MOV R2, 0x348 ;  /* 0x0000034800027802 */ /* 0x000fc80000000f00 */
[----:B------:R1:W4:Y:S01]  /*0430*/  LDC.64 R14, c[0x4][R2] ;  /* 0x01000000020e7b82 */ /* 0x0003220000000a00 */
[----:B0-----:R-:W-:Y:S02]  /*0440*/  IMAD.U32 R4, RZ, RZ, UR4 ;  /* 0x00000004ff047e24 */ /* 0x001fe4000f8e00ff */
[----:B------:R-:W-:Y:S02]  /*0450*/  IMAD.U32 R5, RZ, RZ, UR5 ;  /* 0x00000005ff057e24 */ /* 0x000fe4000f8e00ff */
[----:B------:R-:W-:Y:S02]  /*0460*/  IMAD.MOV.U32 R6, RZ, RZ, R17 ;  /* 0x000000ffff067224 */ /* 0x000fe400078e0011 */
[----:B------:R-:W-:Y:S01]  /*0470*/  IMAD.MOV.U32 R7, RZ, RZ, R16 ;  /* 0x000000ffff077224 */ /* 0x000fe200078e0010 */
[----:B--2---:R1:W-:Y:S04]  /*0480*/  STL.128 [R1+0x10], R8 ;  /* 0x0000100801007387 */ /* 0x0043e80000100c00 */
[----:B---34-:R1:W-:Y:S02]  /*0490*/  STL.128 [R1], R28 ;  /* 0x0000001c01007387 */ /* 0x0183e40000100c00 */
[----:B------:R-:W-:-:S07]  /*04a0*/  LEPC R20, `(.L_x_1715) ;  /* 0x000000001014794e */ /* 0x000fce0000000000 */
[----:B-1----:R-:W-:Y:S05]  /*04b0*/  CALL.ABS.NOINC R14 ;  /* 0x000000000e007343 */ /* 0x002fea0003c00000 */
.L_x_1715:
[----:B------:R0:W5:Y:S01]  /*04c0*/  LDG.E.64 R4, desc[UR36][R24.64] ;  /* 0x0000002418047981 */ /* 0x000162000c1e1b00 */
[----:B------:R-:W-:Y:S01]  /*04d0*/  MOV R20, 0x500 ;  /* 0x0000050000147802 */ /* 0x000fe20000000f00 */
[----:B------:R-:W-:-:S07]  /*04e0*/  IMAD.MOV.U32 R21, RZ, RZ, 0x0 ;  /* 0x00000000ff157424 */ /* 0x000fce00078e00ff */
[----:B0----5:R-:W-:Y:S05]  /*04f0*/  CALL.REL.NOINC `($_Z20printKernelmodded_v2P27vertex_dictionary_structurem$_Z17preorderTraversalP10edge_block) ;  /* 0x0000000000b07944 */ /* 0x021fea0003c00000 */
[----:B------:R-:W0:Y:S01]  /*0500*/  LDC.64 R2, c[0x4][R2] ;  /* 0x0100000002027b82 */ /* 0x000e220000000a00 */
[----:B------:R-:W1:Y:S01]  /*0510*/  LDCU.64 UR4, c[0x4][0x268] ;  /* 0x01004d00ff0477ac */ /* 0x000e620008000a00 */
[----:B------:R-:W-:Y:S01]  /*0520*/  CS2R R6, SRZ ;  /* 0x0000000000067805 */ /* 0x000fe2000001ff00 */
[----:B-1----:R-:W-:Y:S02]  /*0530*/  IMAD.U32 R4, RZ, RZ, UR4 ;  /* 0x00000004ff047e24 */ /* 0x002fe4000f8e00ff */
[----:B------:R-:W-:-:S07]  /*0540*/  IMAD.U32 R5, RZ, RZ, UR5 ;  /* 0x00000005ff057e24 */ /* 0x000fce000f8e00ff */
[----:B------:R-:W-:-:S07]  /*0550*/  LEPC R20, `(.L_x_1716) ;  /* 0x000000001014794e */ /* 0x000fce0000000000 */
[----:B0-----:R-:W-:Y:S05]  /*0560*/  CALL.ABS.NOINC R2 ;  /* 0x0000000002007343 */ /* 0x001fea0003c00000 */
.L_x_1716:
[----:B------:R-:W0:Y:S02]  /*0570*/  LDCU.64 UR4, c[0x0][0x380] ;  /* 0x00007000ff0477ac */ /* 0x000e240008000a00 */
[----:B0-----:R-:W-:-:S04]  /*0580*/  UIADD3 UR6, UP0, UPT, UR4, 0x49000000, URZ ;  /* 0x4900000004067890 */ /* 0x001fc8000ff1e0ff */
[----:B------:R-:W-:Y:S02]  /*0590*/  UIADD3.X UR4, UPT, UPT, URZ, UR5, URZ, UP0, !UPT ;  /* 0x00000005ff047290 */ /* 0x000fe400087fe4ff */
[----:B------:R-:W-:-:S04]  /*05a0*/  IMAD.U32 R2, RZ, RZ, UR6 ;  /* 0x00000006ff027e24 */ /* 0x000fc8000f8e00ff */
[----:B------:R-:W-:-:S06]  /*05b0*/  IMAD.U32 R3, RZ, RZ, UR4 ;  /* 0x00000004ff037e24 */ /* 0x000fcc000f8e00ff */
[----:B------:R-:W5:Y:S02]  /*05c0*/  LDG.E.64 R2, desc[UR36][R2.64+-0xb3e00] ;  /* 0xf4c2002402027981 */ /* 0x000f64000c1e1b00 */
.L_x_1714:
[----:B------:R-:W-:Y:S05]  /*05d0*/  BSYNC.RECONVERGENT B6 ;  /* 0x0000000000067941 */ /* 0x000fea0003800200 */
.L_x_1713:
[----:B------:R-:W-:-:S05]  /*05e0*/  IADD3 R23, P0, PT, R23, 0x1, RZ ;  /* 0x0000000117177810 */ /* 0x000fca0007f1e0ff */
[----:B------:R-:W-:Y:S01]  /*05f0*/  IMAD.X R22, RZ, RZ, R22, P0 ;  /* 0x000000ffff167224 */ /* 0x000fe200000e0616 */
[----:B-----5:R-:W-:-:S04]  /*0600*/  ISETP.GE.U32.AND P0, PT, R23, R2, PT ;  /* 0x000000021700720c */ /* 0x020fc80003f06070 */
[----:B------:R-:W-:-:S13]  /*0610*/  ISETP.GE.U32.AND.EX P0, PT, R22, R3, PT, P0 ;  /* 0x000000031600720c */ /* 0x000fda0003f06100 */
[----:B------:R-:W-:Y:S05]  /*0620*/  @!P0 BRA `(.L_x_1717) ;  /* 0xfffffffc00248947 */ /* 0x000fea000383ffff */
[----:B------:R-:W-:Y:S05]  /*0630*/  BSYNC.RECONVERGENT B7 ;  /* 0x0000000000077941 */ /* 0x000fea0003800200 */
.L_x_1712:
[----:B------:R-:W0:Y:S01]  /*0640*/  LDC.64 R2, c[0x4][RZ] ;  /* 0x01000000ff027b82 */ /* 0x000e220000000a00 */
[----:B------:R-:W-:Y:S01]  /*0650*/  MOV R18, 0x348 ;  /* 0x0000034800127802 */ /* 0x000fe20000000f00 */
[----:B------:R-:W1:Y:S01]  /*0660*/  LDCU.64 UR4, c[0x4][0x270] ;  /* 0x01004e00ff0477ac */ /* 0x000e620008000a00 */
[----:B0-----:R-:W2:Y:S05]  /*0670*/  LDG.E.64 R2, desc[UR36][R2.64+0x8] ;  /* 0x0000082402027981 */ /* 0x001eaa000c1e1b00 */
[----:B------:R0:W3:Y:S01]  /*0680*/  LDC.64 R8, c[0x4][R18] ;  /* 0x0100000012087b82 */ /* 0x0000e20000000a00 */
[----:B-1----:R-:W-:Y:S02]  /*0690*/  IMAD.U32 R4, RZ, RZ, UR4 ;  /* 0x00000004ff047e24 */ /* 0x002fe4000f8e00ff */
[----:B------:R-:W-:-:S02]  /*06a0*/  IMAD.U32 R5, RZ, RZ, UR5 ;  /* 0x00000005ff057e24 */ /* 0x000fc4000f8e00ff */
[----:B------:R-:W-:Y:S02]  /*06b0*/  IMAD.MOV.U32 R6, RZ, RZ, R17 ;  /* 0x000000ffff067224 */ /* 0x000fe400078e0011 */
[----:B------:R-:W-:Y:S01]  /*06c0*/  IMAD.MOV.U32 R7, RZ, RZ, R16 ;  /* 0x000000ffff077224 */ /* 0x000fe200078e0010 */
[----:B--23--:R0:W-:Y:S06]  /*06d0*/  STL.64 [R1], R2 ;  /* 0x0000000201007387 */ /* 0x00c1ec0000100a00 */
[----:B------:R-:W-:-:S07]  /*06e0*/  LEPC R20, `(.L_x_1718) ;  /* 0x000000001014794e */ /* 0x000fce0000000000 */
[----:B0-----:R-:W-:Y:S05]  /*06f0*/  CALL.ABS.NOINC R8 ;  /* 0x0000000008007343 */ /* 0x001fea0003c00000 */
.L_x_1718:
[----:B------:R-:W0:Y:S01]  /*0700*/  LDC.64 R2, c[0x4][0x30] ;  /* 0x01000c00ff027b82 */ /* 0x000e220000000a00 */
[----:B------:R-:W1:Y:S01]  /*0710*/  LDCU.64 UR4, c[0x4][0x278] ;  /* 0x01004f00ff0477ac */ /* 0x000e620008000a00 */
[----:B0-----:R-:W2:Y:S06]  /*0720*/  LDG.E R2, desc[UR36][R2.64] ;  /* 0x0000002402027981 */ /* 0x001eac000c1e1900 */
[----:B------:R-:W0:Y:S01]  /*0730*/  LDC.64 R18, c[0x4][R18] ;  /* 0x0100000012127b82 */ /* 0x000e220000000a00 */
[----:B-1----:R-:W-:Y:S02]  /*0740*/  IMAD.U32 R4, RZ, RZ, UR4 ;  /* 0x00000004ff047e24 */ /* 0x002fe4000f8e00ff */
[----:B------:R-:W-:-:S02]  /*0750*/  IMAD.U32 R5, RZ, RZ, UR5 ;  /* 0x00000005ff057e24 */ /* 0x000fc4000f8e00ff */
[----:B------:R-:W-:Y:S02]  /*0760*/  IMAD.MOV.U32 R6, RZ, RZ, R17 ;  /* 0x000000ffff067224 */ /* 0x000fe400078e0011 */
[----:B------:R-:W-:Y:S01]  /*0770*/  IMAD.MOV.U32 R7, RZ, RZ, R16 ;  /* 0x000000ffff077224 */ /* 0x000fe200078e0010 */
[----:B0-2---:R1:W-:Y:S06]  /*0780*/  STL [R1], R2 ;  /* 0x0000000201007387 */ /* 0x0053ec0000100800 */
[----:B------:R-:W-:-:S07]  /*0790*/  LEPC R20, `(.L_x_1719) ;  /* 0x000000001014794e */ /* 0x000fce0000000000 */
[----:B-1----:R-:W-:Y:S05]  /*07a0*/  CALL.ABS.NOINC R18 ;  /* 0x0000000012007343 */ /* 0x002fea0003c00000 */
.L_x_1719:
[----:B------:R-:W-:Y:S05]  /*07b0*/  EXIT ;  /* 0x000000000000794d */ /* 0x000fea0003800000 */
        .type           $_Z20printKernelmodded_v2P27vertex_dictionary_structurem$_Z17preorderTraversalP10edge_block,@function
        .size           $_Z20printKernelmodded_v2P27vertex_dictionary_structurem$_Z17preorderTraversalP10edge_block,(.L_x_2087 - $_Z20printKernelmodded_v2P27vertex_dictionary_structurem$_Z17preorderTraversalP10edge_block)
$_Z20printKernelmodded_v2P27vertex_dictionary_structurem$_Z17preorderTraversalP10edge_block:
[----:B------:R-:W-:-:S05]  /*07c0*/  VIADD R1, R1, 0xffffffb8 ;  /* 0xffffffb801017836 */ /* 0x000fca0000000000 */
[----:B------:R-:W-:Y:S04]  /*07d0*/  STL [R1+0x44], R27 ;  /* 0x0000441b01007387 */ /* 0x000fe80000100800 */
[----:B------:R-:W-:Y:S04]  /*07e0*/  STL [R1+0x40], R25 ;  /* 0x0000401901007387 */ /* 0x000fe80000100800 */
        /* <DEDUP_REMOVED lines=10> */
[----:B-1----:R-:W1:Y:S05]  /*0890*/  BMOV.32.CLEAR R2, B6 ;  /* 0x0000000006027355 */ /* 0x002e6a0000100000 */
[----:B------:R-:W-:Y:S01]  /*08a0*/  BSSY.RECONVERGENT B7, `(.L_x_1720) ;  /* 0x000004b000077945 */ /* 0x000fe20003800200 */
[----:B------:R3:W-:Y:S01]  /*08b0*/  STL [R1+0x24], R18 ;  /* 0x0000241201007387 */ /* 0x0007e20000100800 */
[----:B--2---:R-:W-:-:S02]  /*08c0*/  IMAD.MOV.U32 R19, RZ, RZ, R5 ;  /* 0x000000ffff137224 */ /* 0x004fc400078e0005 */
[----:B---3--:R-:W-:Y:S01]  /*08d0*/  IMAD.MOV.U32 R18, RZ, RZ, R4 ;  /* 0x000000ffff127224 */ /* 0x008fe200078e0004 */
[----:B------:R-:W2:Y:S01]  /*08e0*/  LDCU UR4, c[0x0][0x2f8] ;  /* 0x00005f00ff0477ac */ /* 0x000ea20008000800 */
[----:B------:R-:W3:Y:S03]  /*08f0*/  LDC.64 R22, c[0x0][0x358] ;  /* 0x0000d600ff167b82 */ /* 0x000ee60000000a00 */
[----:B------:R-:W-:Y:S01]  /*0900*/  ISETP.NE.U32.AND P0, PT, R18, RZ, PT ;  /* 0x000000ff1200720c */ /* 0x000fe20003f05070 */
[----:B------:R-:W4:Y:S03]  /*0910*/  LDCU UR5, c[0x0][0x2fc] ;  /* 0x00005f80ff0577ac */ /* 0x000f260008000800 */
[----:B------:R-:W-:Y:S02]  /*0920*/  ISETP.NE.AND.EX P0, PT, R19, RZ, PT, P0 ;  /* 0x000000ff1300720c */ /* 0x000fe40003f05300 */
[----:B--2---:R-:W-:-:S05]  /*0930*/  IADD3 R17, P1, PT, R1, UR4, RZ ;  /* 0x0000000401117c10 */ /* 0x004fca000ff3e0ff */
[----:B----4-:R-:W-:-:S06]  /*0940*/  IMAD.X R24, RZ, RZ, UR5, P1 ;  /* 0x00000005ff187e24 */ /* 0x010fcc00088e06ff */
[----:B01----:R-:W-:Y:S05]  /*0950*/  @!P0 BRA `(.L_x_1721) ;  /* 0x0000000000fc8947 */ /* 0x003fea0003800000 */
[C---:B---3--:R-:W-:Y:S02]  /*0960*/  R2UR UR4, R22.reuse ;  /* 0x00000000160472ca */ /* 0x048fe400000e0000 */
[C---:B------:R-:W-:Y:S02]  /*0970*/  R2UR UR5, R23.reuse ;  /* 0x00000000170572ca */ /* 0x040fe400000e0000 */
[----:B------:R-:W-:Y:S02]  /*0980*/  R2UR UR6, R22 ;  /* 0x00000000160672ca */ /* 0x000fe400000e0000 */
[----:B------:R-:W-:-:S09]  /*0990*/  R2UR UR7, R23 ;  /* 0x00000000170772ca */ /* 0x000fd200000e0000 */
[----:B------:R-:W2:Y:S01]  /*09a0*/  LD.E.64 R8, desc[UR4][R18.64+0x1c0] ;  /* 0x0001c00412087980 */ /* 0x000ea2000c101b00 */
[----:B------:R-:W-:Y:S01]  /*09b0*/  MOV R0, 0x348 ;  /* 0x0000034800007802 */ /* 0x000fe20000000f00 */
[----:B------:R-:W0:Y:S02]  /*09c0*/  LDCU.64 UR4, c[0x4][0x228] ;  /* 0x01004500ff0477ac */ /* 0x000e240008000a00 */
[----:B------:R-:W3:Y:S01]  /*09d0*/  LD.E.64 R10, desc[UR6][R18.64+0x1d8] ;  /* 0x0001d806120a7980 */ /* 0x000ee2000c101b00 */
[----:B------:R1:W4:Y:S01]  /*09e0*/  LDC.64 R12, c[0x4][R0] ;  /* 0x01000000000c7b82 */ /* 0x0003220000000a00 */
[----:B------:R-:W-:Y:S02]  /*09f0*/  IMAD.MOV.U32 R6, RZ, RZ, R17 ;  /* 0x000000ffff067224 */ /* 0x000fe400078e0011 */
[----:B------:R1:W-:Y:S01]  /*0a00*/  STL.64 [R1+0x8], R18 ;  /* 0x0000081201007387 */ /* 0x0003e20000100a00 */
[----:B------:R-:W-:Y:S02]  /*0a10*/  IMAD.MOV.U32 R7, RZ, RZ, R24 ;  /* 0x000000ffff077224 */ /* 0x000fe400078e0018 */
[----:B0-----:R-:W-:-:S02]  /*0a20*/  IMAD.U32 R4, RZ, RZ, UR4 ;  /* 0x00000004ff047e24 */ /* 0x001fc4000f8e00ff */
[----:B------:R-:W-:Y:S01]  /*0a30*/  IMAD.U32 R5, RZ, RZ, UR5 ;  /* 0x00000005ff057e24 */ /* 0x000fe2000f8e00ff */
[----:B--2---:R1:W-:Y:S04]  /*0a40*/  STL.64 [R1], R8 ;  /* 0x0000000801007387 */ /* 0x0043e80000100a00 */
[----:B---34-:R1:W-:Y:S02]  /*0a50*/  STL.64 [R1+0x10], R10 ;  /* 0x0000100a01007387 */ /* 0x0183e40000100a00 */
[----:B------:R-:W-:-:S07]  /*0a60*/  LEPC R20, `(.L_x_1722) ;  /* 0x000000001014794e */ /* 0x000fce0000000000 */
[----:B-1----:R-:W-:Y:S05]  /*0a70*/  CALL.ABS.NOINC R12 ;  /* 0x000000000c007343 */ /* 0x002fea0003c00000 */
.L_x_1722:
[----:B------:R-:W-:Y:S02]  /*0a80*/  R2UR UR4, R22 ;  /* 0x00000000160472ca */ /* 0x000fe400000e0000 */
        /* <DEDUP_REMOVED lines=8> */
.L_x_1726:
[----:B------:R-:W-:Y:S02]  /*0b10*/  R2UR UR4, R22 ;  /* 0x00000000160472ca */ /* 0x000fe400000e0000 */
[----:B------:R-:W-:Y:S02]  /*0b20*/  R2UR UR5, R23 ;  /* 0x00000000170572ca */ /* 0x000fe400000e0000 */
[----:B------:R-:W-:-:S04]  /*0b30*/  LEA R8, P0, R25, R18, 0x3 ;  /* 0x0000001219087211 */ /* 0x000fc800078018ff */
[----:B------:R-:W-:-:S07]  /*0b40*/  LEA.HI.X R9, R25, R19, R27, 0x3, P0 ;  /* 0x0000001319097211 */ /* 0x000fce00000f1c1b */
[----:B------:R-:W2:Y:S01]  /*0b50*/  LD.E.64 R8, desc[UR4][R8.64] ;  /* 0x0000000408087980 */ /* 0x000ea2000c101b00 */
        /* <DEDUP_REMOVED lines=10> */
.L_x_1725:
[----:B------:R-:W-:Y:S02]  /*0c00*/  R2UR UR4, R22 ;  /* 0x00000000160472ca */ /* 0x000fe400000e0000 */
[----:B------:R-:W-:-:S13]  /*0c10*/  R2UR UR5, R23 ;  /* 0x00000000170572ca */ /* 0x000fda00000e0000 */
[----:B------:R-:W2:Y:S01]  /*0c20*/  LD.E.64 R4, desc[UR4][R18.64+0x1c0] ;  /* 0x0001c00412047980 */ /* 0x000ea2000c101b00 */
[----:B------:R-:W-:-:S05]  /*0c30*/  IADD3 R25, P0, PT, R25, 0x1, RZ ;  /* 0x0000000119197810 */ /* 0x000fca0007f1e0ff */
[----:B------:R-:W-:Y:S01]  /*0c40*/  IMAD.X R27, RZ, RZ, R27, P0 ;  /* 0x000000ffff1b7224 */ /* 0x000fe200000e061b */
[----:B--2---:R-:W-:-:S04]  /*0c50*/  ISETP.GE.U32.AND P0, PT, R25, R4, PT ;  /* 0x000000041900720c */ /* 0x004fc80003f06070 */
[----:B------:R-:W-:-:S13]  /*0c60*/  ISETP.GE.U32.AND.EX P0, PT, R27, R5, PT, P0 ;  /* 0x000000051b00720c */ /* 0x000fda0003f06100 */
[----:B------:R-:W-:Y:S05]  /*0c70*/  @!P0 BRA `(.L_x_1726) ;  /* 0xfffffffc00a48947 */ /* 0x000fea000383ffff */
.L_x_1724:
[----:B------:R-:W-:Y:S05]  /*0c80*/  BSYNC.RECONVERGENT B6 ;  /* 0x0000000000067941 */ /* 0x000fea0003800200 */
.L_x_1723:
[----:B------:R-:W-:Y:S02]  /*0c90*/  R2UR UR4, R22 ;  /* 0x00000000160472ca */ /* 0x000fe400000e0000 */
[----:B------:R-:W-:-:S13]  /*0ca0*/  R2UR UR5, R23 ;  /* 0x00000000170572ca */ /* 0x000fda00000e0000 */
[----:B------:R0:W5:Y:S01]  /*0cb0*/  LD.E.64 R4, desc[UR4][R18.64+0x1c8] ;  /* 0x0001c80412047980 */ /* 0x000162000c101b00 */
[----:B------:R-:W-:Y:S01]  /*0cc0*/  MOV R20, 0xcf0 ;  /* 0x00000cf000147802 */ /* 0x000fe20000000f00 */
[----:B------:R-:W-:-:S07]  /*0cd0*/  IMAD.MOV.U32 R21, RZ, RZ, 0x0 ;  /* 0x00000000ff157424 */ /* 0x000fce00078e00ff */
[----:B0----5:R-:W-:Y:S05]  /*0ce0*/  CALL.REL.NOINC `($_Z20printKernelmodded_v2P27vertex_dictionary_structurem$_Z17preorderTraversalP10edge_block) ;  /* 0xfffffff800b47944 */ /* 0x021fea0003c3ffff */
[----:B------:R-:W-:Y:S02]  /*0cf0*/  R2UR UR4, R22 ;  /* 0x00000000160472ca */ /* 0x000fe400000e0000 */
[----:B------:R-:W-:-:S13]  /*0d00*/  R2UR UR5, R23 ;  /* 0x00000000170572ca */ /* 0x000fda00000e0000 */
[----:B------:R0:W5:Y:S01]  /*0d10*/  LD.E.64 R4, desc[UR4][R18.64+0x1d0] ;  /* 0x0001d00412047980 */ /* 0x000162000c101b00 */
[----:B------:R-:W-:Y:S01]  /*0d20*/  MOV R20, 0xd50 ;  /* 0x00000d5000147802 */ /* 0x000fe20000000f00 */
[----:B------:R-:W-:-:S07]  /*0d30*/  IMAD.MOV.U32 R21, RZ, RZ, 0x0 ;  /* 0x00000000ff157424 */ /* 0x000fce00078e00ff */
[----:B0----5:R-:W-:Y:S05]  /*0d40*/  CALL.REL.NOINC `($_Z20printKernelmodded_v2P27vertex_dictionary_structurem$_Z17preorderTraversalP10edge_block) ;  /* 0xfffffff8009c7944 */ /* 0x021fea0003c3ffff */
.L_x_1721:
[----:B------:R-:W-:Y:S05]  /*0d50*/  BSYNC.RECONVERGENT B7 ;  /* 0x0000000000077941 */ /* 0x000fea0003800200 */
.L_x_1720:
[----:B------:R-:W2:Y:S01]  /*0d60*/  LDL R20, [R1+0x2c] ;  /* 0x00002c0001147983 */ /* 0x000ea20000100800 */
[----:B------:R0:W-:Y:S05]  /*0d70*/  BMOV.32 B6, R2 ;  /* 0x0000000206007356 */ /* 0x0001ea0000000000 */
[----:B------:R-:W2:Y:S01]  /*0d80*/  LDL R21, [R1+0x30] ;  /* 0x0000300001157983 */ /* 0x000ea20000100800 */
[----:B------:R1:W-:Y:S05]  /*0d90*/  BMOV.32 B7, R16 ;  /* 0x0000001007007356 */ /* 0x0003ea0000000000 */
[----:B0-----:R-:W2:Y:S04]  /*0da0*/  LDL R2, [R1+0x18] ;  /* 0x0000180001027983 */ /* 0x001ea80000100800 */
[----:B-1----:R-:W2:Y:S04]  /*0db0*/  LDL R16, [R1+0x1c] ;  /* 0x00001c0001107983 */ /* 0x002ea80000100800 */
[----:B------:R-:W2:Y:S04]  /*0dc0*/  LDL R17, [R1+0x20] ;  /* 0x0000200001117983 */ /* 0x000ea80000100800 */
[----:B------:R-:W2:Y:S04]  /*0dd0*/  LDL R18, [R1+0x24] ;  /* 0x0000240001127983 */ /* 0x000ea80000100800 */
[----:B------:R-:W2:Y:S04]  /*0de0*/  LDL R19, [R1+0x28] ;  /* 0x0000280001137983 */ /* 0x000ea80000100800 */
[----:B---3--:R-:W2:Y:S04]  /*0df0*/  LDL R22, [R1+0x34] ;  /* 0x0000340001167983 */ /* 0x008ea80000100800 */
[----:B------:R-:W2:Y:S04]  /*0e00*/  LDL R23, [R1+0x38] ;  /* 0x0000380001177983 */ /* 0x000ea80000100800 */
[----:B------:R-:W2:Y:S04]  /*0e10*/  LDL R24, [R1+0x3c] ;  /* 0x00003c0001187983 */ /* 0x000ea80000100800 */
[----:B------:R-:W2:Y:S04]  /*0e20*/  LDL R25, [R1+0x40] ;  /* 0x0000400001197983 */ /* 0x000ea80000100800 */
[----:B------:R0:W2:Y:S02]  /*0e30*/  LDL R27, [R1+0x44] ;  /* 0x00004400011b7983 */ /* 0x0000a40000100800 */
[----:B0-----:R-:W-:Y:S01]  /*0e40*/  VIADD R1, R1, 0x48 ;  /* 0x0000004801017836 */ /* 0x001fe20000000000 */
[----:B--2---:R-:W-:Y:S06]  /*0e50*/  RET.REL.NODEC R20 `(_Z20printKernelmodded_v2P27vertex_dictionary_structurem) ;  /* 0xfffffff014687950 */ /* 0x004fec0003c3ffff */
.L_x_1727:
        /* <DEDUP_REMOVED lines=10> */
.L_x_2087:


//--------------------- .text._Z20printKernelmodded_v1P27vertex_dictionary_structurem --------------------------
	.section	.text._Z20printKernelmodded_v1P27vertex_dictionary_structurem,"ax",@progbits
	.align	128
        .global         _Z20printKernelmodded_v1P27vertex_dictionary_structurem
        .type           _Z20printKernelmodded_v1P27vertex_dictionary_structurem,@function
        .size           _Z20printKernelmodded_v1P27vertex_dictionary_structurem,(.L_x_2164 - _Z20printKernelmodded_v1P27vertex_dictionary_structurem)
        .other          _Z20printKernelmodded_v1P27vertex_dictionary_structurem,@"STO_CUDA_ENTRY STV_DEFAULT"
_Z20printKernelmodded_v1P27vertex_dictionary_structurem:
.text._Z20printKernelmodded_v1P27vertex_dictionary_structurem:
        /* <DEDUP_REMOVED lines=15> */
.L_x_1728:
        /* <DEDUP_REMOVED lines=9> */
[----:B------:R-:W-:Y:S01]  /*0180*/  BSSY.RECONVERGENT B8, `(.L_x_1729) ;  /* 0x0000060000087945 */ /* 0x000fe20003800200 */
[----:B------:R-:W-:Y:S02]  /*0190*/  IMAD.MOV.U32 R17, RZ, RZ, RZ ;  /* 0x000000ffff117224 */ /* 0x000fe400078e00ff */
[----:B------:R-:W-:-:S07]  /*01a0*/  IMAD.MOV.U32 R18, RZ, RZ, RZ ;  /* 0x000000ffff127224 */ /* 0x000fce00078e00ff */
.L_x_1738:
[----:B------:R-:W0:Y:S02]  /*01b0*/  LDCU.64 UR4, c[0x0][0x380] ;  /* 0x00007000ff0477ac */ /* 0x000e240008000a00 */
[----:B0-----:R-:W-:-:S04]  /*01c0*/  LEA R24, P0, R17, UR4, 0x3 ;  /* 0x0000000411187c11 */ /* 0x001fc8000f8018ff */
[----:B------:R-:W-:Y:S02]  /*01d0*/  LEA.HI.X R25, R17, UR5, R18, 0x3, P0 ;  /* 0x0000000511197c11 */ /* 0x000fe400080f1c12 */
[----:B------:R-:W-:-:S05]  /*01e0*/  IADD3 R8, P0, PT, R24, 0x18000000, RZ ;  /* 0x1800000018087810 */ /* 0x000fca0007f1e0ff */
[----:B------:R-:W-:-:S06]  /*01f0*/  IMAD.X R9, RZ, RZ, R25, P0 ;  /* 0x000000ffff097224 */ /* 0x000fcc00000e0619 */
[----:B------:R-:W2:Y:S01]  /*0200*/  LDG.E.64 R8, desc[UR36][R8.64+0x519600] ;  /* 0x5196002408087981 */ /* 0x000ea2000c1e1b00 */
[----:B------:R-:W-:Y:S01]  /*0210*/  BSSY.RECONVERGENT B7, `(.L_x_1730) ;  /* 0x0000051000077945 */ /* 0x000fe20003800200 */
[----:B--2---:R-:W-:-:S04]  /*0220*/  ISETP.NE.U32.AND P0, PT, R8, RZ, PT ;  /* 0x000000ff0800720c */ /* 0x004fc80003f05070 */
[----:B------:R-:W-:-:S13]  /*0230*/  ISETP.NE.AND.EX P0, PT, R9, RZ, PT, P0 ;  /* 0x000000ff0900720c */ /* 0x000fda0003f05300 */
[----:B------:R-:W-:Y:S05]  /*0240*/  @!P0 BRA `(.L_x_1731) ;  /* 0x0000000400348947 */ /* 0x000fea0003800000 */
[----:B------:R-:W2:Y:S02]  /*0250*/  LDG.E.64 R12, desc[UR36][R24.64] ;  /* 0x00000024180c7981 */ /* 0x000ea4000c1e1b00 */
[----:B--2---:R-:W-:-:S04]  /*0260*/  ISETP.NE.U32.AND P0, PT, R12, RZ, PT ;  /* 0x000000ff0c00720c */ /* 0x004fc80003f05070 */
[----:B------:R-:W-:-:S13]  /*0270*/  ISETP.NE.AND.EX P0, PT, R13, RZ, PT, P0 ;  /* 0x000000ff0d00720c */ /* 0x000fda0003f05300 */
[----:B------:R-:W-:Y:S05]  /*0280*/  @!P0 BRA `(.L_x_1731) ;  /* 0x0000000400248947 */ /* 0x000fea0003800000 */
[----:B------:R-:W-:Y:S01]  /*0290*/  IADD3 R14, P0, PT, R24, 0x31000000, RZ ;  /* 0x31000000180e7810 */ /* 0x000fe20007f1e0ff */
[----:B------:R-:W2:Y:S01]  /*02a0*/  LD.E.64 R10, desc[UR36][R8.64+0x8] ;  /* 0x00000824080a7980 */ /* 0x000ea2000c101b00 */
[----:B------:R-:W-:Y:S01]  /*02b0*/  MOV R0, 0x348 ;  /* 0x0000034800007802 */ /* 0x000fe20000000f00 */
[----:B------:R-:W0:Y:S02]  /*02c0*/  LDCU.64 UR4, c[0x4][0x260] ;  /* 0x01004c00ff0477ac */ /* 0x000e240008000a00 */
[----:B------:R-:W-:-:S06]  /*02d0*/  IMAD.X R15, RZ, RZ, R25, P0 ;  /* 0x000000ffff0f7224 */ /* 0x000fcc00000e0619 */
[----:B------:R-:W3:Y:S01]  /*02e0*/  LDG.E.64 R14, desc[UR36][R14.64+-0x5cd400] ;  /* 0xa32c00240e0e7981 */ /* 0x000ee2000c1e1b00 */
[----:B------:R1:W4:Y:S01]  /*02f0*/  LDC.64 R22, c[0x4][R0] ;  /* 0x0100000000167b82 */ /* 0x0003220000000a00 */
[----:B------:R-:W-:Y:S02]  /*0300*/  IMAD.MOV.U32 R6, RZ, RZ, R16 ;  /* 0x000000ffff067224 */ /* 0x000fe400078e0010 */
[----:B------:R-:W-:Y:S02]  /*0310*/  IMAD.MOV.U32 R7, RZ, RZ, R2 ;  /* 0x000000ffff077224 */ /* 0x000fe400078e0002 */
[----:B0-----:R-:W-:Y:S02]  /*0320*/  IMAD.U32 R4, RZ, RZ, UR4 ;  /* 0x00000004ff047e24 */ /* 0x001fe4000f8e00ff */
[----:B------:R-:W-:Y:S01]  /*0330*/  IMAD.U32 R5, RZ, RZ, UR5 ;  /* 0x00000005ff057e24 */ /* 0x000fe2000f8e00ff */
[----:B--2---:R1:W-:Y:S04]  /*0340*/  STL.128 [R1+0x10], R8 ;  /* 0x0000100801007387 */ /* 0x0043e80000100c00 */
[----:B---34-:R1:W-:Y:S02]  /*0350*/  STL.128 [R1], R12 ;  /* 0x0000000c01007387 */ /* 0x0183e40000100c00 */
[----:B------:R-:W-:-:S07]  /*0360*/  LEPC R20, `(.L_x_1732) ;  /* 0x000000001014794e */ /* 0x000fce0000000000 */
[----:B-1----:R-:W-:Y:S05]  /*0370*/  CALL.ABS.NOINC R22 ;  /* 0x0000000016007343 */ /* 0x002fea0003c00000 */
.L_x_1732:
[----:B------:R-:W-:-:S05]  /*0380*/  IADD3 R22, P0, PT, R24, 0x18000000, RZ ;  /* 0x1800000018167810 */ /* 0x000fca0007f1e0ff */
[----:B------:R-:W-:-:S06]  /*0390*/  IMAD.X R23, RZ, RZ, R25, P0 ;  /* 0x000000ffff177224 */ /* 0x000fcc00000e0619 */
[----:B------:R-:W2:Y:S04]  /*03a0*/  LDG.E.64 R22, desc[UR36][R22.64+0x519600] ;  /* 0x5196002416167981 */ /* 0x000ea8000c1e1b00 */
[----:B--2---:R-:W2:Y:S01]  /*03b0*/  LD.E.64 R4, desc[UR36][R22.64+0x8] ;  /* 0x0000082416047980 */ /* 0x004ea2000c101b00 */
[----:B------:R-:W-:Y:S01]  /*03c0*/  BSSY.RECONVERGENT B6, `(.L_x_1733) ;  /* 0x0000027000067945 */ /* 0x000fe20003800200 */
[----:B--2---:R-:W-:-:S04]  /*03d0*/  ISETP.NE.U32.AND P0, PT, R4, RZ, PT ;  /* 0x000000ff0400720c */ /* 0x004fc80003f05070 */
[----:B------:R-:W-:-:S13]  /*03e0*/  ISETP.NE.AND.EX P0, PT, R5, RZ, PT, P0 ;  /* 0x000000ff0500720c */ /* 0x000fda0003f05300 */
[----:B------:R-:W-:Y:S05]  /*03f0*/  @!P0 BRA `(.L_x_1734) ;  /* 0x00000000008c8947 */ /* 0x000fea0003800000 */
[----:B------:R-:W5:Y:S01]  /*0400*/  LD.E.64 R22, desc[UR36][R22.64+0x20] ;  /* 0x0000202416167980 */ /* 0x000f62000c101b00 */
[----:B------:R-:W-:Y:S01]  /*0410*/  CS2R R26, SRZ ;  /* 0x00000000001a7805 */ /* 0x000fe2000001ff00 */
[----:B------:R-:W-:Y:S02]  /*0420*/  IMAD.MOV.U32 R19, RZ, RZ, RZ ;  /* 0x000000ffff137224 */ /* 0x000fe400078e00ff */
[----:B------:R-:W-:-:S07]  /*0430*/  IMAD.MOV.U32 R28, RZ, RZ, RZ ;  /* 0x000000ffff1c7224 */ /* 0x000fce00078e00ff */
.L_x_1736:
[C---:B-----5:R-:W-:Y:S01]  /*0440*/  LEA R10, P0, R27.reuse, R22, 0x3 ;  /* 0x000000161b0a7211 */ /* 0x060fe200078018ff */
[----:B------:R-:W0:Y:S03]  /*0450*/  LDCU.64 UR4, c[0x4][0x218] ;  /* 0x01004300ff0477ac */ /* 0x000e260008000a00 */
[----:B------:R-:W-:-:S06]  /*0460*/  LEA.HI.X R11, R27, R23, R28, 0x3, P0 ;  /* 0x000000171b0b7211 */ /* 0x000fcc00000f1c1c */
[----:B------:R-:W2:Y:S01]  /*0470*/  LD.E.64 R10, desc[UR36][R10.64] ;  /* 0x000000240a0a7980 */ /* 0x000ea2000c101b00 */
[----:B------:R-:W-:Y:S01]  /*0480*/  MOV R8, 0x348 ;  /* 0x0000034800087802 */ /* 0x000fe20000000f00 */
[----:B------:R-:W-:Y:S02]  /*0490*/  IMAD.MOV.U32 R6, RZ, RZ, R16 ;  /* 0x000000ffff067224 */ /* 0x000fe400078e0010 */
[----:B------:R-:W-:-:S03]  /*04a0*/  IMAD.MOV.U32 R7, RZ, RZ, R2 ;  /* 0x000000ffff077224 */ /* 0x000fc600078e0002 */
[----:B------:R-:W1:Y:S01]  /*04b0*/  LDC.64 R8, c[0x4][R8] ;  /* 0x0100000008087b82 */ /* 0x000e620000000a00 */
[----:B0-----:R-:W-:Y:S02]  /*04c0*/  IMAD.U32 R4, RZ, RZ, UR4 ;  /* 0x00000004ff047e24 */ /* 0x001fe4000f8e00ff */
[----:B------:R-:W-:Y:S01]  /*04d0*/  IMAD.U32 R5, RZ, RZ, UR5 ;  /* 0x00000005ff057e24 */ /* 0x000fe2000f8e00ff */
[----:B-12---:R0:W-:Y:S06]  /*04e0*/  STL.64 [R1], R10 ;  /* 0x0000000a01007387 */ /* 0x0061ec0000100a00 */
[----:B------:R-:W-:-:S07]  /*04f0*/  LEPC R20, `(.L_x_1735) ;  /* 0x000000001014794e */ /* 0x000fce0000000000 */
[----:B0-----:R-:W-:Y:S05]  /*0500*/  CALL.ABS.NOINC R8 ;  /* 0x0000000008007343 */ /* 0x001fea0003c00000 */
.L_x_1735:
[----:B------:R-:W-:-:S05]  /*0510*/  IADD3 R6, P0, PT, R24, 0x18000000, RZ ;  /* 0x1800000018067810 */ /* 0x000fca0007f1e0ff */
[----:B------:R-:W-:-:S05]  /*0520*/  IMAD.X R7, RZ, RZ, R25, P0 ;  /* 0x000000ffff077224 */ /* 0x000fca00000e0619 */
[----:B------:R-:W2:Y:S01]  /*0530*/  LDG.E.64 R4, desc[UR36][R6.64+0x519600] ;  /* 0x5196002406047981 */ /* 0x000ea2000c1e1b00 */
[----:B------:R-:W-:Y:S02]  /*0540*/  IADD3 R26, P1, PT, R26, 0x1, RZ ;  /* 0x000000011a1a7810 */ /* 0x000fe40007f3e0ff */
[----:B------:R-:W-:Y:S01]  /*0550*/  IADD3 R27, P0, PT, R27, 0x1, RZ ;  /* 0x000000011b1b7810 */ /* 0x000fe20007f1e0ff */
[----:B--2---:R-:W2:Y:S02]  /*0560*/  LD.E.64 R4, desc[UR36][R4.64+0x8] ;  /* 0x0000082404047980 */ /* 0x004ea4000c101b00 */
[----:B------:R-:W-:Y:S02]  /*0570*/  IMAD.X R19, RZ, RZ, R19, P1 ;  /* 0x000000ffff137224 */ /* 0x000fe400008e0613 */
[----:B------:R-:W-:Y:S01]  /*0580*/  IMAD.X R28, RZ, RZ, R28, P0 ;  /* 0x000000ffff1c7224 */ /* 0x000fe200000e061c */
[----:B------:R-:W-:-:S04]  /*0590*/  ISETP.GT.U32.AND P0, PT, R27, 0x37, PT ;  /* 0x000000371b00780c */ /* 0x000fc80003f04070 */
[----:B------:R-:W-:-:S04]  /*05a0*/  ISETP.GT.U32.AND.EX P0, PT, R28, RZ, PT, P0 ;  /* 0x000000ff1c00720c */ /* 0x000fc80003f04100 */
[----:B------:R-:W-:Y:S02]  /*05b0*/  SEL R3, RZ, 0x1e0, !P0 ;  /* 0x000001e0ff037807 */ /* 0x000fe40004000000 */
[----:B------:R-:W-:Y:S02]  /*05c0*/  SEL R27, R27, RZ, !P0 ;  /* 0x000000ff1b1b7207 */ /* 0x000fe40004000000 */
[----:B------:R-:W-:Y:S02]  /*05d0*/  IADD3 R22, P2, PT, R22, R3, RZ ;  /* 0x0000000316167210 */ /* 0x000fe40007f5e0ff */
[----:B------:R-:W-:-:S03]  /*05e0*/  SEL R28, R28, RZ, !P0 ;  /* 0x000000ff1c1c7207 */ /* 0x000fc60004000000 */
[----:B------:R-:W-:Y:S01]  /*05f0*/  IMAD.X R23, RZ, RZ, R23, P2 ;  /* 0x000000ffff177224 */ /* 0x000fe200010e0617 */
[----:B--2---:R-:W-:-:S04]  /*0600*/  ISETP.GE.U32.AND P1, PT, R26, R4, PT ;  /* 0x000000041a00720c */ /* 0x004fc80003f26070 */
[----:B------:R-:W-:-:S13]  /*0610*/  ISETP.GE.U32.AND.EX P1, PT, R19, R5, PT, P1 ;  /* 0x000000051300720c */ /* 0x000fda0003f26110 */
[----:B------:R-:W-:Y:S05]  /*0620*/  @!P1 BRA `(.L_x_1736) ;  /* 0xfffffffc00849947 */ /* 0x000fea000383ffff */
.L_x_1734:
[----:B------:R-:W-:Y:S05]  /*0630*/  BSYNC.RECONVERGENT B6 ;  /* 0x0000000000067941 */ /* 0x000fea0003800200 */
.L_x_1733:
        /* <DEDUP_REMOVED lines=8> */
.L_x_1737:
[----:B------:R-:W0:Y:S02]  /*06c0*/  LDCU.64 UR4, c[0x0][0x380] ;  /* 0x00007000ff0477ac */ /* 0x000e240008000a00 */
[----:B0-----:R-:W-:-:S04]  /*06d0*/  UIADD3 UR6, UP0, UPT, UR4, 0x49000000, URZ ;  /* 0x4900000004067890 */ /* 0x001fc8000ff1e0ff */
[----:B------:R-:W-:Y:S02]  /*06e0*/  UIADD3.X UR4, UPT, UPT, URZ, UR5, URZ, UP0, !UPT ;  /* 0x00000005ff047290 */ /* 0x000fe400087fe4ff */
[----:B------:R-:W-:-:S04]  /*06f0*/  IMAD.U32 R4, RZ, RZ, UR6 ;  /* 0x00000006ff047e24 */ /* 0x000fc8000f8e00ff */
[----:B------:R-:W-:-:S06]  /*0700*/  IMAD.U32 R5, RZ, RZ, UR4 ;  /* 0x00000004ff057e24 */ /* 0x000fcc000f8e00ff */
[----:B------:R-:W5:Y:S02]  /*0710*/  LDG.E.64 R4, desc[UR36][R4.64+-0xb3e00] ;  /* 0xf4c2002404047981 */ /* 0x000f64000c1e1b00 */
.L_x_1731:
[----:B------:R-:W-:Y:S05]  /*0720*/  BSYNC.RECONVERGENT B7 ;  /* 0x0000000000077941 */ /* 0x000fea0003800200 */
.L_x_1730:
[----:B------:R-:W-:-:S05]  /*0730*/  IADD3 R17, P0, PT, R17, 0x1, RZ ;  /* 0x0000000111117810 */ /* 0x000fca0007f1e0ff */
[----:B------:R-:W-:Y:S01]  /*0740*/  IMAD.X R18, RZ, RZ, R18, P0 ;  /* 0x000000ffff127224 */ /* 0x000fe200000e0612 */
[----:B-----5:R-:W-:-:S04]  /*0750*/  ISETP.GE.U32.AND P0, PT, R17, R4, PT ;  /* 0x000000041100720c */ /* 0x020fc80003f06070 */
[----:B------:R-:W-:-:S13]  /*0760*/  ISETP.GE.U32.AND.EX P0, PT, R18, R5, PT, P0 ;  /* 0x000000051200720c */ /* 0x000fda0003f06100 */
[----:B------:R-:W-:Y:S05]  /*0770*/  @!P0 BRA `(.L_x_1738) ;  /* 0xfffffff8008c8947 */ /* 0x000fea000383ffff */
[----:B------:R-:W-:Y:S05]  /*0780*/  BSYNC.RECONVERGENT B8 ;  /* 0x0000000000087941 */ /* 0x000fea0003800200 */
.L_x_1729:
        /* <DEDUP_REMOVED lines=12> */
.L_x_1739:
        /* <DEDUP_REMOVED lines=11> */
.L_x_1740:
[----:B------:R-:W-:Y:S05]  /*0900*/  EXIT ;  /* 0x000000000000794d */ /* 0x000fea0003800000 */
.L_x_1741:
        /* <DEDUP_REMOVED lines=15> */
.L_x_2164:


//--------------------- .text._Z27correctness_check_kernel_v1P27vertex_dictionary_structuremmPmS1_S1_ --------------------------
	.section	.text._Z27correctness_check_kernel_v1P27vertex_dictionary_structuremmPmS1_S1_,"ax",@progbits
	.align	128
        .global         _Z27correctness_check_kernel_v1P27vertex_dictionary_structuremmPmS1_S1_
        .type           _Z27correctness_check_kernel_v1P27vertex_dictionary_structuremmPmS1_S1_,@function
        .size           _Z27correctness_check_kernel_v1P27vertex_dictionary_structuremmPmS1_S1_,(.L_x_2088 - _Z27correctness_check_kernel_v1P27vertex_dictionary_structuremmPmS1_S1_)
        .other          _Z27correctness_check_kernel_v1P27vertex_dictionary_structuremmPmS1_S1_,@"STO_CUDA_ENTRY STV_DEFAULT"
_Z27correctness_check_kernel_v1P27vertex_dictionary_structuremmPmS1_S1_:
.text._Z27correctness_check_kernel_v1P27vertex_dictionary_structuremmPmS1_S1_:
[----:B------:R-:W0:Y:S01]  /*0000*/  LDC R1, c[0x0][0x37c] ;  /* 0x0000df00ff017b82 */ /* 0x000e220000000800 */
[----:B------:R-:W1:Y:S01]  /*0010*/  S2R R29, SR_TID.X ;  /* 0x00000000001d7919 */ /* 0x000e620000002100 */
[----:B------:R-:W2:Y:S06]  /*0020*/  LDCU UR5, c[0x0][0x2fc] ;  /* 0x00005f80ff0577ac */ /* 0x000eac0008000800 */
[----:B------:R-:W1:Y:S01]  /*0030*/  S2UR UR6, SR_CTAID.X ;  /* 0x00000000000679c3 */ /* 0x000e620000002500 */
[----:B0-----:R-:W-:Y:S01]  /*0040*/  VIADD R1, R1, 0xffffffe8 ;  /* 0xffffffe801017836 */ /* 0x001fe20000000000 */
[----:B------:R-:W0:Y:S01]  /*0050*/  LDCU.64 UR8, c[0x0][0x388] ;  /* 0x00007100ff0877ac */ /* 0x000e220008000a00 */
[----:B------:R-:W3:Y:S05]  /*0060*/  LDCU UR4, c[0x0][0x2f8] ;  /* 0x00005f00ff0477ac */ /* 0x000eea0008000800 */
[----:B------:R-:W1:Y:S01]  /*0070*/  LDC R28, c[0x0][0x360] ;  /* 0x0000d800ff1c7b82 */ /* 0x000e620000000800 */
[----:B---3--:R-:W-:-:S05]  /*0080*/  IADD3 R18, P1, PT, R1, UR4, RZ ;  /* 0x0000000401127c10 */ /* 0x008fca000ff3e0ff */
[----:B--2---:R-:W-:Y:S02]  /*0090*/  IMAD.X R2, RZ, RZ, UR5, P1 ;  /* 0x00000005ff027e24 */ /* 0x004fe400088e06ff */
[----:B-1----:R-:W-:-:S05]  /*00a0*/  IMAD R28, R28, UR6, R29 ;  /* 0x000000061c1c7c24 */ /* 0x002fca000f8e021d */
[----:B0-----:R-:W-:-:S04]  /*00b0*/  ISETP.GE.U32.AND P0, PT, R28, UR8, PT ;  /* 0x000000081c007c0c */ /* 0x001fc8000bf06070 */
[----:B------:R-:W-:-:S13]  /*00c0*/  ISETP.GE.U32.AND.EX P0, PT, RZ, UR9, PT, P0 ;  /* 0x00000009ff007c0c */ /* 0x000fda000bf06100 */
[----:B------:R-:W-:Y:S05]  /*00d0*/  @P0 EXIT ;  /* 0x000000000000094d */ /* 0x000fea0003800000 */
[----:B------:R-:W0:Y:S01]  /*00e0*/  LDCU.64 UR4, c[0x0][0x398] ;  /* 0x00007300ff0477ac */ /* 0x000e220008000a00 */
[----:B------:R-:W-:Y:S01]  /*00f0*/  IMAD.SHL.U32 R36, R28, 0x8, RZ ;  /* 0x000000081c247824 */ /* 0x000fe200078e00ff */
[----:B------:R-:W-:Y:S01]  /*0100*/  SHF.R.U32.HI R0, RZ, 0x1d, R28 ;  /* 0x0000001dff007819 */ /* 0x000fe2000001161c */
[----:B------:R-:W1:Y:S01]  /*0110*/  LDCU.64 UR36, c[0x0][0x358] ;  /* 0x00006b00ff2477ac */ /* 0x000e620008000a00 */
[----:B------:R-:W2:Y:S02]  /*0120*/  LDCU.64 UR38, c[0x0][0x3a0] ;  /* 0x00007400ff2677ac */ /* 0x000ea40008000a00 */
[----:B0-----:R-:W-:-:S04]  /*0130*/  IADD3 R4, P0, PT, R36, UR4, RZ ;  /* 0x0000000424047c10 */ /* 0x001fc8000ff1e0ff */
[----:B------:R-:W-:-:S05]  /*0140*/  IADD3.X R5, PT, PT, R0, UR5, RZ, P0, !PT ;  /* 0x0000000500057c10 */ /* 0x000fca00087fe4ff */
[----:B-1----:R-:W3:Y:S04]  /*0150*/  LDG.E.64 R24, desc[UR36][R4.64+0x8] ;  /* 0x0000082404187981 */ /* 0x002ee8000c1e1b00 */
[----:B------:R-:W3:Y:S01]  /*0160*/  LDG.E.64 R16, desc[UR36][R4.64] ;  /* 0x0000002404107981 */ /* 0x000ee2000c1e1b00 */
[----:B------:R-:W-:Y:S01]  /*0170*/  BSSY.RECONVERGENT B7, `(.L_x_1742) ;  /* 0x000003b000077945 */ /* 0x000fe20003800200 */
[----:B------:R-:W-:Y:S02]  /*0180*/  PLOP3.LUT P0, PT, PT, PT, PT, 0x80, 0x8 ;  /* 0x000000000008781c */ /* 0x000fe40003f0f070 */
[----:B---3--:R-:W-:-:S04]  /*0190*/  ISETP.GE.U32.AND P1, PT, R16, R24, PT ;  /* 0x000000181000720c */ /* 0x008fc80003f26070 */
[----:B------:R-:W-:-:S13]  /*01a0*/  ISETP.GE.U32.AND.EX P1, PT, R17, R25, PT, P1 ;  /* 0x000000191100720c */ /* 0x000fda0003f26110 */
[----:B--2---:R-:W-:Y:S05]  /*01b0*/  @P1 BRA `(.L_x_1743) ;  /* 0x0000000000d81947 */ /* 0x004fea0003800000 */
[----:B------:R-:W0:Y:S02]  /*01c0*/  LDCU.64 UR4, c[0x0][0x380] ;  /* 0x00007000ff0477ac */ /* 0x000e240008000a00 */
[----:B0-----:R-:W-:-:S04]  /*01d0*/  IADD3 R36, P0, PT, R36, UR4, RZ ;  /* 0x0000000424247c10 */ /* 0x001fc8000ff1e0ff */
[----:B------:R-:W-:Y:S02]  /*01e0*/  IADD3.X R37, PT, PT, R0, UR5, RZ, P0, !PT ;  /* 0x0000000500257c10 */ /* 0x000fe400087fe4ff */
[----:B------:R-:W-:-:S05]  /*01f0*/  IADD3 R30, P0, PT, R36, 0x18000000, RZ ;  /* 0x18000000241e7810 */ /* 0x000fca0007f1e0ff */
[----:B------:R-:W-:-:S06]  /*0200*/  IMAD.X R31, RZ, RZ, R37, P0 ;  /* 0x000000ffff1f7224 */ /* 0x000fcc00000e0625 */
[----:B------:R-:W5:Y:S01]  /*0210*/  LDG.E.64 R30, desc[UR36][R30.64+0x519600] ;  /* 0x519600241e1e7981 */ /* 0x000f62000c1e1b00 */
[----:B------:R-:W-:Y:S02]  /*0220*/  IMAD.MOV.U32 R22, RZ, RZ, R16 ;  /* 0x000000ffff167224 */ /* 0x000fe400078e0010 */
[----:B------:R-:W-:-:S07]  /*0230*/  IMAD.MOV.U32 R19, RZ, RZ, R17 ;  /* 0x000000ffff137224 */ /* 0x000fce00078e0011 */
.L_x_1747:
[----:B-----5:R-:W-:Y:S01]  /*0240*/  ISETP.NE.U32.AND P1, PT, R30, RZ, PT ;  /* 0x000000ff1e00720c */ /* 0x020fe20003f25070 */
[----:B------:R-:W-:Y:S01]  /*0250*/  BSSY.RELIABLE B6, `(.L_x_1744) ;  /* 0x0000016000067945 */ /* 0x000fe20003800100 */
[C---:B------:R-:W-:Y:S02]  /*0260*/  LEA R26, P2, R22.reuse, UR38, 0x3 ;  /* 0x00000026161a7c11 */ /* 0x040fe4000f8418ff */
[----:B------:R-:W-:Y:S02]  /*0270*/  ISETP.NE.AND.EX P1, PT, R31, RZ, PT, P1 ;  /* 0x000000ff1f00720c */ /* 0x000fe40003f25310 */
[----:B------:R-:W-:Y:S02]  /*0280*/  PLOP3.LUT P0, PT, PT, PT, PT, 0x80, 0x8 ;  /* 0x000000000008781c */ /* 0x000fe40003f0f070 */
[----:B------:R-:W-:-:S09]  /*0290*/  LEA.HI.X R27, R22, UR39, R19, 0x3, P2 ;  /* 0x00000027161b7c11 */ /* 0x000fd200090f1c13 */
[----:B------:R-:W-:Y:S05]  /*02a0*/  @!P1 BRA `(.L_x_1745) ;  /* 0x0000000000409947 */ /* 0x000fea0003800000 */
[----:B------:R-:W2:Y:S02]  /*02b0*/  LDG.E.64 R4, desc[UR36][R36.64] ;  /* 0x0000002424047981 */ /* 0x000ea4000c1e1b00 */
[----:B--2---:R-:W-:-:S04]  /*02c0*/  ISETP.NE.U32.AND P1, PT, R4, RZ, PT ;  /* 0x000000ff0400720c */ /* 0x004fc80003f25070 */
[----:B------:R-:W-:-:S13]  /*02d0*/  ISETP.NE.AND.EX P1, PT, R5, RZ, PT, P1 ;  /* 0x000000ff0500720c */ /* 0x000fda0003f25310 */
[----:B------:R-:W-:Y:S05]  /*02e0*/  @!P1 BRA `(.L_x_1745) ;  /* 0x0000000000309947 */ /* 0x000fea0003800000 */
[----:B------:R-:W2:Y:S04]  /*02f0*/  LDG.E.64 R26, desc[UR36][R26.64] ;  /* 0x000000241a1a7981 */ /* 0x000ea8000c1e1b00 */
[----:B------:R0:W5:Y:S01]  /*0300*/  LD.E.64 R4, desc[UR36][R30.64+0x20] ;  /* 0x000020241e047980 */ /* 0x000162000c101b00 */
[----:B------:R-:W-:Y:S01]  /*0310*/  MOV R20, 0x360 ;  /* 0x0000036000147802 */ /* 0x000fe20000000f00 */
[----:B------:R-:W-:Y:S02]  /*0320*/  IMAD.MOV.U32 R21, RZ, RZ, 0x0 ;  /* 0x00000000ff157424 */ /* 0x000fe400078e00ff */
[----:B--2---:R-:W-:Y:S02]  /*0330*/  IMAD.MOV.U32 R6, RZ, RZ, R26 ;  /* 0x000000ffff067224 */ /* 0x004fe400078e001a */
[----:B0-----:R-:W-:-:S07]  /*0340*/  IMAD.MOV.U32 R7, RZ, RZ, R27 ;  /* 0x000000ffff077224 */ /* 0x001fce00078e001b */
[----:B-----5:R-:W-:Y:S05]  /*0350*/  CALL.REL.NOINC `($_Z27correctness_check_kernel_v1P27vertex_dictionary_structuremmPmS1_S1_$_Z9find_edgeP10edge_blockmm) ;  /* 0x00000000009c7944 */ /* 0x020fea0003c00000 */
[----:B------:R-:W-:-:S04]  /*0360*/  ISETP.NE.U32.AND P0, PT, R4, RZ, PT ;  /* 0x000000ff0400720c */ /* 0x000fc80003f05070 */
[----:B------:R-:W-:-:S13]  /*0370*/  ISETP.NE.AND.EX P0, PT, R5, RZ, PT, P0 ;  /* 0x000000ff0500720c */ /* 0x000fda0003f05300 */
[----:B------:R-:W-:Y:S05]  /*0380*/  @!P0 BREAK.RELIABLE B6 ;  /* 0x0000000000068942 */ /* 0x000fea0003800100 */
[----:B------:R-:W-:Y:S05]  /*0390*/  @!P0 BRA `(.L_x_1746) ;  /* 0x0000000000208947 */ /* 0x000fea0003800000 */
[----:B------:R-:W-:-:S13]  /*03a0*/  PLOP3.LUT P0, PT, PT, PT, PT, 0x8, 0x80 ;  /* 0x000000000080781c */ /* 0x000fda0003f0e170 */
.L_x_1745:
[----:B------:R-:W-:Y:S05]  /*03b0*/  BSYNC.RELIABLE B6 ;  /* 0x0000000000067941 */ /* 0x000fea0003800100 */
.L_x_1744:
[----:B------:R-:W-:-:S05]  /*03c0*/  IADD3 R22, P1, PT, R22, 0x1, RZ ;  /* 0x0000000116167810 */ /* 0x000fca0007f3e0ff */
[----:B------:R-:W-:Y:S01]  /*03d0*/  IMAD.X R19, RZ, RZ, R19, P1 ;  /* 0x000000ffff137224 */ /* 0x000fe200008e0613 */
[----:B------:R-:W-:-:S04]  /*03e0*/  ISETP.GE.U32.AND P1, PT, R22, R24, PT ;  /* 0x000000181600720c */ /* 0x000fc80003f26070 */
[----:B------:R-:W-:-:S13]  /*03f0*/  ISETP.GE.U32.AND.EX P1, PT, R19, R25, PT, P1 ;  /* 0x000000191300720c */ /* 0x000fda0003f26110 */
[----:B------:R-:W-:Y:S05]  /*0400*/  @!P1 BRA `(.L_x_1747) ;  /* 0xfffffffc008c9947 */ /* 0x000fea000383ffff */
[----:B------:R-:W-:Y:S05]  /*0410*/  BRA `(.L_x_1743) ;  /* 0x0000000000407947 */ /* 0x000fea0003800000 */
.L_x_1746:
[----:B------:R-:W-:Y:S01]  /*0420*/  IADD3 R10, P0, PT, R28, 0x1, RZ ;  /* 0x000000011c0a7810 */ /* 0x000fe20007f1e0ff */
[----:B------:R-:W-:Y:S01]  /*0430*/  IMAD.MOV.U32 R29, RZ, RZ, RZ ;  /* 0x000000ffff1d7224 */ /* 0x000fe200078e00ff */
[----:B------:R-:W-:Y:S01]  /*0440*/  MOV R0, 0x348 ;  /* 0x0000034800007802 */ /* 0x000fe20000000f00 */
[----:B------:R0:W-:Y:S01]  /*0450*/  STL.64 [R1+0x10], R26 ;  /* 0x0000101a01007387 */ /* 0x0001e20000100a00 */
[----:B------:R-:W1:Y:S01]  /*0460*/  LDCU.64 UR4, c[0x4][0x250] ;  /* 0x01004a00ff0477ac */ /* 0x000e620008000a00 */
[----:B------:R-:W-:Y:S01]  /*0470*/  IMAD.X R11, RZ, RZ, RZ, P0 ;  /* 0x000000ffff0b7224 */ /* 0x000fe200000e06ff */
[----:B------:R0:W2:Y:S01]  /*0480*/  LDC.64 R8, c[0x4][R0] ;  /* 0x0100000000087b82 */ /* 0x0000a20000000a00 */
[----:B------:R0:W-:Y:S01]  /*0490*/  STL.64 [R1], R28 ;  /* 0x0000001c01007387 */ /* 0x0001e20000100a00 */
[----:B------:R-:W-:Y:S02]  /*04a0*/  IMAD.MOV.U32 R6, RZ, RZ, R18 ;  /* 0x000000ffff067224 */ /* 0x000fe400078e0012 */
[----:B------:R-:W-:Y:S01]  /*04b0*/  IMAD.MOV.U32 R7, RZ, RZ, R2 ;  /* 0x000000ffff077224 */ /* 0x000fe200078e0002 */
[----:B------:R0:W-:Y:S01]  /*04c0*/  STL.64 [R1+0x8], R10 ;  /* 0x0000080a01007387 */ /* 0x0001e20000100a00 */
[----:B-1----:R-:W-:-:S02]  /*04d0*/  IMAD.U32 R4, RZ, RZ, UR4 ;  /* 0x00000004ff047e24 */ /* 0x002fc4000f8e00ff */
[----:B0-----:R-:W-:-:S07]  /*04e0*/  IMAD.U32 R5, RZ, RZ, UR5 ;  /* 0x00000005ff057e24 */ /* 0x001fce000f8e00ff */
[----:B------:R-:W-:-:S07]  /*04f0*/  LEPC R20, `(.L_x_1748) ;  /* 0x000000001014794e */ /* 0x000fce0000000000 */
[----:B--2---:R-:W-:Y:S05]  /*0500*/  CALL.ABS.NOINC R8 ;  /* 0x0000000008007343 */ /* 0x004fea0003c00000 */
.L_x_1748:
[----:B------:R-:W-:-:S13]  /*0510*/  PLOP3.LUT P0, PT, PT, PT, PT, 0x80, 0x8 ;  /* 0x000000000008781c */ /* 0x000fda0003f0f070 */
.L_x_1743:
[----:B------:R-:W-:Y:S05]  /*0520*/  BSYNC.RECONVERGENT B7 ;  /* 0x0000000000077941 */ /* 0x000fea0003800200 */
.L_x_1742:
[----:B------:R-:W-:-:S04]  /*0530*/  ISETP.EQ.U32.AND P1, PT, R16, R24, PT ;  /* 0x000000181000720c */ /* 0x000fc80003f22070 */
[----:B------:R-:W-:-:S13]  /*0540*/  ISETP.EQ.OR.EX P0, PT, R17, R25, !P0, P1 ;  /* 0x000000191100720c */ /* 0x000fda0004702710 */
[----:B------:R-:W0:Y:S01]  /*0550*/  @!P0 LDC.64 R2, c[0x0][0x3a8] ;  /* 0x0000ea00ff028b82 */ /* 0x000e220000000a00 */
[----:B------:R-:W-:Y:S02]  /*0560*/  @!P0 IMAD.MOV.U32 R4, RZ, RZ, 0x1 ;  /* 0x00000001ff048424 */ /* 0x000fe400078e00ff */
[----:B------:R-:W-:-:S05]  /*0570*/  @!P0 IMAD.MOV.U32 R5, RZ, RZ, 0x0 ;  /* 0x00000000ff058424 */ /* 0x000fca00078e00ff */
[----:B0-----:R0:W-:Y:S01]  /*0580*/  @!P0 STG.E.64 desc[UR36][R2.64], R4 ;  /* 0x0000000402008986 */ /* 0x0011e2000c101b24 */
[----:B------:R-:W-:Y:S05]  /*0590*/  @!P0 EXIT ;  /* 0x000000000000894d */ /* 0x000fea0003800000 */
[----:B0-----:R-:W0:Y:S02]  /*05a0*/  LDC.64 R2, c[0x0][0x3a8] ;  /* 0x0000ea00ff027b82 */ /* 0x001e240000000a00 */
[----:B0-----:R-:W-:Y:S01]  /*05b0*/  STG.E.64 desc[UR36][R2.64], RZ ;  /* 0x000000ff02007986 */ /* 0x001fe2000c101b24 */
[----:B------:R-:W-:Y:S05]  /*05c0*/  EXIT ;  /* 0x000000000000794d */ /* 0x000fea0003800000 */
        .type           $_Z27correctness_check_kernel_v1P27vertex_dictionary_structuremmPmS1_S1_$_Z9find_edgeP10edge_blockmm,@function
        .size           $_Z27correctness_check_kernel_v1P27vertex_dictionary_structuremmPmS1_S1_$_Z9find_edgeP10edge_blockmm,(.L_x_2088 - $_Z27correctness_check_kernel_v1P27vertex_dictionary_structuremmPmS1_S1_$_Z9find_edgeP10edge_blockmm)
$_Z27correctness_check_kernel_v1P27vertex_dictionary_structuremmPmS1_S1_$_Z9find_edgeP10edge_blockmm:
        /* <DEDUP_REMOVED lines=12> */
[----:B-1----:R-:W-:-:S02]  /*0690*/  IMAD.MOV.U32 R23, RZ, RZ, R5 ;  /* 0x000000ffff177224 */ /* 0x002fc400078e0005 */
[----:B--2---:R-:W-:Y:S01]  /*06a0*/  IMAD.MOV.U32 R22, RZ, RZ, R4 ;  /* 0x000000ffff167224 */ /* 0x004fe200078e0004 */
[----:B------:R1:W-:Y:S01]  /*06b0*/  STL [R1], R2 ;  /* 0x0000000201007387 */ /* 0x0003e20000100800 */
[----:B---3--:R-:W-:Y:S02]  /*06c0*/  IMAD.MOV.U32 R16, RZ, RZ, R6 ;  /* 0x000000ffff107224 */ /* 0x008fe400078e0006 */
[----:B-1----:R-:W-:Y:S01]  /*06d0*/  IMAD.MOV.U32 R2, RZ, RZ, R7 ;  /* 0x000000ffff027224 */ /* 0x002fe200078e0007 */
[----:B------:R-:W1:Y:S02]  /*06e0*/  LDC.64 R24, c[0x0][0x358] ;  /* 0x0000d600ff187b82 */ /* 0x000e640000000a00 */
[----:B-1----:R-:W-:Y:S02]  /*06f0*/  R2UR UR4, R24 ;  /* 0x00000000180472ca */ /* 0x002fe400000e0000 */
[----:B------:R-:W-:-:S13]  /*0700*/  R2UR UR5, R25 ;  /* 0x00000000190572ca */ /* 0x000fda00000e0000 */
[----:B------:R-:W2:Y:S01]  /*0710*/  LD.E.64 R6, desc[UR4][R22.64+0x1c0] ;  /* 0x0001c00416067980 */ /* 0x000ea2000c101b00 */
[----:B------:R-:W-:Y:S01]  /*0720*/  PLOP3.LUT P1, PT, PT, PT, PT, 0x8, 0x80 ;  /* 0x000000000080781c */ /* 0x000fe20003f2e170 */
[----:B------:R-:W-:Y:S03]  /*0730*/  BSSY.RECONVERGENT B0, `(.L_x_1749) ;  /* 0x0000017000007945 */ /* 0x000fe60003800200 */
[----:B------:R-:W-:Y:S02]  /*0740*/  P2R R19, PR, RZ, 0x2 ;  /* 0x00000002ff137803 */ /* 0x000fe40000000000 */
[----:B--2---:R-:W-:-:S04]  /*0750*/  ISETP.NE.U32.AND P0, PT, R6, RZ, PT ;  /* 0x000000ff0600720c */ /* 0x004fc80003f05070 */
[----:B------:R-:W-:-:S13]  /*0760*/  ISETP.NE.AND.EX P0, PT, R7, RZ, PT, P0 ;  /* 0x000000ff0700720c */ /* 0x000fda0003f05300 */
[----:B0-----:R-:W-:Y:S05]  /*0770*/  @!P0 BRA `(.L_x_1750) ;  /* 0x0000000000488947 */ /* 0x001fea0003800000 */
[----:B------:R-:W-:Y:S02]  /*0780*/  IMAD.MOV.U32 R3, RZ, RZ, RZ ;  /* 0x000000ffff037224 */ /* 0x000fe400078e00ff */
[----:B------:R-:W-:-:S07]  /*0790*/  IMAD.MOV.U32 R9, RZ, RZ, RZ ;  /* 0x000000ffff097224 */ /* 0x000fce00078e00ff */
.L_x_1751:
[----:B------:R-:W-:Y:S02]  /*07a0*/  R2UR UR4, R24 ;  /* 0x00000000180472ca */ /* 0x000fe400000e0000 */
[----:B------:R-:W-:Y:S02]  /*07b0*/  R2UR UR5, R25 ;  /* 0x00000000190572ca */ /* 0x000fe400000e0000 */
[----:B------:R-:W-:-:S04]  /*07c0*/  LEA R4, P0, R3, R22, 0x3 ;  /* 0x0000001603047211 */ /* 0x000fc800078018ff */
[----:B------:R-:W-:-:S07]  /*07d0*/  LEA.HI.X R5, R3, R23, R9, 0x3, P0 ;  /* 0x0000001703057211 */ /* 0x000fce00000f1c09 */
[----:B------:R-:W2:Y:S01]  /*07e0*/  LD.E.64 R4, desc[UR4][R4.64] ;  /* 0x0000000404047980 */ /* 0x000ea2000c101b00 */
[----:B------:R-:W-:-:S05]  /*07f0*/  IADD3 R3, P0, PT, R3, 0x1, RZ ;  /* 0x0000000103037810 */ /* 0x000fca0007f1e0ff */
[----:B------:R-:W-:Y:S01]  /*0800*/  IMAD.X R9, RZ, RZ, R9, P0 ;  /* 0x000000ffff097224 */ /* 0x000fe200000e0609 */
[----:B------:R-:W-:-:S04]  /*0810*/  ISETP.GE.U32.AND P0, PT, R3, R6, PT ;  /* 0x000000060300720c */ /* 0x000fc80003f06070 */
[----:B------:R-:W-:Y:S02]  /*0820*/  ISETP.GE.U32.AND.EX P0, PT, R9, R7, PT, P0 ;  /* 0x000000070900720c */ /* 0x000fe40003f06100 */
[CC--:B--2---:R-:W-:Y:S02]  /*0830*/  ISETP.NE.U32.AND P1, PT, R4.reuse, R16.reuse, PT ;  /* 0x000000100400720c */ /* 0x0c4fe40003f25070 */
[----:B------:R-:W-:Y:S02]  /*0840*/  ISETP.NE.U32.AND P2, PT, R4, R16, PT ;  /* 0x000000100400720c */ /* 0x000fe40003f45070 */
[CC--:B------:R-:W-:Y:S02]  /*0850*/  ISETP.NE.AND.EX P1, PT, R5.reuse, R2.reuse, PT, P1 ;  /* 0x000000020500720c */ /* 0x0c0fe40003f25310 */
[----:B------:R-:W-:-:S04]  /*0860*/  ISETP.NE.AND.EX P2, PT, R5, R2, PT, P2 ;  /* 0x000000020500720c */ /* 0x000fc80003f45320 */
[----:B------:R-:W-:-:S04]  /*0870*/  PLOP3.LUT P2, PT, P2, PT, PT, 0x8, 0x80 ;  /* 0x000000000080781c */ /* 0x000fc8000174e170 */
[----:B------:R-:W-:-:S03]  /*0880*/  P2R R19, PR, RZ, 0x4 ;  /* 0x00000004ff137803 */ /* 0x000fc60000000000 */
[----:B------:R-:W-:Y:S06]  /*0890*/  @!P0 BRA P1, `(.L_x_1751) ;  /* 0xfffffffc00c08947 */ /* 0x000fec000083ffff */
.L_x_1750:
[----:B------:R-:W-:Y:S05]  /*08a0*/  BSYNC.RECONVERGENT B0 ;  /* 0x0000000000007941 */ /* 0x000fea0003800200 */
.L_x_1749:
[----:B------:R-:W-:Y:S02]  /*08b0*/  R2UR UR4, R24 ;  /* 0x00000000180472ca */ /* 0x000fe400000e0000 */
[----:B------:R-:W-:-:S13]  /*08c0*/  R2UR UR5, R25 ;  /* 0x00000000190572ca */ /* 0x000fda00000e0000 */
[----:B------:R-:W2:Y:S01]  /*08d0*/  LD.E.64 R4, desc[UR4][R22.64+0x1c8] ;  /* 0x0001c80416047980 */ /* 0x000ea2000c101b00 */
[----:B------:R-:W-:Y:S01]  /*08e0*/  PLOP3.LUT P1, PT, PT, PT, PT, 0x8, 0x80 ;  /* 0x000000000080781c */ /* 0x000fe20003f2e170 */
[----:B------:R-:W-:Y:S03]  /*08f0*/  BSSY.RECONVERGENT B6, `(.L_x_1752) ;  /* 0x000000d000067945 */ /* 0x000fe60003800200 */
[----:B------:R-:W-:Y:S02]  /*0900*/  P2R R18, PR, RZ, 0x2 ;  /* 0x00000002ff127803 */ /* 0x000fe40000000000 */
[----:B--2---:R-:W-:-:S04]  /*0910*/  ISETP.NE.U32.AND P0, PT, R4, RZ, PT ;  /* 0x000000ff0400720c */ /* 0x004fc80003f05070 */
[----:B------:R-:W-:-:S13]  /*0920*/  ISETP.NE.AND.EX P0, PT, R5, RZ, PT, P0 ;  /* 0x000000ff0500720c */ /* 0x000fda0003f05300 */
[----:B------:R-:W-:Y:S05]  /*0930*/  @!P0 BRA `(.L_x_1753) ;  /* 0x0000000000208947 */ /* 0x000fea0003800000 */
[----:B------:R-:W-:Y:S01]  /*0940*/  IMAD.MOV.U32 R6, RZ, RZ, R16 ;  /* 0x000000ffff067224 */ /* 0x000fe200078e0010 */
[----:B------:R-:W-:Y:S01]  /*0950*/  MOV R20, 0x990 ;  /* 0x0000099000147802 */ /* 0x000fe20000000f00 */
[----:B------:R-:W-:Y:S02]  /*0960*/  IMAD.MOV.U32 R7, RZ, RZ, R2 ;  /* 0x000000ffff077224 */ /* 0x000fe400078e0002 */
[----:B------:R-:W-:-:S07]  /*0970*/  IMAD.MOV.U32 R21, RZ, RZ, 0x0 ;  /* 0x00000000ff157424 */ /* 0x000fce00078e00ff */
[----:B------:R-:W-:Y:S05]  /*0980*/  CALL.REL.NOINC `($_Z27correctness_check_kernel_v1P27vertex_dictionary_structuremmPmS1_S1_$_Z9find_edgeP10edge_blockmm) ;  /* 0xfffffffc00107944 */ /* 0x000fea0003c3ffff */
[----:B------:R-:W-:-:S04]  /*0990*/  ISETP.NE.U32.AND P0, PT, R4, RZ, PT ;  /* 0x000000ff0400720c */ /* 0x000fc80003f05070 */
[----:B------:R-:W-:-:S04]  /*09a0*/  ISETP.NE.AND.EX P0, PT, R5, RZ, PT, P0 ;  /* 0x000000ff0500720c */ /* 0x000fc80003f05300 */
[----:B------:R-:W-:-:S09]  /*09b0*/  P2R R18, PR, RZ, 0x1 ;  /* 0x00000001ff127803 */ /* 0x000fd20000000000 */
.L_x_1753:
[----:B------:R-:W-:Y:S05]  /*09c0*/  BSYNC.RECONVERGENT B6 ;  /* 0x0000000000067941 */ /* 0x000fea0003800200 */
.L_x_1752:
[----:B------:R-:W-:Y:S02]  /*09d0*/  R2UR UR4, R24 ;  /* 0x00000000180472ca */ /* 0x000fe400000e0000 */
[----:B------:R-:W-:-:S13]  /*09e0*/  R2UR UR5, R25 ;  /* 0x00000000190572ca */ /* 0x000fda00000e0000 */
[----:B------:R-:W2:Y:S01]  /*09f0*/  LD.E.64 R22, desc[UR4][R22.64+0x1d0] ;  /* 0x0001d00416167980 */ /* 0x000ea2000c101b00 */
[----:B------:R-:W-:Y:S01]  /*0a00*/  BSSY.RECONVERGENT B6, `(.L_x_1754) ;  /* 0x000000c000067945 */ /* 0x000fe20003800200 */
[----:B------:R-:W-:Y:S02]  /*0a10*/  CS2R R4, SRZ ;  /* 0x0000000000047805 */ /* 0x000fe4000001ff00 */
[----:B--2---:R-:W-:-:S04]  /*0a20*/  ISETP.NE.U32.AND P0, PT, R22, RZ, PT ;  /* 0x000000ff1600720c */ /* 0x004fc80003f05070 */
[----:B------:R-:W-:-:S13]  /*0a30*/  ISETP.NE.AND.EX P0, PT, R23, RZ, PT, P0 ;  /* 0x000000ff1700720c */ /* 0x000fda0003f05300 */
[----:B------:R-:W-:Y:S05]  /*0a40*/  @!P0 BRA `(.L_x_1755) ;  /* 0x00000000001c8947 */ /* 0x000fea0003800000 */
[----:B------:R-:W-:Y:S01]  /*0a50*/  IMAD.MOV.U32 R4, RZ, RZ, R22 ;  /* 0x000000ffff047224 */ /* 0x000fe200078e0016 */
[----:B------:R-:W-:Y:S01]  /*0a60*/  MOV R20, 0xac0 ;  /* 0x00000ac000147802 */ /* 0x000fe20000000f00 */
[----:B------:R-:W-:Y:S02]  /*0a70*/  IMAD.MOV.U32 R5, RZ, RZ, R23 ;  /* 0x000000ffff057224 */ /* 0x000fe400078e0017 */
[----:B------:R-:W-:Y:S02]  /*0a80*/  IMAD.MOV.U32 R6, RZ, RZ, R16 ;  /* 0x000000ffff067224 */ /* 0x000fe400078e0010 */
[----:B------:R-:W-:Y:S02]  /*0a90*/  IMAD.MOV.U32 R7, RZ, RZ, R2 ;  /* 0x000000ffff077224 */ /* 0x000fe400078e0002 */
[----:B------:R-:W-:-:S07]  /*0aa0*/  IMAD.MOV.U32 R21, RZ, RZ, 0x0 ;  /* 0x00000000ff157424 */ /* 0x000fce00078e00ff */
[----:B------:R-:W-:Y:S05]  /*0ab0*/  CALL.REL.NOINC `($_Z27correctness_check_kernel_v1P27vertex_dictionary_structuremmPmS1_S1_$_Z9find_edgeP10edge_blockmm) ;  /* 0xfffffff800c47944 */ /* 0x000fea0003c3ffff */
.L_x_1755:
[----:B------:R-:W-:Y:S05]  /*0ac0*/  BSYNC.RECONVERGENT B6 ;  /* 0x0000000000067941 */ /* 0x000fea0003800200 */
.L_x_1754:
[----:B------:R-:W2:Y:S01]  /*0ad0*/  LDL R20, [R1+0x14] ;  /* 0x0000140001147983 */ /* 0x000ea20000100800 */
[----:B------:R-:W-:Y:S01]  /*0ae0*/  ISETP.NE.AND P1, PT, R18, RZ, PT ;  /* 0x000000ff1200720c */ /* 0x000fe20003f25270 */
[----:B------:R0:W-:Y:S05]  /*0af0*/  BMOV.32 B6, R17 ;  /* 0x0000001106007356 */ /* 0x0001ea0000000000 */
[----:B------:R-:W2:Y:S01]  /*0b00*/  LDL R21, [R1+0x18] ;  /* 0x0000180001157983 */ /* 0x000ea20000100800 */
[----:B------:R-:W-:Y:S02]  /*0b10*/  ISETP.NE.AND P0, PT, R19, RZ, PT ;  /* 0x000000ff1300720c */ /* 0x000fe40003f05270 */
[----:B------:R-:W-:Y:S01]  /*0b20*/  SEL R4, R4, 0x1, !P1 ;  /* 0x0000000104047807 */ /* 0x000fe20004800000 */
[----:B------:R-:W2:Y:S01]  /*0b30*/  LDL R2, [R1] ;  /* 0x0000000001027983 */ /* 0x000ea20000100800 */
[----:B------:R-:W-:-:S02]  /*0b40*/  SEL R5, R5, RZ, !P1 ;  /* 0x000000ff05057207 */ /* 0x000fc40004800000 */
[----:B------:R-:W-:Y:S01]  /*0b50*/  SEL R4, R4, 0x1, !P0 ;  /* 0x0000000104047807 */ /* 0x000fe20004000000 */
[----:B------:R-:W2:Y:S01]  /*0b60*/  LDL R16, [R1+0x4] ;  /* 0x0000040001107983 */ /* 0x000ea20000100800 */
[----:B------:R-:W-:-:S03]  /*0b70*/  SEL R5, R5, RZ, !P0 ;  /* 0x000000ff05057207 */ /* 0x000fc60004000000 */
[----:B0-----:R-:W2:Y:S04]  /*0b80*/  LDL R17, [R1+0x8] ;  /* 0x0000080001117983 */ /* 0x001ea80000100800 */
[----:B------:R-:W2:Y:S04]  /*0b90*/  LDL R18, [R1+0xc] ;  /* 0x00000c0001127983 */ /* 0x000ea80000100800 */
[----:B------:R-:W2:Y:S04]  /*0ba0*/  LDL R19, [R1+0x10] ;  /* 0x0000100001137983 */ /* 0x000ea80000100800 */
[----:B------:R-:W2:Y:S04]  /*0bb0*/  LDL R22, [R1+0x1c] ;  /* 0x00001c0001167983 */ /* 0x000ea80000100800 */
[----:B------:R-:W2:Y:S04]  /*0bc0*/  LDL R23, [R1+0x20] ;  /* 0x0000200001177983 */ /* 0x000ea80000100800 */
[----:B------:R-:W2:Y:S04]  /*0bd0*/  LDL R24, [R1+0x24] ;  /* 0x0000240001187983 */ /* 0x000ea80000100800 */
[----:B------:R0:W2:Y:S02]  /*0be0*/  LDL R25, [R1+0x28] ;  /* 0x0000280001197983 */ /* 0x0000a40000100800 */
[----:B0-----:R-:W-:Y:S01]  /*0bf0*/  VIADD R1, R1, 0x30 ;  /* 0x0000003001017836 */ /* 0x001fe20000000000 */
[----:B--2---:R-:W-:Y:S06]  /*0c00*/  RET.REL.NODEC R20 `(_Z27correctness_check_kernel_v1P27vertex_dictionary_structuremmPmS1_S1_) ;  /* 0xfffffff014fc7950 */ /* 0x004fec0003c3ffff */
.L_x_1756:
        /* <DEDUP_REMOVED lines=15> */
.L_x_2088:


//--------------------- .text._Z24correctness_check_kernelP27vertex_dictionary_structuremmPmS1_S1_ --------------------------
	.section	.text._Z24correctness_check_kernelP27vertex_dictionary_structuremmPmS1_S1_,"ax",@progbits
	.align	128
        .global         _Z24correctness_check_kernelP27vertex_dictionary_structuremmPmS1_S1_
        .type           _Z24correctness_check_kernelP27vertex_dictionary_structuremmPmS1_S1_,@function
        .size           _Z24correctness_check_kernelP27vertex_dictionary_structuremmPmS1_S1_,(.L_x_2166 - _Z24correctness_check_kernelP27vertex_dictionary_structuremmPmS1_S1_)
        .other          _Z24correctness_check_kernelP27vertex_dictionary_structuremmPmS1_S1_,@"STO_CUDA_ENTRY STV_DEFAULT"
_Z24correctness_check_kernelP27vertex_dictionary_structuremmPmS1_S1_:
.text._Z24correctness_check_kernelP27vertex_dictionary_structuremmPmS1_S1_:
        /* <DEDUP_REMOVED lines=16> */
[----:B------:R-:W2:Y:S01]  /*0100*/  LDG.E.64 R4, desc[UR4][R2.64] ;  /* 0x0000000402047981 */ /* 0x000ea2000c1e1b00 */
[----:B------:R-:W-:Y:S01]  /*0110*/  BSSY.RECONVERGENT B0, `(.L_x_1757) ;  /* 0x000004a000007945 */ /* 0x000fe20003800200 */
[----:B--2---:R-:W-:-:S04]  /*0120*/  ISETP.GE.U32.AND P0, PT, R4, R12, PT ;  /* 0x0000000c0400720c */ /* 0x004fc80003f06070 */
[----:B------:R-:W-:-:S13]  /*0130*/  ISETP.GE.U32.AND.EX P0, PT, R5, R13, PT, P0 ;  /* 0x0000000d0500720c */ /* 0x000fda0003f06100 */
[----:B------:R-:W-:Y:S05]  /*0140*/  @P0 BRA `(.L_x_1758) ;  /* 0x0000000400180947 */ /* 0x000fea0003800000 */
        /* <DEDUP_REMOVED lines=8> */
.L_x_1762:
[----:B-----5:R-:W-:Y:S01]  /*01d0*/  ISETP.NE.U32.AND P1, PT, R8, RZ, PT ;  /* 0x000000ff0800720c */ /* 0x020fe20003f25070 */
[----:B------:R-:W-:Y:S01]  /*01e0*/  BSSY.RELIABLE B1, `(.L_x_1759) ;  /* 0x0000036000017945 */ /* 0x000fe20003800100 */
[----:B------:R-:W-:Y:S02]  /*01f0*/  PLOP3.LUT P0, PT, PT, PT, PT, 0x80, 0x8 ;  /* 0x000000000008781c */ /* 0x000fe40003f0f070 */
[----:B------:R-:W-:-:S13]  /*0200*/  ISETP.NE.AND.EX P1, PT, R9, RZ, PT, P1 ;  /* 0x000000ff0900720c */ /* 0x000fda0003f25310 */
[----:B------:R-:W-:Y:S05]  /*0210*/  @!P1 BRA `(.L_x_1760) ;  /* 0x0000000000c89947 */ /* 0x000fea0003800000 */
[----:B------:R-:W2:Y:S02]  /*0220*/  LDG.E.64 R2, desc[UR4][R10.64] ;  /* 0x000000040a027981 */ /* 0x000ea4000c1e1b00 */
[----:B--2---:R-:W-:-:S04]  /*0230*/  ISETP.NE.U32.AND P1, PT, R2, RZ, PT ;  /* 0x000000ff0200720c */ /* 0x004fc80003f25070 */
[----:B------:R-:W-:-:S13]  /*0240*/  ISETP.NE.AND.EX P1, PT, R3, RZ, PT, P1 ;  /* 0x000000ff0300720c */ /* 0x000fda0003f25310 */
[----:B------:R-:W-:Y:S05]  /*0250*/  @!P1 BRA `(.L_x_1760) ;  /* 0x0000000000b89947 */ /* 0x000fea0003800000 */
[----:B------:R-:W2:Y:S02]  /*0260*/  LDG.E.64 R6, desc[UR4][R8.64+0x8] ;  /* 0x0000080408067981 */ /* 0x000ea4000c1e1b00 */
[----:B--2---:R-:W-:-:S04]  /*0270*/  ISETP.NE.U32.AND P0, PT, R6, RZ, PT ;  /* 0x000000ff0600720c */ /* 0x004fc80003f05070 */
[----:B------:R-:W-:-:S13]  /*0280*/  ISETP.NE.AND.EX P0, PT, R7, RZ, PT, P0 ;  /* 0x000000ff0700720c */ /* 0x000fda0003f05300 */
[----:B------:R-:W-:Y:S05]  /*0290*/  @!P0 BREAK.RELIABLE B1 ;  /* 0x0000000000018942 */ /* 0x000fea0003800100 */
[----:B------:R-:W-:Y:S05]  /*02a0*/  @!P0 BRA `(.L_x_1758) ;  /* 0x0000000000c08947 */ /* 0x000fea0003800000 */
[----:B------:R-:W0:Y:S01]  /*02b0*/  LDCU.64 UR6, c[0x0][0x3a0] ;  /* 0x00007400ff0677ac */ /* 0x000e220008000a00 */
[----:B------:R-:W2:Y:S01]  /*02c0*/  LDG.E.64 R4, desc[UR4][R8.64+0x20] ;  /* 0x0000200408047981 */ /* 0x000ea2000c1e1b00 */
[----:B0-----:R-:W-:-:S04]  /*02d0*/  LEA R2, P0, R17, UR6, 0x3 ;  /* 0x0000000611027c11 */ /* 0x001fc8000f8018ff */
[----:B------:R-:W-:-:S06]  /*02e0*/  LEA.HI.X R3, R17, UR7, R0, 0x3, P0 ;  /* 0x0000000711037c11 */ /* 0x000fcc00080f1c00 */
[----:B------:R-:W5:Y:S01]  /*02f0*/  LDG.E.64 R2, desc[UR4][R2.64] ;  /* 0x0000000402027981 */ /* 0x000f62000c1e1b00 */
[----:B------:R-:W-:Y:S02]  /*0300*/  IMAD.MOV.U32 R19, RZ, RZ, RZ ;  /* 0x000000ffff137224 */ /* 0x000fe400078e00ff */
[----:B------:R-:W-:Y:S02]  /*0310*/  IMAD.MOV.U32 R21, RZ, RZ, RZ ;  /* 0x000000ffff157224 */ /* 0x000fe400078e00ff */
[----:B------:R-:W-:Y:S02]  /*0320*/  IMAD.MOV.U32 R27, RZ, RZ, RZ ;  /* 0x000000ffff1b7224 */ /* 0x000fe400078e00ff */
[----:B------:R-:W-:Y:S02]  /*0330*/  IMAD.MOV.U32 R25, RZ, RZ, RZ ;  /* 0x000000ffff197224 */ /* 0x000fe400078e00ff */
[----:B------:R-:W-:Y:S02]  /*0340*/  IMAD.MOV.U32 R23, RZ, RZ, RZ ;  /* 0x000000ffff177224 */ /* 0x000fe400078e00ff */
[----:B------:R-:W-:-:S02]  /*0350*/  IMAD.MOV.U32 R16, RZ, RZ, RZ ;  /* 0x000000ffff107224 */ /* 0x000fc400078e00ff */
[----:B--2---:R-:W-:Y:S02]  /*0360*/  IMAD.MOV.U32 R18, RZ, RZ, R4 ;  /* 0x000000ffff127224 */ /* 0x004fe400078e0004 */
[----:B------:R-:W-:-:S07]  /*0370*/  IMAD.MOV.U32 R20, RZ, RZ, R5 ;  /* 0x000000ffff147224 */ /* 0x000fce00078e0005 */
.L_x_1761:
[----:B------:R-:W-:-:S04]  /*0380*/  LEA R14, P0, R27, R18, 0x3 ;  /* 0x000000121b0e7211 */ /* 0x000fc800078018ff */
[----:B------:R-:W-:-:S06]  /*0390*/  LEA.HI.X R15, R27, R20, R25, 0x3, P0 ;  /* 0x000000141b0f7211 */ /* 0x000fcc00000f1c19 */
[----:B------:R-:W2:Y:S01]  /*03a0*/  LDG.E.64 R14, desc[UR4][R14.64] ;  /* 0x000000040e0e7981 */ /* 0x000ea2000c1e1b00 */
[----:B------:R-:W-:Y:S02]  /*03b0*/  PLOP3.LUT P0, PT, PT, PT, PT, 0x8, 0x80 ;  /* 0x000000000080781c */ /* 0x000fe40003f0e170 */
[----:B--2--5:R-:W-:-:S04]  /*03c0*/  ISETP.NE.U32.AND P1, PT, R14, R2, PT ;  /* 0x000000020e00720c */ /* 0x024fc80003f25070 */
[----:B------:R-:W-:-:S13]  /*03d0*/  ISETP.NE.AND.EX P1, PT, R15, R3, PT, P1 ;  /* 0x000000030f00720c */ /* 0x000fda0003f25310 */
[----:B------:R-:W-:Y:S05]  /*03e0*/  @!P1 BRA `(.L_x_1760) ;  /* 0x0000000000549947 */ /* 0x000fea0003800000 */
[----:B------:R-:W-:Y:S02]  /*03f0*/  ISETP.GE.U32.AND P0, PT, R27, 0x37, PT ;  /* 0x000000371b00780c */ /* 0x000fe40003f06070 */
[----:B------:R-:W-:Y:S02]  /*0400*/  IADD3 R19, P2, PT, R19, 0x1, RZ ;  /* 0x0000000113137810 */ /* 0x000fe40007f5e0ff */
[----:B------:R-:W-:Y:S02]  /*0410*/  ISETP.GE.U32.AND.EX P0, PT, R25, RZ, PT, P0 ;  /* 0x000000ff1900720c */ /* 0x000fe40003f06100 */
[----:B------:R-:W-:Y:S01]  /*0420*/  IADD3 R27, P3, PT, R27, 0x1, RZ ;  /* 0x000000011b1b7810 */ /* 0x000fe20007f7e0ff */
[----:B------:R-:W-:-:S04]  /*0430*/  IMAD.X R21, RZ, RZ, R21, P2 ;  /* 0x000000ffff157224 */ /* 0x000fc800010e0615 */
[----:B------:R-:W-:-:S06]  /*0440*/  IMAD.X R25, RZ, RZ, R25, P3 ;  /* 0x000000ffff197224 */ /* 0x000fcc00018e0619 */
[----:B------:R-:W-:-:S04]  /*0450*/  @P0 IMAD.WIDE.U32 R14, R23, 0x1e0, R4 ;  /* 0x000001e0170e0825 */ /* 0x000fc800078e0004 */
[----:B------:R-:W-:Y:S01]  /*0460*/  @P0 IMAD R29, R16, 0x1e0, RZ ;  /* 0x000001e0101d0824 */ /* 0x000fe200078e02ff */
[----:B------:R-:W-:Y:S01]  /*0470*/  @P0 IADD3 R18, P1, PT, R14, 0x1e0, RZ ;  /* 0x000001e00e120810 */ /* 0x000fe20007f3e0ff */
[----:B------:R-:W-:Y:S01]  /*0480*/  @P0 IMAD.MOV.U32 R27, RZ, RZ, RZ ;  /* 0x000000ffff1b0224 */ /* 0x000fe200078e00ff */
[----:B------:R-:W-:Y:S01]  /*0490*/  @P0 IADD3 R14, P2, PT, R23, 0x1, RZ ;  /* 0x00000001170e0810 */ /* 0x000fe20007f5e0ff */
[----:B------:R-:W-:Y:S02]  /*04a0*/  @P0 IMAD.MOV.U32 R25, RZ, RZ, RZ ;  /* 0x000000ffff190224 */ /* 0x000fe400078e00ff */
[----:B------:R-:W-:Y:S01]  /*04b0*/  @P0 IMAD.X R20, R15, 0x1, R29, P1 ;  /* 0x000000010f140824 */ /* 0x000fe200008e061d */
[----:B------:R-:W-:Y:S01]  /*04c0*/  ISETP.GE.U32.AND P1, PT, R19, R6, PT ;  /* 0x000000061300720c */ /* 0x000fe20003f26070 */
[----:B------:R-:W-:Y:S02]  /*04d0*/  @P0 IMAD.X R15, RZ, RZ, R16, P2 ;  /* 0x000000ffff0f0224 */ /* 0x000fe400010e0610 */
[----:B------:R-:W-:Y:S01]  /*04e0*/  @P0 IMAD.MOV.U32 R23, RZ, RZ, R14 ;  /* 0x000000ffff170224 */ /* 0x000fe200078e000e */
[----:B------:R-:W-:Y:S01]  /*04f0*/  ISETP.GE.U32.AND.EX P1, PT, R21, R7, PT, P1 ;  /* 0x000000071500720c */ /* 0x000fe20003f26110 */
[----:B------:R-:W-:-:S12]  /*0500*/  @P0 IMAD.MOV.U32 R16, RZ, RZ, R15 ;  /* 0x000000ffff100224 */ /* 0x000fd800078e000f */
[----:B------:R-:W-:Y:S05]  /*0510*/  @P1 BREAK.RELIABLE B1 ;  /* 0x0000000000011942 */ /* 0x000fea0003800100 */
[----:B------:R-:W-:Y:S05]  /*0520*/  @!P1 BRA `(.L_x_1761) ;  /* 0xfffffffc00949947 */ /* 0x000fea000383ffff */
[----:B------:R-:W-:Y:S05]  /*0530*/  BRA `(.L_x_1758) ;  /* 0x00000000001c7947 */ /* 0x000fea0003800000 */
.L_x_1760:
[----:B------:R-:W-:Y:S05]  /*0540*/  BSYNC.RELIABLE B1 ;  /* 0x0000000000017941 */ /* 0x000fea0003800100 */
.L_x_1759:
[----:B------:R-:W-:-:S05]  /*0550*/  IADD3 R17, P1, PT, R17, 0x1, RZ ;  /* 0x0000000111117810 */ /* 0x000fca0007f3e0ff */
[----:B------:R-:W-:Y:S01]  /*0560*/  IMAD.X R0, RZ, RZ, R0, P1 ;  /* 0x000000ffff007224 */ /* 0x000fe200008e0600 */
[----:B------:R-:W-:-:S04]  /*0570*/  ISETP.GE.U32.AND P1, PT, R17, R12, PT ;  /* 0x0000000c1100720c */ /* 0x000fc80003f26070 */
[----:B------:R-:W-:-:S13]  /*0580*/  ISETP.GE.U32.AND.EX P1, PT, R0, R13, PT, P1 ;  /* 0x0000000d0000720c */ /* 0x000fda0003f26110 */
[----:B------:R-:W-:Y:S05]  /*0590*/  @!P1 BRA `(.L_x_1762) ;  /* 0xfffffffc000c9947 */ /* 0x000fea000383ffff */
[----:B------:R-:W-:Y:S05]  /*05a0*/  @!P0 BRA `(.L_x_1763) ;  /* 0x0000000000188947 */ /* 0x000fea0003800000 */
.L_x_1758:
[----:B------:R-:W-:Y:S05]  /*05b0*/  BSYNC.RECONVERGENT B0 ;  /* 0x0000000000007941 */ /* 0x000fea0003800200 */
.L_x_1757:
[----:B------:R-:W0:Y:S01]  /*05c0*/  LDC.64 R2, c[0x0][0x3a8] ;  /* 0x0000ea00ff027b82 */ /* 0x000e220000000a00 */
[----:B------:R-:W-:Y:S02]  /*05d0*/  IMAD.MOV.U32 R4, RZ, RZ, 0x1 ;  /* 0x00000001ff047424 */ /* 0x000fe400078e00ff */
[----:B------:R-:W-:-:S05]  /*05e0*/  IMAD.MOV.U32 R5, RZ, RZ, 0x0 ;  /* 0x00000000ff057424 */ /* 0x000fca00078e00ff */
[----:B0-----:R-:W-:Y:S01]  /*05f0*/  STG.E.64 desc[UR4][R2.64], R4 ;  /* 0x0000000402007986 */ /* 0x001fe2000c101b04 */
[----:B------:R-:W-:Y:S05]  /*0600*/  EXIT ;  /* 0x000000000000794d */ /* 0x000fea0003800000 */
.L_x_1763:
[----:B------:R-:W0:Y:S02]  /*0610*/  LDC.64 R2, c[0x0][0x3a8] ;  /* 0x0000ea00ff027b82 */ /* 0x000e240000000a00 */
[----:B0-----:R-:W-:Y:S01]  /*0620*/  STG.E.64 desc[UR4][R2.64], RZ ;  /* 0x000000ff02007986 */ /* 0x001fe2000c101b04 */
[----:B------:R-:W-:Y:S05]  /*0630*/  EXIT ;  /* 0x000000000000794d */ /* 0x000fea0003800000 */
.L_x_1764:
        /* <DEDUP_REMOVED lines=12> */
.L_x_2166:


//--------------------- .text._Z43batched_delete_kernel_edge_block_centric_v3P27vertex_dictionary_structuremmPmS1_S1_S1_S1_ --------------------------
	.section	.text._Z43batched_delete_kernel_edge_block_centric_v3P27vertex_dictionary_structuremmPmS1_S1_S1_S1_,"ax",@progbits
	.align	128
        .global         _Z43batched_delete_kernel_edge_block_centric_v3P27vertex_dictionary_structuremmPmS1_S1_S1_S1_
        .type           _Z43batched_delete_kernel_edge_block_centric_v3P27vertex_dictionary_structuremmPmS1_S1_S1_S1_,@function
        .size           _Z43batched_delete_kernel_edge_block_centric_v3P27vertex_dictionary_structuremmPmS1_S1_S1_S1_,(.L_x_2089 - _Z43batched_delete_kernel_edge_block_centric_v3P27vertex_dictionary_structuremmPmS1_S1_S1_S1_)
        .other          _Z43batched_delete_kernel_edge_block_centric_v3P27vertex_dictionary_structuremmPmS1_S1_S1_S1_,@"STO_CUDA_ENTRY STV_DEFAULT"
_Z43batched_delete_kernel_edge_block_centric_v3P27vertex_dictionary_structuremmPmS1_S1_S1_S1_:
.text._Z43batched_delete_kernel_edge_block_centric_v3P27vertex_dictionary_structuremmPmS1_S1_S1_S1_:
        /* <DEDUP_REMOVED lines=19> */
[----:B------:R-:W0:Y:S04]  /*0130*/  LDCU.64 UR4, c[0x0][0x398] ;  /* 0x00007300ff0477ac */ /* 0x000e280008000a00 */
[----:B------:R-:W2:Y:S02]  /*0140*/  LDG.E.64 R4, desc[UR6][R10.64] ;  /* 0x000000060a047981 */ /* 0x000ea4000c1e1b00 */
[C---:B--2---:R-:W-:Y:S01]  /*0150*/  IMAD.SHL.U32 R0, R4.reuse, 0x8, RZ ;  /* 0x0000000804007824 */ /* 0x044fe200078e00ff */
[----:B------:R-:W-:-:S04]  /*0160*/  SHF.L.U64.HI R4, R4, 0x3, R5 ;  /* 0x0000000304047819 */ /* 0x000fc80000010205 */
[----:B0-----:R-:W-:-:S04]  /*0170*/  IADD3 R6, P0, PT, R0, UR4, RZ ;  /* 0x0000000400067c10 */ /* 0x001fc8000ff1e0ff */
[----:B------:R-:W-:-:S05]  /*0180*/  IADD3.X R7, PT, PT, R4, UR5, RZ, P0, !PT ;  /* 0x0000000504077c10 */ /* 0x000fca00087fe4ff */
[----:B------:R-:W2:Y:S04]  /*0190*/  LDG.E.64 R2, desc[UR6][R6.64] ;  /* 0x0000000606027981 */ /* 0x000ea8000c1e1b00 */
[----:B------:R-:W2:Y:S02]  /*01a0*/  LDG.E.64 R8, desc[UR6][R6.64+0x8] ;  /* 0x0000080606087981 */ /* 0x000ea4000c1e1b00 */
[----:B--2---:R-:W-:-:S04]  /*01b0*/  ISETP.GT.U32.AND P0, PT, R8, R2, PT ;  /* 0x000000020800720c */ /* 0x004fc80003f04070 */
[----:B------:R-:W-:-:S13]  /*01c0*/  ISETP.GT.U32.AND.EX P0, PT, R9, R3, PT, P0 ;  /* 0x000000030900720c */ /* 0x000fda0003f04100 */
[----:B------:R-:W-:Y:S05]  /*01d0*/  @!P0 EXIT ;  /* 0x000000000000894d */ /* 0x000fea0003800000 */
[----:B------:R-:W-:-:S04]  /*01e0*/  IADD3 R10, P0, PT, R0, UR10, RZ ;  /* 0x0000000a000a7c10 */ /* 0x000fc8000ff1e0ff */
[----:B------:R-:W-:-:S05]  /*01f0*/  IADD3.X R11, PT, PT, R4, UR11, RZ, P0, !PT ;  /* 0x0000000b040b7c10 */ /* 0x000fca00087fe4ff */
[----:B------:R-:W2:Y:S01]  /*0200*/  LDG.E.64 R6, desc[UR6][R10.64] ;  /* 0x000000060a067981 */ /* 0x000ea2000c1e1b00 */
[----:B------:R-:W-:Y:S01]  /*0210*/  IADD3 R5, P1, PT, -R2, R8, RZ ;  /* 0x0000000802057210 */ /* 0x000fe20007f3e1ff */
[----:B------:R-:W-:Y:S04]  /*0220*/  BSSY.RECONVERGENT B0, `(.L_x_1765) ;  /* 0x000002a000007945 */ /* 0x000fe80003800200 */
[----:B------:R-:W-:Y:S01]  /*0230*/  IMAD.X R9, R9, 0x1, ~R3, P1 ;  /* 0x0000000109097824 */ /* 0x000fe200008e0e03 */
[----:B--2---:R-:W-:-:S05]  /*0240*/  IADD3 R6, P0, PT, R13, -R6, RZ ;  /* 0x800000060d067210 */ /* 0x004fca0007f1e0ff */
[----:B------:R-:W-:-:S05]  /*0250*/  IMAD.X R7, RZ, RZ, ~R7, P0 ;  /* 0x000000ffff077224 */ /* 0x000fca00000e0e07 */
[----:B------:R-:W-:-:S04]  /*0260*/  LOP3.LUT R8, R7, R9, RZ, 0xfc, !PT ;  /* 0x0000000907087212 */ /* 0x000fc800078efcff */
[----:B------:R-:W-:-:S13]  /*0270*/  ISETP.NE.U32.AND P0, PT, R8, RZ, PT ;  /* 0x000000ff0800720c */ /* 0x000fda0003f05070 */
        /* <DEDUP_REMOVED lines=9> */
[----:B------:R-:W-:-:S04]  /*0310*/  IMAD.HI.U32 R9, R9, R11, R8 ;  /* 0x0000000b09097227 */ /* 0x000fc800078e0008 */
[----:B------:R-:W-:Y:S02]  /*0320*/  IMAD.MOV.U32 R11, RZ, RZ, RZ ;  /* 0x000000ffff0b7224 */ /* 0x000fe400078e00ff */
[----:B------:R-:W-:-:S04]  /*0330*/  IMAD.HI.U32 R9, R9, R6, RZ ;  /* 0x0000000609097227 */ /* 0x000fc800078e00ff */
[----:B------:R-:W-:-:S04]  /*0340*/  IMAD.MOV R10, RZ, RZ, -R9 ;  /* 0x000000ffff0a7224 */ /* 0x000fc800078e0a09 */
[----:B------:R-:W-:-:S05]  /*0350*/  IMAD R10, R5, R10, R6 ;  /* 0x0000000a050a7224 */ /* 0x000fca00078e0206 */
[----:B------:R-:W-:-:S13]  /*0360*/  ISETP.GE.U32.AND P0, PT, R10, R5, PT ;  /* 0x000000050a00720c */ /* 0x000fda0003f06070 */
[----:B------:R-:W-:Y:S02]  /*0370*/  @P0 IMAD.IADD R10, R10, 0x1, -R5 ;  /* 0x000000010a0a0824 */ /* 0x000fe400078e0a05 */
[----:B------:R-:W-:-:S03]  /*0380*/  @P0 VIADD R9, R9, 0x1 ;  /* 0x0000000109090836 */ /* 0x000fc60000000000 */
[----:B------:R-:W-:-:S13]  /*0390*/  ISETP.GE.U32.AND P1, PT, R10, R5, PT ;  /* 0x000000050a00720c */ /* 0x000fda0003f26070 */
[----:B------:R-:W-:Y:S01]  /*03a0*/  @P1 VIADD R9, R9, 0x1 ;  /* 0x0000000109091836 */ /* 0x000fe20000000000 */
[----:B------:R-:W-:-:S05]  /*03b0*/  @!P2 LOP3.LUT R9, RZ, R5, RZ, 0x33, !PT ;  /* 0x00000005ff09a212 */ /* 0x000fca00078e33ff */
[----:B------:R-:W-:-:S04]  /*03c0*/  IMAD.MOV R7, RZ, RZ, -R9 ;  /* 0x000000ffff077224 */ /* 0x000fc800078e0a09 */
[----:B------:R-:W-:Y:S02]  /*03d0*/  IMAD R5, R5, R7, R6 ;  /* 0x0000000705057224 */ /* 0x000fe400078e0206 */
[----:B------:R-:W-:Y:S02]  /*03e0*/  IMAD.MOV.U32 R6, RZ, RZ, R9 ;  /* 0x000000ffff067224 */ /* 0x000fe400078e0009 */
[----:B------:R-:W-:Y:S01]  /*03f0*/  IMAD.MOV.U32 R7, RZ, RZ, RZ ;  /* 0x000000ffff077224 */ /* 0x000fe200078e00ff */
[----:B------:R-:W-:Y:S06]  /*0400*/  BRA `(.L_x_1767) ;  /* 0x00000000002c7947 */ /* 0x000fec0003800000 */
.L_x_1766:
[----:B------:R-:W-:-:S07]  /*0410*/  MOV R8, 0x430 ;  /* 0x0000043000087802 */ /* 0x000fce0000000f00 */
[----:B------:R-:W-:Y:S05]  /*0420*/  CALL.REL.NOINC `($__internal_10_$__cuda_sm20_div_u64) ;  /* 0x0000002000b87944 */ /* 0x000fea0003c00000 */
[----:B------:R-:W-:-:S05]  /*0430*/  IADD3 R10, P0, PT, RZ, -R12, RZ ;  /* 0x8000000cff0a7210 */ /* 0x000fca0007f1e0ff */
[----:B------:R-:W-:Y:S02]  /*0440*/  IMAD.X R8, RZ, RZ, ~R13, P0 ;  /* 0x000000ffff087224 */ /* 0x000fe400000e0e0d */
[----:B------:R-:W-:-:S04]  /*0450*/  IMAD.WIDE.U32 R6, R5, R10, R6 ;  /* 0x0000000a05067225 */ /* 0x000fc800078e0006 */
[----:B------:R-:W-:Y:S02]  /*0460*/  IMAD R8, R8, R5, RZ ;  /* 0x0000000508087224 */ /* 0x000fe400078e02ff */
[----:B------:R-:W-:Y:S02]  /*0470*/  IMAD.MOV.U32 R5, RZ, RZ, R6 ;  /* 0x000000ffff057224 */ /* 0x000fe400078e0006 */
[----:B------:R-:W-:Y:S02]  /*0480*/  IMAD R9, R9, R10, R8 ;  /* 0x0000000a09097224 */ /* 0x000fe400078e0208 */
[----:B------:R-:W-:Y:S02]  /*0490*/  IMAD.MOV.U32 R6, RZ, RZ, R12 ;  /* 0x000000ffff067224 */ /* 0x000fe400078e000c */
[----:B------:R-:W-:Y:S02]  /*04a0*/  IMAD.IADD R11, R7, 0x1, R9 ;  /* 0x00000001070b7824 */ /* 0x000fe400078e0209 */
[----:B------:R-:W-:-:S07]  /*04b0*/  IMAD.MOV.U32 R7, RZ, RZ, R13 ;  /* 0x000000ffff077224 */ /* 0x000fce00078e000d */
.L_x_1767:
[----:B------:R-:W-:Y:S05]  /*04c0*/  BSYNC.RECONVERGENT B0 ;  /* 0x0000000000007941 */ /* 0x000fea0003800200 */
.L_x_1765:
[----:B------:R-:W0:Y:S01]  /*04d0*/  LDCU.64 UR4, c[0x4][0x20] ;  /* 0x01000400ff0477ac */ /* 0x000e220008000a00 */
[----:B------:R-:W1:Y:S01]  /*04e0*/  LDCU.64 UR8, c[0x0][0x380] ;  /* 0x00007000ff0877ac */ /* 0x000e620008000a00 */
[----:B0-----:R-:W-:-:S04]  /*04f0*/  LEA R8, P0, R6, UR4, 0x3 ;  /* 0x0000000406087c11 */ /* 0x001fc8000f8018ff */
[----:B------:R-:W-:Y:S01]  /*0500*/  LEA.HI.X R9, R6, UR5, R7, 0x3, P0 ;  /* 0x0000000506097c11 */ /* 0x000fe200080f1c07 */
[----:B------:R-:W0:Y:S01]  /*0510*/  LDCU.64 UR4, c[0x0][0x3a0] ;  /* 0x00007400ff0477ac */ /* 0x000e220008000a00 */
[----:B-1----:R-:W-:-:S03]  /*0520*/  IADD3 R0, P0, PT, R0, UR8, RZ ;  /* 0x0000000800007c10 */ /* 0x002fc6000ff1e0ff */
[----:B------:R-:W2:Y:S01]  /*0530*/  LDG.E.64 R14, desc[UR6][R8.64] ;  /* 0x00000006080e7981 */ /* 0x000ea2000c1e1b00 */
[----:B------:R-:W-:Y:S02]  /*0540*/  IADD3.X R4, PT, PT, R4, UR9, RZ, P0, !PT ;  /* 0x0000000904047c10 */ /* 0x000fe400087fe4ff */
[----:B------:R-:W-:-:S05]  /*0550*/  IADD3 R6, P0, PT, R0, 0x18000000, RZ ;  /* 0x1800000000067810 */ /* 0x000fca0007f1e0ff */
[----:B------:R-:W-:-:S06]  /*0560*/  IMAD.X R7, RZ, RZ, R4, P0 ;  /* 0x000000ffff077224 */ /* 0x000fcc00000e0604 */
[----:B------:R-:W3:Y:S01]  /*0570*/  LDG.E.64 R6, desc[UR6][R6.64+0x519600] ;  /* 0x5196000606067981 */ /* 0x000ee2000c1e1b00 */
[----:B------:R-:W-:-:S05]  /*0580*/  IADD3 R0, P1, PT, R2, R5, RZ ;  /* 0x0000000502007210 */ /* 0x000fca0007f3e0ff */
[----:B------:R-:W-:Y:S01]  /*0590*/  IMAD.X R3, R3, 0x1, R11, P1 ;  /* 0x0000000103037824 */ /* 0x000fe200008e060b */
[----:B0-----:R-:W-:-:S04]  /*05a0*/  LEA R4, P1, R0, UR4, 0x3 ;  /* 0x0000000400047c11 */ /* 0x001fc8000f8218ff */
[----:B------:R-:W-:Y:S01]  /*05b0*/  LEA.HI.X R5, R0, UR5, R3, 0x3, P1 ;  /* 0x0000000500057c11 */ /* 0x000fe200088f1c03 */
[----:B------:R-:W-:Y:S01]  /*05c0*/  BSSY.RECONVERGENT B0, `(.L_x_1768) ;  /* 0x000001a000007945 */ /* 0x000fe20003800200 */
[----:B--2---:R-:W-:-:S04]  /*05d0*/  ISETP.NE.U32.AND P0, PT, R14, RZ, PT ;  /* 0x000000ff0e00720c */ /* 0x004fc80003f05070 */
[----:B------:R-:W-:Y:S01]  /*05e0*/  ISETP.NE.AND.EX P0, PT, R15, RZ, PT, P0 ;  /* 0x000000ff0f00720c */ /* 0x000fe20003f05300 */
[----:B---3--:R0:W5:-:S12]  /*05f0*/  LDG.E.64 R2, desc[UR6][R6.64+0x20] ;  /* 0x0000200606027981 */ /* 0x008158000c1e1b00 */
[----:B------:R-:W-:Y:S05]  /*0600*/  @!P0 BRA `(.L_x_1769) ;  /* 0x0000000000548947 */ /* 0x000fea0003800000 */
[----:B------:R-:W-:-:S07]  /*0610*/  IMAD.MOV.U32 R0, RZ, RZ, R14 ;  /* 0x000000ffff007224 */ /* 0x000fce00078e000e */
.L_x_1770:
[----:B0-----:R-:W-:-:S04]  /*0620*/  LOP3.LUT R6, R0, 0x1, RZ, 0xc0, !PT ;  /* 0x0000000100067812 */ /* 0x001fc800078ec0ff */
[----:B------:R-:W-:-:S04]  /*0630*/  ISETP.NE.U32.AND P0, PT, R6, 0x1, PT ;  /* 0x000000010600780c */ /* 0x000fc80003f05070 */
[----:B------:R-:W-:-:S13]  /*0640*/  ISETP.NE.U32.AND.EX P0, PT, RZ, RZ, PT, P0 ;  /* 0x000000ffff00720c */ /* 0x000fda0003f05100 */
[----:B-----5:R-:W2:Y:S01]  /*0650*/  @!P0 LDG.E.64 R6, desc[UR6][R2.64+0x1c8] ;  /* 0x0001c80602068981 */ /* 0x020ea2000c1e1b00 */
[----:B------:R-:W-:-:S03]  /*0660*/  IMAD.WIDE.U32 R8, R15, -0x33333333, RZ ;  /* 0xcccccccd0f087825 */ /* 0x000fc600078e00ff */
[----:B------:R-:W2:Y:S01]  /*0670*/  @P0 LDG.E.64 R6, desc[UR6][R2.64+0x1d0] ;  /* 0x0001d00602060981 */ /* 0x000ea2000c1e1b00 */
        /* <DEDUP_REMOVED lines=10> */
[----:B------:R-:W-:Y:S02]  /*0720*/  IMAD.MOV.U32 R15, RZ, RZ, R8 ;  /* 0x000000ffff0f7224 */ /* 0x000fe400078e0008 */
[----:B--2---:R-:W-:Y:S02]  /*0730*/  IMAD.MOV.U32 R2, RZ, RZ, R6 ;  /* 0x000000ffff027224 */ /* 0x004fe400078e0006 */
[----:B------:R-:W-:Y:S01]  /*0740*/  IMAD.MOV.U32 R3, RZ, RZ, R7 ;  /* 0x000000ffff037224 */ /* 0x000fe200078e0007 */
[----:B------:R-:W-:Y:S06]  /*0750*/  @P0 BRA `(.L_x_1770) ;  /* 0xfffffffc00b00947 */ /* 0x000fec000383ffff */
.L_x_1769:
[----:B------:R-:W-:Y:S05]  /*0760*/  BSYNC.RECONVERGENT B0 ;  /* 0x0000000000007941 */ /* 0x000fea0003800200 */
.L_x_1768:
[----:B0----5:R-:W2:Y:S04]  /*0770*/  LDG.E.64 R6, desc[UR6][R2.64] ;  /* 0x0000000602067981 */ /* 0x021ea8000c1e1b00 */
[----:B------:R-:W5:Y:S01]  /*0780*/  LDG.E.64 R4, desc[UR6][R4.64] ;  /* 0x0000000604047981 */ /* 0x000f62000c1e1b00 */
[----:B--2---:R-:W-:-:S04]  /*0790*/  ISETP.NE.U32.AND P0, PT, R6, RZ, PT ;  /* 0x000000ff0600720c */ /* 0x004fc80003f05070 */
[----:B------:R-:W-:-:S13]  /*07a0*/  ISETP.NE.AND.EX P0, PT, R7, RZ, PT, P0 ;  /* 0x000000ff0700720c */ /* 0x000fda0003f05300 */
[----:B------:R-:W-:Y:S05]  /*07b0*/  @!P0 EXIT ;  /* 0x000000000000894d */ /* 0x000fea0003800000 */
[----:B------:R-:W2:Y:S01]  /*07c0*/  LDG.E.64 R8, desc[UR6][R2.64+0x8] ;  /* 0x0000080602087981 */ /* 0x000ea2000c1e1b00 */
[----:B-----5:R-:W-:-:S04]  /*07d0*/  ISETP.NE.U32.AND P0, PT, R6, R4, PT ;  /* 0x000000040600720c */ /* 0x020fc80003f05070 */
[----:B------:R-:W-:-:S13]  /*07e0*/  ISETP.NE.AND.EX P0, PT, R7, R5, PT, P0 ;  /* 0x000000050700720c */ /* 0x000fda0003f05300 */
[----:B------:R-:W-:Y:S02]  /*07f0*/  @!P0 IMAD.MOV.U32 R6, RZ, RZ, 0x3b9aca00 ;  /* 0x3b9aca00ff068424 */ /* 0x000fe400078e00ff */
[----:B------:R-:W-:-:S05]  /*0800*/  @!P0 IMAD.MOV.U32 R7, RZ, RZ, 0x0 ;  /* 0x00000000ff078424 */ /* 0x000fca00078e00ff */
[----:B------:R0:W-:Y:S01]  /*0810*/  @!P0 STG.E.64 desc[UR6][R2.64], R6 ;  /* 0x0000000602008986 */ /* 0x0001e2000c101b06 */
[----:B--2---:R-:W-:-:S04]  /*0820*/  ISETP.NE.U32.AND P1, PT, R8, RZ, PT ;  /* 0x000000ff0800720c */ /* 0x004fc80003f25070 */
[----:B------:R-:W-:-:S13]  /*0830*/  ISETP.NE.AND.EX P1, PT, R9, RZ, PT, P1 ;  /* 0x000000ff0900720c */ /* 0x000fda0003f25310 */
[----:B0-----:R-:W-:Y:S05]  /*0840*/  @!P1 EXIT ;  /* 0x000000000000994d */ /* 0x001fea0003800000 */
[----:B------:R-:W2:Y:S01]  /*0850*/  LDG.E.64 R6, desc[UR6][R2.64+0x10] ;  /* 0x0000100602067981 */ /* 0x000ea2000c1e1b00 */
[----:B------:R-:W-:-:S04]  /*0860*/  ISETP.NE.U32.AND P0, PT, R8, R4, PT ;  /* 0x000000040800720c */ /* 0x000fc80003f05070 */
        /* <DEDUP_REMOVED lines=477> */
[----:B------:R-:W-:Y:S02]  /*2640*/  ISETP.NE.AND.EX P0, PT, R11, R5, PT, P0 ;  /* 0x000000050b00720c */ /* 0x000fe40003f05300 */
[----:B--2---:R-:W-:-:S11]  /*2650*/  ISETP.NE.U32.AND P2, PT, R6, R4, PT ;  /* 0x000000040600720c */ /* 0x004fd60003f45070 */
[----:B------:R-:W-:Y:S01]  /*2660*/  @!P0 IMAD.MOV.U32 R4, RZ, RZ, 0x3b9aca00 ;  /* 0x3b9aca00ff048424 */ /* 0x000fe200078e00ff */
[----:B------:R-:W-:Y:S02]  /*2670*/  ISETP.EQ.U32.AND P1, PT, R6, RZ, PT ;  /* 0x000000ff0600720c */ /* 0x000fe40003f22070 */
[----:B------:R-:W-:Y:S01]  /*2680*/  ISETP.NE.AND.EX P2, PT, R7, R5, PT, P2 ;  /* 0x000000050700720c */ /* 0x000fe20003f45320 */
[----:B------:R-:W-:-:S03]  /*2690*/  @!P0 IMAD.MOV.U32 R5, RZ, RZ, 0x0 ;  /* 0x00000000ff058424 */ /* 0x000fc600078e00ff */
[----:B------:R-:W-:Y:S02]  /*26a0*/  ISETP.EQ.OR.EX P1, PT, R7, RZ, P2, P1 ;  /* 0x000000ff0700720c */ /* 0x000fe40001722710 */
[----:B------:R0:W-:Y:S11]  /*26b0*/  @!P0 STG.E.64 desc[UR6][R2.64+0x1b0], R4 ;  /* 0x0001b00402008986 */ /* 0x0001f6000c101b06 */
[----:B------:R-:W-:Y:S05]  /*26c0*/  @P1 EXIT ;  /* 0x000000000000194d */ /* 0x000fea0003800000 */
[----:B0-----:R-:W-:Y:S02]  /*26d0*/  IMAD.MOV.U32 R4, RZ, RZ, 0x3b9aca00 ;  /* 0x3b9aca00ff047424 */ /* 0x001fe400078e00ff */
[----:B------:R-:W-:-:S05]  /*26e0*/  IMAD.MOV.U32 R5, RZ, RZ, 0x0 ;  /* 0x00000000ff057424 */ /* 0x000fca00078e00ff */
[----:B------:R-:W-:Y:S01]  /*26f0*/  STG.E.64 desc[UR6][R2.64+0x1b8], R4 ;  /* 0x0001b80402007986 */ /* 0x000fe2000c101b06 */
[----:B------:R-:W-:Y:S05]  /*2700*/  EXIT ;  /* 0x000000000000794d */ /* 0x000fea0003800000 */
        .weak           $__internal_10_$__cuda_sm20_div_u64
        .type           $__internal_10_$__cuda_sm20_div_u64,@function
        .size           $__internal_10_$__cuda_sm20_div_u64,(.L_x_2089 - $__internal_10_$__cuda_sm20_div_u64)
$__internal_10_$__cuda_sm20_div_u64:
[----:B------:R-:W-:Y:S02]  /*2710*/  IMAD.MOV.U32 R14, RZ, RZ, R5 ;  /* 0x000000ffff0e7224 */ /* 0x000fe400078e0005 */
[----:B------:R-:W-:-:S04]  /*2720*/  IMAD.MOV.U32 R15, RZ, RZ, R9 ;  /* 0x000000ffff0f7224 */ /* 0x000fc800078e0009 */
[----:B------:R-:W0:Y:S08]  /*2730*/  I2F.U64.RP R14, R14 ;  /* 0x0000000e000e7312 */ /* 0x000e300000309000 */
[----:B0-----:R-:W0:Y:S02]  /*2740*/  MUFU.RCP R10, R14 ;  /* 0x0000000e000a7308 */ /* 0x001e240000001000 */
[----:B0-----:R-:W-:-:S06]  /*2750*/  VIADD R10, R10, 0x1ffffffe ;  /* 0x1ffffffe0a0a7836 */ /* 0x001fcc0000000000 */
[----:B------:R-:W0:Y:S02]  /*2760*/  F2I.U64.TRUNC R10, R10 ;  /* 0x0000000a000a7311 */ /* 0x000e24000020d800 */
[----:B0-----:R-:W-:-:S04]  /*2770*/  IMAD.WIDE.U32 R12, R10, R5, RZ ;  /* 0x000000050a0c7225 */ /* 0x001fc800078e00ff */
        /* <DEDUP_REMOVED lines=24> */
[----:B------:R-:W-:Y:S02]  /*2900*/  IMAD.X R14, R11, 0x1, R14, P0 ;  /* 0x000000010b0e7824 */ /* 0x000fe400000e060e */
[----:B------:R-:W-:-:S03]  /*2910*/  IMAD.HI.U32 R10, R13, R6, RZ ;  /* 0x000000060d0a7227 */ /* 0x000fc600078e00ff */
[----:B------:R-:W-:Y:S01]  /*2920*/  IADD3.X R15, PT, PT, RZ, RZ, R14, P2, P1 ;  /* 0x000000ffff0f7210 */ /* 0x000fe200017e240e */
[----:B------:R-:W-:Y:S02]  /*2930*/  IMAD.MOV.U32 R11, RZ, RZ, RZ ;  /* 0x000000ffff0b7224 */ /* 0x000fe400078e00ff */
[----:B------:R-:W-:-:S04]  /*2940*/  IMAD.WIDE.U32 R10, R13, R7, R10 ;  /* 0x000000070d0a7225 */ /* 0x000fc800078e000a */
[C---:B------:R-:W-:Y:S02]  /*2950*/  IMAD R13, R15.reuse, R7, RZ ;  /* 0x000000070f0d7224 */ /* 0x040fe400078e02ff */
[----:B------:R-:W-:-:S04]  /*2960*/  IMAD.HI.U32 R10, P0, R15, R6, R10 ;  /* 0x000000060f0a7227 */ /* 0x000fc8000780000a */
[----:B------:R-:W-:Y:S01]  /*2970*/  IMAD.HI.U32 R12, R15, R7, RZ ;  /* 0x000000070f0c7227 */ /* 0x000fe200078e00ff */
[----:B------:R-:W-:-:S03]  /*2980*/  IADD3 R14, P1, PT, R13, R10, RZ ;  /* 0x0000000a0d0e7210 */ /* 0x000fc60007f3e0ff */
[----:B------:R-:W-:Y:S02]  /*2990*/  IMAD.X R12, RZ, RZ, R12, P0 ;  /* 0x000000ffff0c7224 */ /* 0x000fe400000e060c */
[----:B------:R-:W-:-:S04]  /*29a0*/  IMAD.WIDE.U32 R10, R14, R5, RZ ;  /* 0x000000050e0a7225 */ /* 0x000fc800078e00ff */
[----:B------:R-:W-:Y:S01]  /*29b0*/  IMAD.X R12, RZ, RZ, R12, P1 ;  /* 0x000000ffff0c7224 */ /* 0x000fe200008e060c */
[----:B------:R-:W-:Y:S01]  /*29c0*/  IADD3 R18, P1, PT, -R10, R6, RZ ;  /* 0x000000060a127210 */ /* 0x000fe20007f3e1ff */
[----:B------:R-:W-:-:S03]  /*29d0*/  IMAD R11, R14, R9, R11 ;  /* 0x000000090e0b7224 */ /* 0x000fc600078e020b */
[-C--:B------:R-:W-:Y:S01]  /*29e0*/  ISETP.GE.U32.AND P0, PT, R18, R5.reuse, PT ;  /* 0x000000051200720c */ /* 0x080fe20003f06070 */
[----:B------:R-:W-:Y:S01]  /*29f0*/  IMAD R11, R12, R5, R11 ;  /* 0x000000050c0b7224 */ /* 0x000fe200078e020b */
[----:B------:R-:W-:-:S03]  /*2a00*/  IADD3 R16, P2, PT, -R5, R18, RZ ;  /* 0x0000001205107210 */ /* 0x000fc60007f5e1ff */
[----:B------:R-:W-:Y:S01]  /*2a10*/  IMAD.X R20, R7, 0x1, ~R11, P1 ;  /* 0x0000000107147824 */ /* 0x000fe200008e0e0b */
        /* <DEDUP_REMOVED lines=8> */
[----:B------:R-:W-:-:S02]  /*2aa0*/  SEL R10, R13, R12, P0 ;  /* 0x0000000c0d0a7207 */ /* 0x000fc40000000000 */
[----:B------:R-:W-:Y:S02]  /*2ab0*/  IADD3 R12, P2, PT, R11, 0x1, RZ ;  /* 0x000000010b0c7810 */ /* 0x000fe40007f5e0ff */
[----:B------:R-:W-:Y:S02]  /*2ac0*/  ISETP.GE.U32.AND P0, PT, R16, R5, PT ;  /* 0x000000051000720c */ /* 0x000fe40003f06070 */
[----:B------:R-:W-:Y:S01]  /*2ad0*/  ISETP.NE.AND.EX P1, PT, R9, RZ, PT, P1 ;  /* 0x000000ff0900720c */ /* 0x000fe20003f25310 */
[----:B------:R-:W-:Y:S01]  /*2ae0*/  IMAD.X R13, RZ, RZ, R10, P2 ;  /* 0x000000ffff0d7224 */ /* 0x000fe200010e060a */
[----:B------:R-:W-:-:S04]  /*2af0*/  ISETP.GE.U32.AND.EX P0, PT, R14, R9, PT, P0 ;  /* 0x000000090e00720c */ /* 0x000fc80003f06100 */
[----:B------:R-:W-:Y:S01]  /*2b00*/  SEL R12, R12, R11, P0 ;  /* 0x0000000b0c0c7207 */ /* 0x000fe20000000000 */
[----:B------:R-:W-:Y:S01]  /*2b10*/  IMAD.MOV.U32 R11, RZ, RZ, 0x0 ;  /* 0x00000000ff0b7424 */ /* 0x000fe200078e00ff */
[----:B------:R-:W-:Y:S01]  /*2b20*/  SEL R13, R13, R10, P0 ;  /* 0x0000000a0d0d7207 */ /* 0x000fe20000000000 */
[----:B------:R-:W-:Y:S01]  /*2b30*/  IMAD.MOV.U32 R10, RZ, RZ, R8 ;  /* 0x000000ffff0a7224 */ /* 0x000fe200078e0008 */
[----:B------:R-:W-:Y:S02]  /*2b40*/  SEL R12, R12, 0xffffffff, P1 ;  /* 0xffffffff0c0c7807 */ /* 0x000fe40000800000 */
[----:B------:R-:W-:Y:S01]  /*2b50*/  SEL R13, R13, 0xffffffff, P1 ;  /* 0xffffffff0d0d7807 */ /* 0x000fe20000800000 */
[----:B------:R-:W-:Y:S06]  /*2b60*/  RET.REL.NODEC R10 `(_Z43batched_delete_kernel_edge_block_centric_v3P27vertex_dictionary_structuremmPmS1_S1_S1_S1_) ;  /* 0xffffffd40a247950 */ /* 0x000fec0003c3ffff */
.L_x_1771:
        /* <DEDUP_REMOVED lines=9> */
.L_x_2089:


//--------------------- .text._Z33batched_delete_preprocessing_v3_2P27vertex_dictionary_structuremPmS1_S1_S1_S1_ --------------------------
	.section	.text._Z33batched_delete_preprocessing_v3_2P27vertex_dictionary_structuremPmS1_S1_S1_S1_,"ax",@progbits
	.align	128
        .global         _Z33batched_delete_preprocessing_v3_2P27vertex_dictionary_structuremPmS1_S1_S1_S1_
        .type           _Z33batched_delete_preprocessing_v3_2P27vertex_dictionary_structuremPmS1_S1_S1_S1_,@function
        .size           _Z33batched_delete_preprocessing_v3_2P27vertex_dictionary_structuremPmS1_S1_S1_S1_,(.L_x_2168 - _Z33batched_delete_preprocessing_v3_2P27vertex_dictionary_structuremPmS1_S1_S1_S1_)
        .other          _Z33batched_delete_preprocessing_v3_2P27vertex_dictionary_structuremPmS1_S1_S1_S1_,@"STO_CUDA_ENTRY STV_DEFAULT"
_Z33batched_delete_preprocessing_v3_2P27vertex_dictionary_structuremPmS1_S1_S1_S1_:
.text._Z33batched_delete_preprocessing_v3_2P27vertex_dictionary_structuremPmS1_S1_S1_S1_:
        /* <DEDUP_REMOVED lines=38> */
.L_x_1774:
        /* <DEDUP_REMOVED lines=27> */
.L_x_1773:
[----:B------:R-:W-:Y:S05]  /*0410*/  BSYNC.RECONVERGENT B0 ;  /* 0x0000000000007941 */ /* 0x000fea0003800200 */
.L_x_1772:
        /* <DEDUP_REMOVED lines=21> */
.L_x_1776:
[----:B------:R-:W-:Y:S05]  /*0570*/  BSYNC.RECONVERGENT B0 ;  /* 0x0000000000007941 */ /* 0x000fea0003800200 */
.L_x_1775:
        /* <DEDUP_REMOVED lines=18> */
.L_x_1778:
[----:B------:R-:W-:Y:S05]  /*06a0*/  BSYNC.RECONVERGENT B0 ;  /* 0x0000000000007941 */ /* 0x000fea0003800200 */
.L_x_1777:
[----:B------:R-:W-:Y:S05]  /*06b0*/  @!P1 EXIT ;  /* 0x000000000000994d */ /* 0x000fea0003800000 */
[----:B------:R-:W3:Y:S02]  /*06c0*/  LDCU.64 UR6, c[0x0][0x3a8] ;  /* 0x00007500ff0677ac */ /* 0x000ee40008000a00 */
[----:B---3--:R-:W-:-:S04]  /*06d0*/  LEA R0, P0, R9, UR6, 0x3 ;  /* 0x0000000609007c11 */ /* 0x008fc8000f8018ff */
[----:B------:R-:W-:-:S09]  /*06e0*/  LEA.HI.X R7, R9, UR7, R10, 0x3, P0 ;  /* 0x0000000709077c11 */ /* 0x000fd200080f1c0a */
.L_x_1779:
        /* <DEDUP_REMOVED lines=11> */
.L_x_1780:
        /* <DEDUP_REMOVED lines=14> */
.L_x_2168:


//--------------------- .text._Z42batched_delete_preprocessing_v3_prefix_sumPmm --------------------------
	.section	.text._Z42batched_delete_preprocessing_v3_prefix_sumPmm,"ax",@progbits
	.align	128
        .global         _Z42batched_delete_preprocessing_v3_prefix_sumPmm
        .type           _Z42batched_delete_preprocessing_v3_prefix_sumPmm,@function
        .size           _Z42batched_delete_preprocessing_v3_prefix_sumPmm,(.L_x_2169 - _Z42batched_delete_preprocessing_v3_prefix_sumPmm)
        .other          _Z42batched_delete_preprocessing_v3_prefix_sumPmm,@"STO_CUDA_ENTRY STV_DEFAULT"
_Z42batched_delete_preprocessing_v3_prefix_sumPmm:
.text._Z42batched_delete_preprocessing_v3_prefix_sumPmm:
[----:B------:R-:W-:Y:S08]  /*0000*/  LDC R1, c[0x0][0x37c] ;  /* 0x0000df00ff017b82 */ /* 0x000ff00000000800 */
[----:B------:R-:W0:Y:S02]  /*0010*/  LDC.64 R2, c[0x0][0x388] ;  /* 0x0000e200ff027b82 */ /* 0x000e240000000a00 */
[----:B0-----:R-:W-:-:S04]  /*0020*/  IADD3 R4, P1, PT, R2, -0x2, RZ ;  /* 0xfffffffe02047810 */ /* 0x001fc80007f3e0ff */
[----:B------:R-:W-:Y:S02]  /*0030*/  ISETP.GT.U32.AND P0, PT, R4, -0x4, PT ;  /* 0xfffffffc0400780c */ /* 0x000fe40003f04070 */
[----:B------:R-:W-:-:S04]  /*0040*/  IADD3.X R5, PT, PT, R3, -0x1, RZ, P1, !PT ;  /* 0xffffffff03057810 */ /* 0x000fc80000ffe4ff */
[----:B------:R-:W-:-:S13]  /*0050*/  ISETP.GT.U32.AND.EX P0, PT, R5, -0x1, PT, P0 ;  /* 0xffffffff0500780c */ /* 0x000fda0003f04100 */
[----:B------:R-:W-:Y:S05]  /*0060*/  @P0 EXIT ;  /* 0x000000000000094d */ /* 0x000fea0003800000 */
[----:B------:R-:W-:Y:S01]  /*0070*/  ISETP.GE.U32.AND P0, PT, R4, 0xf, PT ;  /* 0x0000000f0400780c */ /* 0x000fe20003f06070 */
[----:B------:R-:W-:Y:S01]  /*0080*/  UMOV UR6, 0x2 ;  /* 0x0000000200067882 */ /* 0x000fe20000000000 */
[----:B------:R-:W-:Y:S01]  /*0090*/  IADD3 R0, P2, PT, R2, -0x1, RZ ;  /* 0xffffffff02007810 */ /* 0x000fe20007f5e0ff */
[----:B------:R-:W-:Y:S01]  /*00a0*/  UMOV UR4, URZ ;  /* 0x000000ff00047c82 */ /* 0x000fe20008000000 */
[----:B------:R-:W-:Y:S01]  /*00b0*/  ISETP.GE.U32.AND.EX P0, PT, R5, RZ, PT, P0 ;  /* 0x000000ff0500720c */ /* 0x000fe20003f06100 */
[----:B------:R-:W0:Y:S01]  /*00c0*/  LDCU.64 UR10, c[0x0][0x358] ;  /* 0x00006b00ff0a77ac */ /* 0x000e220008000a00 */
[----:B------:R-:W-:Y:S02]  /*00d0*/  LOP3.LUT R26, R0, 0xf, RZ, 0xc0, !PT ;  /* 0x0000000f001a7812 */ /* 0x000fe400078ec0ff */
[----:B------:R-:W-:Y:S02]  /*00e0*/  IADD3.X R24, PT, PT, R3, -0x1, RZ, P2, !PT ;  /* 0xffffffff03187810 */ /* 0x000fe400017fe4ff */
[----:B------:R-:W-:-:S04]  /*00f0*/  ISETP.NE.U32.AND P1, PT, R26, RZ, PT ;  /* 0x000000ff1a00720c */ /* 0x000fc80003f25070 */
[----:B------:R-:W-:-:S03]  /*0100*/  ISETP.NE.AND.EX P1, PT, RZ, RZ, PT, P1 ;  /* 0x000000ffff00720c */ /* 0x000fc60003f25310 */
[----:B------:R-:W-:Y:S10]  /*0110*/  @!P0 BRA `(.L_x_1781) ;  /* 0x0000000400588947 */ /* 0x000ff40003800000 */
[----:B------:R-:W0:Y:S01]  /*0120*/  LDC.64 R4, c[0x0][0x380] ;  /* 0x0000e000ff047b82 */ /* 0x000e220000000a00 */
[----:B------:R-:W1:Y:S01]  /*0130*/  LDCU.64 UR4, c[0x0][0x380] ;  /* 0x00007000ff0477ac */ /* 0x000e620008000a00 */
[----:B0-----:R-:W5:Y:S01]  /*0140*/  LDG.E.64 R4, desc[UR10][R4.64+0x8] ;  /* 0x0000080a04047981 */ /* 0x001f62000c1e1b00 */
[----:B-1----:R-:W-:Y:S01]  /*0150*/  UIADD3 UR4, UP0, UPT, UR4, 0x48, URZ ;  /* 0x0000004804047890 */ /* 0x002fe2000ff1e0ff */
[----:B------:R-:W-:Y:S01]  /*0160*/  LOP3.LUT R25, R0, 0xfffffff0, RZ, 0xc0, !PT ;  /* 0xfffffff000197812 */ /* 0x000fe200078ec0ff */
[----:B------:R-:W-:Y:S02]  /*0170*/  UMOV UR6, 0x2 ;  /* 0x0000000200067882 */ /* 0x000fe40000000000 */
[----:B------:R-:W-:Y:S02]  /*0180*/  UIADD3.X UR5, UPT, UPT, URZ, UR5, URZ, UP0, !UPT ;  /* 0x00000005ff057290 */ /* 0x000fe400087fe4ff */
[----:B------:R-:W-:Y:S01]  /*0190*/  IMAD.U32 R6, RZ, RZ, UR4 ;  /* 0x00000004ff067e24 */ /* 0x000fe2000f8e00ff */
[----:B------:R-:W-:-:S03]  /*01a0*/  UMOV UR4, URZ ;  /* 0x000000ff00047c82 */ /* 0x000fc60008000000 */
[----:B------:R-:W-:-:S07]  /*01b0*/  IMAD.U32 R7, RZ, RZ, UR5 ;  /* 0x00000005ff077e24 */ /* 0x000fce000f8e00ff */
.L_x_1782:
[----:B-1----:R-:W-:Y:S02]  /*01c0*/  IMAD.MOV.U32 R2, RZ, RZ, R6 ;  /* 0x000000ffff027224 */ /* 0x002fe400078e0006 */
[----:B------:R-:W-:-:S05]  /*01d0*/  IMAD.MOV.U32 R3, RZ, RZ, R7 ;  /* 0x000000ffff037224 */ /* 0x000fca00078e0007 */
[----:B------:R-:W2:Y:S04]  /*01e0*/  LDG.E.64 R8, desc[UR10][R2.64+-0x38] ;  /* 0xffffc80a02087981 */ /* 0x000ea8000c1e1b00 */
[----:B------:R-:W3:Y:S04]  /*01f0*/  LDG.E.64 R6, desc[UR10][R2.64+-0x30] ;  /* 0xffffd00a02067981 */ /* 0x000ee8000c1e1b00 */
[----:B------:R-:W4:Y:S04]  /*0200*/  LDG.E.64 R14, desc[UR10][R2.64+-0x28] ;  /* 0xffffd80a020e7981 */ /* 0x000f28000c1e1b00 */
[----:B------:R-:W4:Y:S04]  /*0210*/  LDG.E.64 R10, desc[UR10][R2.64+-0x20] ;  /* 0xffffe00a020a7981 */ /* 0x000f28000c1e1b00 */
[----:B------:R-:W4:Y:S04]  /*0220*/  LDG.E.64 R12, desc[UR10][R2.64+-0x18] ;  /* 0xffffe80a020c7981 */ /* 0x000f28000c1e1b00 */
[----:B------:R-:W4:Y:S04]  /*0230*/  LDG.E.64 R20, desc[UR10][R2.64+-0x10] ;  /* 0xfffff00a02147981 */ /* 0x000f28000c1e1b00 */
[----:B------:R-:W4:Y:S01]  /*0240*/  LDG.E.64 R18, desc[UR10][R2.64+-0x8] ;  /* 0xfffff80a02127981 */ /* 0x000f22000c1e1b00 */
[----:B--2--5:R-:W-:-:S05]  /*0250*/  IADD3 R28, P0, PT, R8, R4, RZ ;  /* 0x00000004081c7210 */ /* 0x024fca0007f1e0ff */
[----:B------:R-:W-:Y:S01]  /*0260*/  IMAD.X R29, R9, 0x1, R5, P0 ;  /* 0x00000001091d7824 */ /* 0x000fe200000e0605 */
[----:B---3--:R-:W-:Y:S01]  /*0270*/  IADD3 R8, P0, PT, R6, R28, RZ ;  /* 0x0000001c06087210 */ /* 0x008fe20007f1e0ff */
[----:B------:R-:W2:Y:S04]  /*0280*/  LDG.E.64 R4, desc[UR10][R2.64] ;  /* 0x0000000a02047981 */ /* 0x000ea8000c1e1b00 */
[----:B------:R-:W-:Y:S01]  /*0290*/  IMAD.X R9, R7, 0x1, R29, P0 ;  /* 0x0000000107097824 */ /* 0x000fe200000e061d */
[----:B----4-:R-:W-:Y:S01]  /*02a0*/  IADD3 R22, P0, PT, R14, R8, RZ ;  /* 0x000000080e167210 */ /* 0x010fe20007f1e0ff */
[----:B------:R-:W3:Y:S04]  /*02b0*/  LDG.E.64 R6, desc[UR10][R2.64+0x8] ;  /* 0x0000080a02067981 */ /* 0x000ee8000c1e1b00 */
[----:B------:R-:W-:Y:S01]  /*02c0*/  IMAD.X R23, R15, 0x1, R9, P0 ;  /* 0x000000010f177824 */ /* 0x000fe200000e0609 */
[----:B------:R0:W-:Y:S01]  /*02d0*/  STG.E.64 desc[UR10][R2.64+-0x30], R8 ;  /* 0xffffd00802007986 */ /* 0x0001e2000c101b0a */
[----:B------:R-:W-:-:S03]  /*02e0*/  IADD3 R14, P0, PT, R10, R22, RZ ;  /* 0x000000160a0e7210 */ /* 0x000fc60007f1e0ff */
[----:B------:R1:W-:Y:S02]  /*02f0*/  STG.E.64 desc[UR10][R2.64+-0x38], R28 ;  /* 0xffffc81c02007986 */ /* 0x0003e4000c101b0a */
[----:B------:R-:W-:Y:S01]  /*0300*/  IMAD.X R15, R11, 0x1, R23, P0 ;  /* 0x000000010b0f7824 */ /* 0x000fe200000e0617 */
[----:B------:R-:W-:Y:S01]  /*0310*/  IADD3 R16, P0, PT, R12, R14, RZ ;  /* 0x0000000e0c107210 */ /* 0x000fe20007f1e0ff */
[----:B------:R-:W4:Y:S04]  /*0320*/  LDG.E.64 R10, desc[UR10][R2.64+0x18] ;  /* 0x0000180a020a7981 */ /* 0x000f28000c1e1b00 */
[----:B0-----:R-:W4:Y:S01]  /*0330*/  LDG.E.64 R8, desc[UR10][R2.64+0x10] ;  /* 0x0000100a02087981 */ /* 0x001f22000c1e1b00 */
[----:B------:R-:W-:-:S03]  /*0340*/  IMAD.X R17, R13, 0x1, R15, P0 ;  /* 0x000000010d117824 */ /* 0x000fc600000e060f */
[----:B------:R-:W4:Y:S01]  /*0350*/  LDG.E.64 R12, desc[UR10][R2.64+0x20] ;  /* 0x0000200a020c7981 */ /* 0x000f22000c1e1b00 */
[----:B-1----:R-:W-:-:S03]  /*0360*/  IADD3 R28, P0, PT, R20, R16, RZ ;  /* 0x00000010141c7210 */ /* 0x002fc60007f1e0ff */
[----:B------:R0:W-:Y:S02]  /*0370*/  STG.E.64 desc[UR10][R2.64+-0x20], R14 ;  /* 0xffffe00e02007986 */ /* 0x0001e4000c101b0a */
[----:B------:R-:W-:Y:S02]  /*0380*/  IMAD.X R29, R21, 0x1, R17, P0 ;  /* 0x00000001151d7824 */ /* 0x000fe400000e0611 */
[----:B------:R1:W-:Y:S04]  /*0390*/  STG.E.64 desc[UR10][R2.64+-0x18], R16 ;  /* 0xffffe81002007986 */ /* 0x0003e8000c101b0a */
[----:B------:R-:W4:Y:S04]  /*03a0*/  LDG.E.64 R20, desc[UR10][R2.64+0x38] ;  /* 0x0000380a02147981 */ /* 0x000f28000c1e1b00 */
[----:B0-----:R-:W4:Y:S04]  /*03b0*/  LDG.E.64 R14, desc[UR10][R2.64+0x28] ;  /* 0x0000280a020e7981 */ /* 0x001f28000c1e1b00 */
[----:B-1----:R-:W4:Y:S04]  /*03c0*/  LDG.E.64 R16, desc[UR10][R2.64+0x30] ;  /* 0x0000300a02107981 */ /* 0x002f28000c1e1b00 */
[----:B------:R0:W-:Y:S04]  /*03d0*/  STG.E.64 desc[UR10][R2.64+-0x28], R22 ;  /* 0xffffd81602007986 */ /* 0x0001e8000c101b0a */
[----:B0-----:R-:W4:Y:S01]  /*03e0*/  LDG.E.64 R22, desc[UR10][R2.64+0x40] ;  /* 0x0000400a02167981 */ /* 0x001f22000c1e1b00 */
[----:B------:R-:W-:-:S05]  /*03f0*/  IADD3 R18, P0, PT, R18, R28, RZ ;  /* 0x0000001c12127210 */ /* 0x000fca0007f1e0ff */
[----:B------:R-:W-:Y:S01]  /*0400*/  IMAD.X R19, R19, 0x1, R29, P0 ;  /* 0x0000000113137824 */ /* 0x000fe200000e061d */
[----:B------:R-:W-:-:S04]  /*0410*/  UIADD3 UR6, UP0, UPT, UR6, 0x10, URZ ;  /* 0x0000001006067890 */ /* 0x000fc8000ff1e0ff */
[----:B------:R0:W-:Y:S01]  /*0420*/  STG.E.64 desc[UR10][R2.64+-0x8], R18 ;  /* 0xfffff81202007986 */ /* 0x0001e2000c101b0a */
[----:B------:R-:W-:-:S03]  /*0430*/  UIADD3.X UR4, UPT, UPT, URZ, UR4, URZ, UP0, !UPT ;  /* 0x00000004ff047290 */ /* 0x000fc600087fe4ff */
[----:B------:R-:W-:Y:S01]  /*0440*/  STG.E.64 desc[UR10][R2.64+-0x10], R28 ;  /* 0xfffff01c02007986 */ /* 0x000fe2000c101b0a */
[----:B--2---:R-:W-:-:S05]  /*0450*/  IADD3 R4, P0, PT, R4, R18, RZ ;  /* 0x0000001204047210 */ /* 0x004fca0007f1e0ff */
[----:B------:R-:W-:Y:S01]  /*0460*/  IMAD.X R5, R5, 0x1, R19, P0 ;  /* 0x0000000105057824 */ /* 0x000fe200000e0613 */
[----:B---3--:R-:W-:-:S05]  /*0470*/  IADD3 R6, P0, PT, R6, R4, RZ ;  /* 0x0000000406067210 */ /* 0x008fca0007f1e0ff */
[----:B------:R-:W-:Y:S01]  /*0480*/  IMAD.X R7, R7, 0x1, R5, P0 ;  /* 0x0000000107077824 */ /* 0x000fe200000e0605 */
[----:B----4-:R-:W-:-:S05]  /*0490*/  IADD3 R8, P0, PT, R8, R6, RZ ;  /* 0x0000000608087210 */ /* 0x010fca0007f1e0ff */
[----:B------:R-:W-:Y:S01]  /*04a0*/  IMAD.X R9, R9, 0x1, R7, P0 ;  /* 0x0000000109097824 */ /* 0x000fe200000e0607 */
[----:B------:R-:W-:-:S05]  /*04b0*/  IADD3 R10, P0, PT, R10, R8, RZ ;  /* 0x000000080a0a7210 */ /* 0x000fca0007f1e0ff */
[----:B------:R-:W-:Y:S01]  /*04c0*/  IMAD.X R11, R11, 0x1, R9, P0 ;  /* 0x000000010b0b7824 */ /* 0x000fe200000e0609 */
[----:B------:R-:W-:-:S05]  /*04d0*/  IADD3 R12, P0, PT, R12, R10, RZ ;  /* 0x0000000a0c0c7210 */ /* 0x000fca0007f1e0ff */
[----:B------:R-:W-:Y:S01]  /*04e0*/  IMAD.X R13, R13, 0x1, R11, P0 ;  /* 0x000000010d0d7824 */ /* 0x000fe200000e060b */
[----:B------:R-:W-:-:S05]  /*04f0*/  IADD3 R14, P0, PT, R14, R12, RZ ;  /* 0x0000000c0e0e7210 */ /* 0x000fca0007f1e0ff */
[----:B------:R-:W-:Y:S01]  /*0500*/  IMAD.X R15, R15, 0x1, R13, P0 ;  /* 0x000000010f0f7824 */ /* 0x000fe200000e060d */
[----:B------:R-:W-:-:S05]  /*0510*/  IADD3 R16, P0, PT, R16, R14, RZ ;  /* 0x0000000e10107210 */ /* 0x000fca0007f1e0ff */
[----:B------:R-:W-:Y:S01]  /*0520*/  IMAD.X R17, R17, 0x1, R15, P0 ;  /* 0x0000000111117824 */ /* 0x000fe200000e060f */
[----:B0-----:R-:W-:Y:S01]  /*0530*/  IADD3 R18, P0, PT, R20, R16, RZ ;  /* 0x0000001014127210 */ /* 0x001fe20007f1e0ff */
[----:B------:R0:W-:Y:S04]  /*0540*/  STG.E.64 desc[UR10][R2.64+0x8], R6 ;  /* 0x0000080602007986 */ /* 0x0001e8000c101b0a */
[----:B------:R-:W-:Y:S01]  /*0550*/  IMAD.X R19, R21, 0x1, R17, P0 ;  /* 0x0000000115137824 */ /* 0x000fe200000e0611 */
[----:B------:R1:W-:Y:S01]  /*0560*/  STG.E.64 desc[UR10][R2.64], R4 ;  /* 0x0000000402007986 */ /* 0x0003e2000c101b0a */
[----:B------:R-:W-:Y:S02]  /*0570*/  IADD3 R20, P0, PT, R22, R18, RZ ;  /* 0x0000001216147210 */ /* 0x000fe40007f1e0ff */
[----:B0-----:R-:W-:-:S03]  /*0580*/  IADD3 R6, P2, PT, -R25, UR6, RZ ;  /* 0x0000000619067c10 */ /* 0x001fc6000ff5e1ff */
[----:B-1----:R-:W-:Y:S01]  /*0590*/  IMAD.X R5, R23, 0x1, R19, P0 ;  /* 0x0000000117057824 */ /* 0x002fe200000e0613 */
[----:B------:R-:W-:Y:S02]  /*05a0*/  ISETP.NE.U32.AND P0, PT, R6, 0x2, PT ;  /* 0x000000020600780c */ /* 0x000fe40003f05070 */
[----:B------:R-:W-:-:S04]  /*05b0*/  IADD3.X R6, PT, PT, ~R24, UR4, RZ, P2, !PT ;  /* 0x0000000418067c10 */ /* 0x000fc800097fe5ff */
[----:B------:R-:W-:Y:S01]  /*05c0*/  ISETP.NE.AND.EX P0, PT, R6, RZ, PT, P0 ;  /* 0x000000ff0600720c */ /* 0x000fe20003f05300 */
[----:B------:R-:W-:Y:S01]  /*05d0*/  IMAD.MOV.U32 R4, RZ, RZ, R20 ;  /* 0x000000ffff047224 */ /* 0x000fe200078e0014 */
[----:B------:R-:W-:Y:S01]  /*05e0*/  IADD3 R6, P2, PT, R2, 0x80, RZ ;  /* 0x0000008002067810 */ /* 0x000fe20007f5e0ff */
[----:B------:R1:W-:Y:S04]  /*05f0*/  STG.E.64 desc[UR10][R2.64+0x10], R8 ;  /* 0x0000100802007986 */ /* 0x0003e8000c101b0a */
[----:B------:R1:W-:Y:S01]  /*0600*/  STG.E.64 desc[UR10][R2.64+0x18], R10 ;  /* 0x0000180a02007986 */ /* 0x0003e2000c101b0a */
[----:B------:R-:W-:-:S03]  /*0610*/  IMAD.X R7, RZ, RZ, R3, P2 ;  /* 0x000000ffff077224 */ /* 0x000fc600010e0603 */
[----:B------:R1:W-:Y:S04]  /*0620*/  STG.E.64 desc[UR10][R2.64+0x20], R12 ;  /* 0x0000200c02007986 */ /* 0x0003e8000c101b0a */
[----:B------:R1:W-:Y:S04]  /*0630*/  STG.E.64 desc[UR10][R2.64+0x28], R14 ;  /* 0x0000280e02007986 */ /* 0x0003e8000c101b0a */
[----:B------:R1:W-:Y:S04]  /*0640*/  STG.E.64 desc[UR10][R2.64+0x30], R16 ;  /* 0x0000301002007986 */ /* 0x0003e8000c101b0a */
[----:B------:R1:W-:Y:S04]  /*0650*/  STG.E.64 desc[UR10][R2.64+0x38], R18 ;  /* 0x0000381202007986 */ /* 0x0003e8000c101b0a */
[----:B------:R1:W-:Y:S01]  /*0660*/  STG.E.64 desc[UR10][R2.64+0x40], R4 ;  /* 0x0000400402007986 */ /* 0x0003e2000c101b0a */
[----:B------:R-:W-:Y:S05]  /*0670*/  @P0 BRA `(.L_x_1782) ;  /* 0xfffffff800d00947 */ /* 0x000fea000383ffff */
.L_x_1781:
[----:B0-----:R-:W-:Y:S05]  /*0680*/  @!P1 EXIT ;  /* 0x000000000000994d */ /* 0x001fea0003800000 */
[----:B------:R-:W-:Y:S02]  /*0690*/  ISETP.GE.U32.AND P1, PT, R26, 0x8, PT ;  /* 0x000000081a00780c */ /* 0x000fe40003f26070 */
[----:B------:R-:W-:Y:S02]  /*06a0*/  LOP3.LUT R20, R0, 0x7, RZ, 0xc0, !PT ;  /* 0x0000000700147812 */ /* 0x000fe400078ec0ff */
[----:B------:R-:W-:Y:S02]  /*06b0*/  ISETP.GE.U32.AND.EX P1, PT, RZ, RZ, PT, P1 ;  /* 0x000000ffff00720c */ /* 0x000fe40003f26110 */
[----:B------:R-:W-:-:S04]  /*06c0*/  ISETP.NE.U32.AND P0, PT, R20, RZ, PT ;  /* 0x000000ff1400720c */ /* 0x000fc80003f05070 */
[----:B------:R-:W-:-:S07]  /*06d0*/  ISETP.NE.AND.EX P0, PT, RZ, RZ, PT, P0 ;  /* 0x000000ffff00720c */ /* 0x000fce0003f05300 */
[----:B------:R-:W-:Y:S06]  /*06e0*/  @!P1 BRA `(.L_x_1783) ;  /* 0x0000000000a09947 */ /* 0x000fec0003800000 */
[----:B------:R-:W0:Y:S02]  /*06f0*/  LDCU.64 UR8, c[0x0][0x380] ;  /* 0x00007000ff0877ac */ /* 0x000e240008000a00 */
[----:B0-----:R-:W-:-:S04]  /*0700*/  ULEA UR5, UP0, UR6, UR8, 0x3 ;  /* 0x0000000806057291 */ /* 0x001fc8000f8018ff */
[----:B------:R-:W-:Y:S02]  /*0710*/  ULEA.HI.X UR7, UR6, UR9, UR4, 0x3, UP0 ;  /* 0x0000000906077291 */ /* 0x000fe400080f1c04 */
[----:B-1----:R-:W-:-:S04]  /*0720*/  IMAD.U32 R2, RZ, RZ, UR5 ;  /* 0x00000005ff027e24 */ /* 0x002fc8000f8e00ff */
[----:B------:R-:W-:-:S05]  /*0730*/  IMAD.U32 R3, RZ, RZ, UR7 ;  /* 0x00000007ff037e24 */ /* 0x000fca000f8e00ff */
[----:B------:R-:W2:Y:S04]  /*0740*/  LDG.E.64 R14, desc[UR10][R2.64+-0x8] ;  /* 0xfffff80a020e7981 */ /* 0x000ea8000c1e1b00 */
[----:B------:R-:W2:Y:S04]  /*0750*/  LDG.E.64 R16, desc[UR10][R2.64] ;  /* 0x0000000a02107981 */ /* 0x000ea8000c1e1b00 */
[----:B------:R-:W3:Y:S04]  /*0760*/  LDG.E.64 R18, desc[UR10][R2.64+0x8] ;  /* 0x0000080a02127981 */ /* 0x000ee8000c1e1b00 */
[----:B------:R-:W4:Y:S04]  /*0770*/  LDG.E.64 R22, desc[UR10][R2.64+0x10] ;  /* 0x0000100a02167981 */ /* 0x000f28000c1e1b00 */
[----:B------:R-:W5:Y:S04]  /*0780*/  LDG.E.64 R12, desc[UR10][R2.64+0x18] ;  /* 0x0000180a020c7981 */ /* 0x000f68000c1e1b00 */
[----:B------:R-:W5:Y:S04]  /*0790*/  LDG.E.64 R4, desc[UR10][R2.64+0x20] ;  /* 0x0000200a02047981 */ /* 0x000f68000c1e1b00 */
[----:B------:R-:W5:Y:S04]  /*07a0*/  LDG.E.64 R6, desc[UR10][R2.64+0x28] ;  /* 0x0000280a02067981 */ /* 0x000f68000c1e1b00 */
[----:B------:R-:W5:Y:S04]  /*07b0*/  LDG.E.64 R8, desc[UR10][R2.64+0x30] ;  /* 0x0000300a02087981 */ /* 0x000f68000c1e1b00 */
[----:B------:R-:W5:Y:S01]  /*07c0*/  LDG.E.64 R10, desc[UR10][R2.64+0x38] ;  /* 0x0000380a020a7981 */ /* 0x000f62000c1e1b00 */
[----:B------:R-:W-:-:S04]  /*07d0*/  UIADD3 UR6, UP0, UPT, UR6, 0x8, URZ ;  /* 0x0000000806067890 */ /* 0x000fc8000ff1e0ff */
[----:B------:R-:W-:Y:S01]  /*07e0*/  UIADD3.X UR4, UPT, UPT, URZ, UR4, URZ, UP0, !UPT ;  /* 0x00000004ff047290 */ /* 0x000fe200087fe4ff */
[----:B--2---:R-:W-:-:S05]  /*07f0*/  IADD3 R14, P1, PT, R14, R16, RZ ;  /* 0x000000100e0e7210 */ /* 0x004fca0007f3e0ff */
[----:B------:R-:W-:Y:S01]  /*0800*/  IMAD.X R15, R15, 0x1, R17, P1 ;  /* 0x000000010f0f7824 */ /* 0x000fe200008e0611 */
[----:B---3--:R-:W-:-:S04]  /*0810*/  IADD3 R16, P1, PT, R18, R14, RZ ;  /* 0x0000000e12107210 */ /* 0x008fc80007f3e0ff */
[----:B------:R0:W-:Y:S01]  /*0820*/  STG.E.64 desc[UR10][R2.64], R14 ;  /* 0x0000000e02007986 */ /* 0x0001e2000c101b0a */
[----:B------:R-:W-:Y:S01]  /*0830*/  IMAD.X R17, R19, 0x1, R15, P1 ;  /* 0x0000000113117824 */ /* 0x000fe200008e060f */
[----:B----4-:R-:W-:-:S04]  /*0840*/  IADD3 R18, P1, PT, R22, R16, RZ ;  /* 0x0000001016127210 */ /* 0x010fc80007f3e0ff */
[----:B------:R0:W-:Y:S01]  /*0850*/  STG.E.64 desc[UR10][R2.64+0x8], R16 ;  /* 0x0000081002007986 */ /* 0x0001e2000c101b0a */
[----:B------:R-:W-:Y:S01]  /*0860*/  IMAD.X R19, R23, 0x1, R17, P1 ;  /* 0x0000000117137824 */ /* 0x000fe200008e0611 */
[----:B-----5:R-:W-:-:S04]  /*0870*/  IADD3 R12, P1, PT, R12, R18, RZ ;  /* 0x000000120c0c7210 */ /* 0x020fc80007f3e0ff */
[----:B------:R0:W-:Y:S01]  /*0880*/  STG.E.64 desc[UR10][R2.64+0x10], R18 ;  /* 0x0000101202007986 */ /* 0x0001e2000c101b0a */
[----:B------:R-:W-:Y:S01]  /*0890*/  IMAD.X R13, R13, 0x1, R19, P1 ;  /* 0x000000010d0d7824 */ /* 0x000fe200008e0613 */
[----:B------:R-:W-:-:S04]  /*08a0*/  IADD3 R4, P1, PT, R4, R12, RZ ;  /* 0x0000000c04047210 */ /* 0x000fc80007f3e0ff */
        /* <DEDUP_REMOVED lines=10> */
[----:B------:R-:W-:-:S05]  /*0950*/  IMAD.X R11, R11, 0x1, R9, P1 ;  /* 0x000000010b0b7824 */ /* 0x000fca00008e0609 */
[----:B------:R0:W-:Y:S03]  /*0960*/  STG.E.64 desc[UR10][R2.64+0x38], R10 ;  /* 0x0000380a02007986 */ /* 0x0001e6000c101b0a */
.L_x_1783:
[----:B------:R-:W-:Y:S05]  /*0970*/  @!P0 EXIT ;  /* 0x000000000000894d */ /* 0x000fea0003800000 */
[----:B------:R-:W-:Y:S01]  /*0980*/  ISETP.GE.U32.AND P1, PT, R20, 0x4, PT ;  /* 0x000000041400780c */ /* 0x000fe20003f26070 */
[----:B01----:R-:W-:Y:S01]  /*0990*/  IMAD.MOV.U32 R2, RZ, RZ, RZ ;  /* 0x000000ffff027224 */ /* 0x003fe200078e00ff */
[----:B------:R-:W-:Y:S02]  /*09a0*/  LOP3.LUT R0, R0, 0x3, RZ, 0xc0, !PT ;  /* 0x0000000300007812 */ /* 0x000fe400078ec0ff */
[----:B------:R-:W-:Y:S02]  /*09b0*/  ISETP.GE.U32.AND.EX P1, PT, RZ, RZ, PT, P1 ;  /* 0x000000ffff00720c */ /* 0x000fe40003f26110 */
[----:B------:R-:W-:-:S04]  /*09c0*/  ISETP.NE.U32.AND P0, PT, R0, RZ, PT ;  /* 0x000000ff0000720c */ /* 0x000fc80003f05070 */
[----:B------:R-:W-:-:S07]  /*09d0*/  ISETP.NE.AND.EX P0, PT, R2, RZ, PT, P0 ;  /* 0x000000ff0200720c */ /* 0x000fce0003f05300 */
[----:B------:R-:W-:Y:S06]  /*09e0*/  @!P1 BRA `(.L_x_1784) ;  /* 0x0000000000609947 */ /* 0x000fec0003800000 */
[----:B------:R-:W0:Y:S02]  /*09f0*/  LDCU.64 UR8, c[0x0][0x380] ;  /* 0x00007000ff0877ac */ /* 0x000e240008000a00 */
[----:B0-----:R-:W-:-:S04]  /*0a00*/  ULEA UR8, UP0, UR6, UR8, 0x3 ;  /* 0x0000000806087291 */ /* 0x001fc8000f8018ff */
[----:B------:R-:W-:Y:S02]  /*0a10*/  ULEA.HI.X UR9, UR6, UR9, UR4, 0x3, UP0 ;  /* 0x0000000906097291 */ /* 0x000fe400080f1c04 */
[----:B------:R-:W-:-:S04]  /*0a20*/  IMAD.U32 R14, RZ, RZ, UR8 ;  /* 0x00000008ff0e7e24 */ /* 0x000fc8000f8e00ff */
[----:B------:R-:W-:-:S05]  /*0a30*/  IMAD.U32 R15, RZ, RZ, UR9 ;  /* 0x00000009ff0f7e24 */ /* 0x000fca000f8e00ff */
[----:B------:R-:W2:Y:S04]  /*0a40*/  LDG.E.64 R4, desc[UR10][R14.64+-0x8] ;  /* 0xfffff80a0e047981 */ /* 0x000ea8000c1e1b00 */
[----:B------:R-:W2:Y:S04]  /*0a50*/  LDG.E.64 R6, desc[UR10][R14.64] ;  /* 0x0000000a0e067981 */ /* 0x000ea8000c1e1b00 */
[----:B------:R-:W3:Y:S04]  /*0a60*/  LDG.E.64 R8, desc[UR10][R14.64+0x8] ;  /* 0x0000080a0e087981 */ /* 0x000ee8000c1e1b00 */
[----:B------:R-:W4:Y:S04]  /*0a70*/  LDG.E.64 R10, desc[UR10][R14.64+0x10] ;  /* 0x0000100a0e0a7981 */ /* 0x000f28000c1e1b00 */
        /* <DEDUP_REMOVED lines=13> */
[----:B------:R-:W-:-:S05]  /*0b50*/  IMAD.X R11, R13, 0x1, R9, P1 ;  /* 0x000000010d0b7824 */ /* 0x000fca00008e0609 */
[----:B------:R0:W-:Y:S03]  /*0b60*/  STG.E.64 desc[UR10][R14.64+0x18], R10 ;  /* 0x0000180a0e007986 */ /* 0x0001e6000c101b0a */
.L_x_1784:
[----:B------:R-:W-:Y:S05]  /*0b70*/  @!P0 EXIT ;  /* 0x000000000000894d */ /* 0x000fea0003800000 */
[----:B------:R-:W1:Y:S02]  /*0b80*/  LDCU.64 UR8, c[0x0][0x380] ;  /* 0x00007000ff0877ac */ /* 0x000e640008000a00 */
[----:B-1----:R-:W-:-:S04]  /*0b90*/  ULEA UR5, UP0, UR6, UR8, 0x3 ;  /* 0x0000000806057291 */ /* 0x002fc8000f8018ff */
[----:B------:R-:W-:Y:S02]  /*0ba0*/  ULEA.HI.X UR4, UR6, UR9, UR4, 0x3, UP0 ;  /* 0x0000000906047291 */ /* 0x000fe400080f1c04 */
[----:B------:R-:W-:-:S04]  /*0bb0*/  IMAD.U32 R3, RZ, RZ, UR5 ;  /* 0x00000005ff037e24 */ /* 0x000fc8000f8e00ff */
[----:B0-----:R-:W-:-:S07]  /*0bc0*/  IMAD.U32 R6, RZ, RZ, UR4 ;  /* 0x00000004ff067e24 */ /* 0x001fce000f8e00ff */
.L_x_1785:
[----:B------:R-:W-:Y:S02]  /*0bd0*/  IMAD.MOV.U32 R8, RZ, RZ, R3 ;  /* 0x000000ffff087224 */ /* 0x000fe400078e0003 */
[----:B------:R-:W-:-:S05]  /*0be0*/  IMAD.MOV.U32 R9, RZ, RZ, R6 ;  /* 0x000000ffff097224 */ /* 0x000fca00078e0006 */
[----:B------:R-:W2:Y:S04]  /*0bf0*/  LDG.E.64 R4, desc[UR10][R8.64+-0x8] ;  /* 0xfffff80a08047981 */ /* 0x000ea8000c1e1b00 */
[----:B------:R-:W2:Y:S01]  /*0c00*/  LDG.E.64 R6, desc[UR10][R8.64] ;  /* 0x0000000a08067981 */ /* 0x000ea2000c1e1b00 */
[----:B------:R-:W-:Y:S02]  /*0c10*/  IADD3 R3, P1, PT, R8, 0x8, RZ ;  /* 0x0000000808037810 */ /* 0x000fe40007f3e0ff */
[----:B--2---:R-:W-:-:S03]  /*0c20*/  IADD3 R4, P0, PT, R4, R6, RZ ;  /* 0x0000000604047210 */ /* 0x004fc60007f1e0ff */
[----:B------:R-:W-:Y:S02]  /*0c30*/  IMAD.X R6, RZ, RZ, R9, P1 ;  /* 0x000000ffff067224 */ /* 0x000fe400008e0609 */
[----:B------:R-:W-:Y:S01]  /*0c40*/  IMAD.X R5, R5, 0x1, R7, P0 ;  /* 0x0000000105057824 */ /* 0x000fe200000e0607 */
[----:B------:R-:W-:-:S04]  /*0c50*/  IADD3 R0, P0, PT, R0, -0x1, RZ ;  /* 0xffffffff00007810 */ /* 0x000fc80007f1e0ff */
[----:B------:R-:W-:Y:S01]  /*0c60*/  IADD3.X R2, PT, PT, R2, -0x1, RZ, P0, !PT ;  /* 0xffffffff02027810 */ /* 0x000fe200007fe4ff */
[----:B------:R0:W-:Y:S01]  /*0c70*/  STG.E.64 desc[UR10][R8.64], R4 ;  /* 0x0000000408007986 */ /* 0x0001e2000c101b0a */
[----:B------:R-:W-:-:S04]  /*0c80*/  ISETP.NE.U32.AND P0, PT, R0, RZ, PT ;  /* 0x000000ff0000720c */ /* 0x000fc80003f05070 */
[----:B------:R-:W-:-:S13]  /*0c90*/  ISETP.NE.AND.EX P0, PT, R2, RZ, PT, P0 ;  /* 0x000000ff0200720c */ /* 0x000fda0003f05300 */
[----:B0-----:R-:W-:Y:S05]  /*0ca0*/  @P0 BRA `(.L_x_1785) ;  /* 0xfffffffc00c80947 */ /* 0x001fea000383ffff */
[----:B------:R-:W-:Y:S05]  /*0cb0*/  EXIT ;  /* 0x000000000000794d */ /* 0x000fea0003800000 */
.L_x_1786:
        /* <DEDUP_REMOVED lines=12> */
.L_x_2169:


//--------------------- .text._Z33batched_delete_preprocessing_v3_1P27vertex_dictionary_structuremPmS1_ --------------------------
	.section	.text._Z33batched_delete_preprocessing_v3_1P27vertex_dictionary_structuremPmS1_,"ax",@progbits
	.align	128
        .global         _Z33batched_delete_preprocessing_v3_1P27vertex_dictionary_structuremPmS1_
        .type           _Z33batched_delete_preprocessing_v3_1P27vertex_dictionary_structuremPmS1_,@function
        .size           _Z33batched_delete_preprocessing_v3_1P27vertex_dictionary_structuremPmS1_,(.L_x_2170 - _Z33batched_delete_preprocessing_v3_1P27vertex_dictionary_structuremPmS1_)
        .other          _Z33batched_delete_preprocessing_v3_1P27vertex_dictionary_structuremPmS1_,@"STO_CUDA_ENTRY STV_DEFAULT"
_Z33batched_delete_preprocessing_v3_1P27vertex_dictionary_structuremPmS1_:
.text._Z33batched_delete_preprocessing_v3_1P27vertex_dictionary_structuremPmS1_:
        /* <DEDUP_REMOVED lines=12> */
[----:B------:R-:W1:Y:S01]  /*00c0*/  LDCU.64 UR4, c[0x0][0x358] ;  /* 0x00006b00ff0477ac */ /* 0x000e620008000a00 */
[----:B------:R-:W2:Y:S02]  /*00d0*/  LDCU.128 UR8, c[0x0][0x390] ;  /* 0x00007200ff0877ac */ /* 0x000ea40008000c00 */
[----:B0-----:R-:W-:-:S04]  /*00e0*/  IADD3 R10, P0, PT, R12, UR6, RZ ;  /* 0x000000060c0a7c10 */ /* 0x001fc8000ff1e0ff */
[----:B------:R-:W-:Y:S02]  /*00f0*/  IADD3.X R2, PT, PT, R0, UR7, RZ, P0, !PT ;  /* 0x0000000700027c10 */ /* 0x000fe400087fe4ff */
[----:B------:R-:W-:-:S05]  /*0100*/  IADD3 R10, P0, PT, R10, 0x18000000, RZ ;  /* 0x180000000a0a7810 */ /* 0x000fca0007f1e0ff */
[----:B------:R-:W-:-:S05]  /*0110*/  IMAD.X R11, RZ, RZ, R2, P0 ;  /* 0x000000ffff0b7224 */ /* 0x000fca00000e0602 */
[----:B-1----:R-:W3:Y:S01]  /*0120*/  LDG.E.64 R2, desc[UR4][R10.64+0x519600] ;  /* 0x519600040a027981 */ /* 0x002ee2000c1e1b00 */
[----:B--2---:R-:W-:-:S04]  /*0130*/  IADD3 R4, P0, PT, R12, UR8, RZ ;  /* 0x000000080c047c10 */ /* 0x004fc8000ff1e0ff */
[----:B------:R-:W-:-:S05]  /*0140*/  IADD3.X R5, PT, PT, R0, UR9, RZ, P0, !PT ;  /* 0x0000000900057c10 */ /* 0x000fca00087fe4ff */
[----:B------:R-:W2:Y:S04]  /*0150*/  LDG.E.64 R6, desc[UR4][R4.64+0x8] ;  /* 0x0000080404067981 */ /* 0x000ea8000c1e1b00 */
[----:B------:R-:W2:Y:S04]  /*0160*/  LDG.E.64 R8, desc[UR4][R4.64] ;  /* 0x0000000404087981 */ /* 0x000ea8000c1e1b00 */
[----:B---3--:R-:W3:Y:S01]  /*0170*/  LDG.E.64 R2, desc[UR4][R2.64] ;  /* 0x0000000402027981 */ /* 0x008ee2000c1e1b00 */
[----:B--2---:R-:W-:-:S05]  /*0180*/  IADD3 R13, P0, PT, R6, -R8, RZ ;  /* 0x80000008060d7210 */ /* 0x004fca0007f1e0ff */
[----:B------:R-:W-:Y:S01]  /*0190*/  IMAD.X R7, R7, 0x1, ~R9, P0 ;  /* 0x0000000107077824 */ /* 0x000fe200000e0e09 */
[----:B------:R-:W-:-:S03]  /*01a0*/  IADD3 R8, P0, PT, R12, UR10, RZ ;  /* 0x0000000a0c087c10 */ /* 0x000fc6000ff1e0ff */
[-C--:B---3--:R-:W-:Y:S02]  /*01b0*/  IMAD R9, R7, R2.reuse, RZ ;  /* 0x0000000207097224 */ /* 0x088fe400078e02ff */
[----:B------:R-:W-:-:S04]  /*01c0*/  IMAD.WIDE.U32 R6, R13, R2, RZ ;  /* 0x000000020d067225 */ /* 0x000fc800078e00ff */
[----:B------:R-:W-:Y:S01]  /*01d0*/  IMAD R13, R3, R13, R9 ;  /* 0x0000000d030d7224 */ /* 0x000fe200078e0209 */
[----:B------:R-:W-:-:S03]  /*01e0*/  IADD3.X R9, PT, PT, R0, UR11, RZ, P0, !PT ;  /* 0x0000000b00097c10 */ /* 0x000fc600087fe4ff */
[----:B------:R-:W-:-:S05]  /*01f0*/  IMAD.IADD R7, R7, 0x1, R13 ;  /* 0x0000000107077824 */ /* 0x000fca00078e020d */
[----:B------:R-:W-:Y:S01]  /*0200*/  STG.E.64 desc[UR4][R8.64+0x8], R6 ;  /* 0x0000080608007986 */ /* 0x000fe2000c101b04 */
[----:B------:R-:W-:Y:S05]  /*0210*/  EXIT ;  /* 0x000000000000794d */ /* 0x000fea0003800000 */
.L_x_1787:
        /* <DEDUP_REMOVED lines=14> */
.L_x_2170:


//--------------------- .text._Z50batched_delete_preprocessing_edge_block_centric_v2P27vertex_dictionary_structuremPmS1_S1_S1_S1_S1_m --------------------------
	.section	.text._Z50batched_delete_preprocessing_edge_block_centric_v2P27vertex_dictionary_structuremPmS1_S1_S1_S1_S1_m,"ax",@progbits
	.align	128
        .global         _Z50batched_delete_preprocessing_edge_block_centric_v2P27vertex_dictionary_structuremPmS1_S1_S1_S1_S1_m
        .type           _Z50batched_delete_preprocessing_edge_block_centric_v2P27vertex_dictionary_structuremPmS1_S1_S1_S1_S1_m,@function
        .size           _Z50batched_delete_preprocessing_edge_block_centric_v2P27vertex_dictionary_structuremPmS1_S1_S1_S1_S1_m,(.L_x_2171 - _Z50batched_delete_preprocessing_edge_block_centric_v2P27vertex_dictionary_structuremPmS1_S1_S1_S1_S1_m)
        .other          _Z50batched_delete_preprocessing_edge_block_centric_v2P27vertex_dictionary_structuremPmS1_S1_S1_S1_S1_m,@"STO_CUDA_ENTRY STV_DEFAULT"
_Z50batched_delete_preprocessing_edge_block_centric_v2P27vertex_dictionary_structuremPmS1_S1_S1_S1_S1_m:
.text._Z50batched_delete_preprocessing_edge_block_centric_v2P27vertex_dictionary_structuremPmS1_S1_S1_S1_S1_m:
        /* <DEDUP_REMOVED lines=18> */
[----:B0-----:R-:W-:-:S04]  /*0120*/  IADD3 R6, P1, PT, R6, UR6, RZ ;  /* 0x0000000606067c10 */ /* 0x001fc8000ff3e0ff */
[----:B------:R-:W-:Y:S02]  /*0130*/  IADD3.X R7, PT, PT, R0, UR7, RZ, P1, !PT ;  /* 0x0000000700077c10 */ /* 0x000fe40008ffe4ff */
[----:B--2---:R-:W-:-:S04]  /*0140*/  ISETP.GE.U32.AND P0, PT, R18, R4, PT ;  /* 0x000000041200720c */ /* 0x004fc80003f06070 */
[----:B------:R-:W-:-:S13]  /*0150*/  ISETP.GE.U32.AND.EX P0, PT, R19, R5, PT, P0 ;  /* 0x000000051300720c */ /* 0x000fda0003f06100 */
[----:B------:R-:W-:Y:S05]  /*0160*/  @P0 EXIT ;  /* 0x000000000000094d */ /* 0x000fea0003800000 */
[----:B------:R0:W5:Y:S01]  /*0170*/  LDG.E.64 R2, desc[UR4][R6.64] ;  /* 0x0000000406027981 */ /* 0x000162000c1e1b00 */
[----:B------:R-:W-:Y:S01]  /*0180*/  IMAD.MOV.U32 R0, RZ, RZ, R18 ;  /* 0x000000ffff007224 */ /* 0x000fe200078e0012 */
[----:B------:R-:W-:Y:S01]  /*0190*/  BSSY.RECONVERGENT B0, `(.L_x_1788) ;  /* 0x0000046000007945 */ /* 0x000fe20003800200 */
[----:B------:R-:W-:-:S03]  /*01a0*/  CS2R R20, SRZ ;  /* 0x0000000000147805 */ /* 0x000fc6000001ff00 */
[----:B------:R-:W-:-:S04]  /*01b0*/  IADD3 R8, P1, PT, -R4, R0, RZ ;  /* 0x0000000004087210 */ /* 0x000fc80007f3e1ff */
[----:B------:R-:W-:Y:S01]  /*01c0*/  ISETP.GT.U32.AND P0, PT, R8, -0x8, PT ;  /* 0xfffffff80800780c */ /* 0x000fe20003f04070 */
[----:B------:R-:W-:Y:S01]  /*01d0*/  IMAD.X R8, R19, 0x1, ~R5, P1 ;  /* 0x0000000113087824 */ /* 0x000fe200008e0e05 */
[----:B------:R-:W-:-:S04]  /*01e0*/  IADD3 R18, P1, PT, R4, -R0, RZ ;  /* 0x8000000004127210 */ /* 0x000fc80007f3e0ff */
[----:B------:R-:W-:Y:S01]  /*01f0*/  ISETP.GT.U32.AND.EX P0, PT, R8, -0x1, PT, P0 ;  /* 0xffffffff0800780c */ /* 0x000fe20003f04100 */
[----:B------:R-:W-:Y:S01]  /*0200*/  IMAD.X R4, R5, 0x1, ~R19, P1 ;  /* 0x0000000105047824 */ /* 0x000fe200008e0e13 */
[----:B------:R-:W-:-:S11]  /*0210*/  LOP3.LUT R28, R18, 0x7, RZ, 0xc0, !PT ;  /* 0x00000007121c7812 */ /* 0x000fd600078ec0ff */
[----:B0-----:R-:W-:Y:S05]  /*0220*/  @P0 BRA `(.L_x_1789) ;  /* 0x0000000000f00947 */ /* 0x001fea0003800000 */
[----:B------:R-:W0:Y:S01]  /*0230*/  LDCU.64 UR6, c[0x0][0x3a8] ;  /* 0x00007500ff0677ac */ /* 0x000e220008000a00 */
[C---:B------:R-:W-:Y:S01]  /*0240*/  LEA R8, P0, R0.reuse, 0x20, 0x3 ;  /* 0x0000002000087811 */ /* 0x040fe200078018ff */
[----:B------:R-:W-:Y:S01]  /*0250*/  BSSY.RECONVERGENT B1, `(.L_x_1790) ;  /* 0x0000037000017945 */ /* 0x000fe20003800200 */
[----:B------:R-:W-:Y:S01]  /*0260*/  IMAD.MOV.U32 R21, RZ, RZ, R4 ;  /* 0x000000ffff157224 */ /* 0x000fe200078e0004 */
[----:B------:R-:W1:Y:S01]  /*0270*/  LDCU.64 UR8, c[0x0][0x3b8] ;  /* 0x00007700ff0877ac */ /* 0x000e620008000a00 */
[----:B------:R-:W-:Y:S02]  /*0280*/  LEA.HI.X R9, R0, RZ, R19, 0x3, P0 ;  /* 0x000000ff00097211 */ /* 0x000fe400000f1c13 */
[----:B------:R-:W-:Y:S02]  /*0290*/  CS2R R26, SRZ ;  /* 0x00000000001a7805 */ /* 0x000fe4000001ff00 */
[----:B------:R-:W-:Y:S02]  /*02a0*/  LOP3.LUT R20, R18, 0xfffffff8, RZ, 0xc0, !PT ;  /* 0xfffffff812147812 */ /* 0x000fe400078ec0ff */
[----:B0-----:R-:W-:-:S02]  /*02b0*/  IADD3 R10, P1, PT, R8, UR6, RZ ;  /* 0x00000006080a7c10 */ /* 0x001fc4000ff3e0ff */
[----:B-1----:R-:W-:Y:S02]  /*02c0*/  IADD3 R8, P0, PT, R8, UR8, RZ ;  /* 0x0000000808087c10 */ /* 0x002fe4000ff1e0ff */
[C---:B------:R-:W-:Y:S02]  /*02d0*/  IADD3.X R11, PT, PT, R9.reuse, UR7, RZ, P1, !PT ;  /* 0x00000007090b7c10 */ /* 0x040fe40008ffe4ff */
[----:B------:R-:W-:-:S09]  /*02e0*/  IADD3.X R9, PT, PT, R9, UR9, RZ, P0, !PT ;  /* 0x0000000909097c10 */ /* 0x000fd200087fe4ff */
.L_x_1791:
[C---:B------:R-:W-:Y:S01]  /*02f0*/  IADD3 R24, P0, PT, R26.reuse, 0x1, RZ ;  /* 0x000000011a187810 */ /* 0x040fe20007f1e0ff */
[----:B--2---:R-:W-:Y:S01]  /*0300*/  IMAD.MOV.U32 R4, RZ, RZ, R10 ;  /* 0x000000ffff047224 */ /* 0x004fe200078e000a */
[C---:B------:R-:W-:Y:S01]  /*0310*/  IADD3 R22, P1, PT, R26.reuse, 0x2, RZ ;  /* 0x000000021a167810 */ /* 0x040fe20007f3e0ff */
[----:B------:R-:W-:Y:S01]  /*0320*/  IMAD.MOV.U32 R5, RZ, RZ, R11 ;  /* 0x000000ffff057224 */ /* 0x000fe200078e000b */
[C---:B------:R-:W-:Y:S01]  /*0330*/  IADD3 R16, P3, PT, R26.reuse, 0x7, RZ ;  /* 0x000000071a107810 */ /* 0x040fe20007f7e0ff */
[----:B------:R-:W-:Y:S01]  /*0340*/  IMAD.MOV.U32 R6, RZ, RZ, R8 ;  /* 0x000000ffff067224 */ /* 0x000fe200078e0008 */
[C---:B------:R-:W-:Y:S01]  /*0350*/  IADD3 R8, P2, PT, R26.reuse, 0x3, RZ ;  /* 0x000000031a087810 */ /* 0x040fe20007f5e0ff */
[----:B------:R-:W-:Y:S01]  /*0360*/  IMAD.MOV.U32 R7, RZ, RZ, R9 ;  /* 0x000000ffff077224 */ /* 0x000fe200078e0009 */
[----:B-----5:R-:W-:Y:S01]  /*0370*/  STG.E.64 desc[UR4][R4.64+-0x20], R2 ;  /* 0xffffe00204007986 */ /* 0x020fe2000c101b04 */
[--C-:B------:R-:W-:Y:S01]  /*0380*/  IMAD.X R25, RZ, RZ, R27.reuse, P0 ;  /* 0x000000ffff197224 */ /* 0x100fe200000e061b */
[C---:B------:R-:W-:Y:S01]  /*0390*/  IADD3 R10, P0, PT, R26.reuse, 0x4, RZ ;  /* 0x000000041a0a7810 */ /* 0x040fe20007f1e0ff */
[--C-:B------:R-:W-:Y:S01]  /*03a0*/  IMAD.X R23, RZ, RZ, R27.reuse, P1 ;  /* 0x000000ffff177224 */ /* 0x100fe200008e061b */
[----:B------:R-:W-:Y:S01]  /*03b0*/  STG.E.64 desc[UR4][R6.64+-0x20], R26 ;  /* 0xffffe01a06007986 */ /* 0x000fe2000c101b04 */
[C---:B------:R-:W-:Y:S01]  /*03c0*/  IADD3 R12, P1, PT, R26.reuse, 0x5, RZ ;  /* 0x000000051a0c7810 */ /* 0x040fe20007f3e0ff */
[--C-:B------:R-:W-:Y:S01]  /*03d0*/  IMAD.X R9, RZ, RZ, R27.reuse, P2 ;  /* 0x000000ffff097224 */ /* 0x100fe200010e061b */
[----:B------:R-:W-:Y:S01]  /*03e0*/  IADD3 R14, P2, PT, R26, 0x6, RZ ;  /* 0x000000061a0e7810 */ /* 0x000fe20007f5e0ff */
[----:B------:R-:W-:Y:S01]  /*03f0*/  STG.E.64 desc[UR4][R4.64+-0x18], R2 ;  /* 0xffffe80204007986 */ /* 0x000fe2000c101b04 */
[----:B------:R-:W-:-:S02]  /*0400*/  IMAD.X R11, RZ, RZ, R27, P0 ;  /* 0x000000ffff0b7224 */ /* 0x000fc400000e061b */
[--C-:B------:R-:W-:Y:S01]  /*0410*/  IMAD.X R13, RZ, RZ, R27.reuse, P1 ;  /* 0x000000ffff0d7224 */ /* 0x100fe200008e061b */
[----:B------:R-:W-:Y:S01]  /*0420*/  STG.E.64 desc[UR4][R6.64+-0x18], R24 ;  /* 0xffffe81806007986 */ /* 0x000fe2000c101b04 */
[--C-:B------:R-:W-:Y:S02]  /*0430*/  IMAD.X R15, RZ, RZ, R27.reuse, P2 ;  /* 0x000000ffff0f7224 */ /* 0x100fe400010e061b */
[----:B------:R-:W-:Y:S01]  /*0440*/  IMAD.X R17, RZ, RZ, R27, P3 ;  /* 0x000000ffff117224 */ /* 0x000fe200018e061b */
[----:B------:R-:W-:Y:S04]  /*0450*/  STG.E.64 desc[UR4][R4.64+-0x10], R2 ;  /* 0xfffff00204007986 */ /* 0x000fe8000c101b04 */
[----:B------:R0:W-:Y:S04]  /*0460*/  STG.E.64 desc[UR4][R6.64+-0x10], R22 ;  /* 0xfffff01606007986 */ /* 0x0001e8000c101b04 */
[----:B------:R-:W-:Y:S04]  /*0470*/  STG.E.64 desc[UR4][R4.64+-0x8], R2 ;  /* 0xfffff80204007986 */ /* 0x000fe8000c101b04 */
[----:B------:R1:W-:Y:S04]  /*0480*/  STG.E.64 desc[UR4][R6.64+-0x8], R8 ;  /* 0xfffff80806007986 */ /* 0x0003e8000c101b04 */
[----:B------:R-:W-:Y:S01]  /*0490*/  STG.E.64 desc[UR4][R4.64], R2 ;  /* 0x0000000204007986 */ /* 0x000fe2000c101b04 */
[----:B0-----:R-:W-:Y:S01]  /*04a0*/  IMAD.MOV.U32 R23, RZ, RZ, R26 ;  /* 0x000000ffff177224 */ /* 0x001fe200078e001a */
[----:B------:R-:W-:-:S02]  /*04b0*/  IADD3 R26, P0, PT, R26, 0x8, RZ ;  /* 0x000000081a1a7810 */ /* 0x000fc40007f1e0ff */
[----:B------:R0:W-:Y:S01]  /*04c0*/  STG.E.64 desc[UR4][R6.64], R10 ;  /* 0x0000000a06007986 */ /* 0x0001e2000c101b04 */
[----:B------:R-:W-:-:S03]  /*04d0*/  IMAD.MOV.U32 R22, RZ, RZ, R27 ;  /* 0x000000ffff167224 */ /* 0x000fc600078e001b */
[----:B------:R2:W-:Y:S01]  /*04e0*/  STG.E.64 desc[UR4][R4.64+0x8], R2 ;  /* 0x0000080204007986 */ /* 0x0005e2000c101b04 */
[----:B------:R-:W-:Y:S01]  /*04f0*/  IMAD.X R27, RZ, RZ, R27, P0 ;  /* 0x000000ffff1b7224 */ /* 0x000fe200000e061b */
[----:B------:R-:W-:Y:S02]  /*0500*/  ISETP.NE.U32.AND P0, PT, R26, R20, PT ;  /* 0x000000141a00720c */ /* 0x000fe40003f05070 */
[----:B------:R2:W-:Y:S01]  /*0510*/  STG.E.64 desc[UR4][R6.64+0x8], R12 ;  /* 0x0000080c06007986 */ /* 0x0005e2000c101b04 */
[----:B-1----:R-:W-:Y:S02]  /*0520*/  IADD3 R8, P2, PT, R6, 0x40, RZ ;  /* 0x0000004006087810 */ /* 0x002fe40007f5e0ff */
[----:B------:R-:W-:Y:S01]  /*0530*/  ISETP.NE.AND.EX P0, PT, R27, R21, PT, P0 ;  /* 0x000000151b00720c */ /* 0x000fe20003f05300 */
[----:B------:R2:W-:Y:S01]  /*0540*/  STG.E.64 desc[UR4][R4.64+0x10], R2 ;  /* 0x0000100204007986 */ /* 0x0005e2000c101b04 */
[----:B0-----:R-:W-:Y:S01]  /*0550*/  IADD3 R10, P1, PT, R4, 0x40, RZ ;  /* 0x00000040040a7810 */ /* 0x001fe20007f3e0ff */
[----:B------:R-:W-:-:S02]  /*0560*/  IMAD.X R9, RZ, RZ, R7, P2 ;  /* 0x000000ffff097224 */ /* 0x000fc400010e0607 */
[----:B------:R2:W-:Y:S02]  /*0570*/  STG.E.64 desc[UR4][R6.64+0x10], R14 ;  /* 0x0000100e06007986 */ /* 0x0005e4000c101b04 */
[----:B------:R-:W-:Y:S02]  /*0580*/  IMAD.X R11, RZ, RZ, R5, P1 ;  /* 0x000000ffff0b7224 */ /* 0x000fe400008e0605 */
[----:B------:R2:W-:Y:S04]  /*0590*/  STG.E.64 desc[UR4][R4.64+0x18], R2 ;  /* 0x0000180204007986 */ /* 0x0005e8000c101b04 */
[----:B------:R2:W-:Y:S01]  /*05a0*/  STG.E.64 desc[UR4][R6.64+0x18], R16 ;  /* 0x0000181006007986 */ /* 0x0005e2000c101b04 */
[----:B------:R-:W-:Y:S05]  /*05b0*/  @P0 BRA `(.L_x_1791) ;  /* 0xfffffffc004c0947 */ /* 0x000fea000383ffff */
[----:B------:R-:W-:Y:S05]  /*05c0*/  BSYNC.RECONVERGENT B1 ;  /* 0x0000000000017941 */ /* 0x000fea0003800200 */
.L_x_1790:
[----:B------:R-:W-:-:S04]  /*05d0*/  IADD3 R0, P0, P1, R23, 0x8, R0 ;  /* 0x0000000817007810 */ /* 0x000fc8000791e000 */
[----:B------:R-:W-:-:S09]  /*05e0*/  IADD3.X R19, PT, PT, R22, RZ, R19, P0, P1 ;  /* 0x000000ff16137210 */ /* 0x000fd200007e2413 */
.L_x_1789:
[----:B------:R-:W-:Y:S05]  /*05f0*/  BSYNC.RECONVERGENT B0 ;  /* 0x0000000000007941 */ /* 0x000fea0003800200 */
.L_x_1788:
[----:B------:R-:W-:-:S04]  /*0600*/  ISETP.NE.U32.AND P0, PT, R28, RZ, PT ;  /* 0x000000ff1c00720c */ /* 0x000fc80003f05070 */
[----:B------:R-:W-:-:S13]  /*0610*/  ISETP.NE.AND.EX P0, PT, RZ, RZ, PT, P0 ;  /* 0x000000ffff00720c */ /* 0x000fda0003f05300 */
[----:B------:R-:W-:Y:S05]  /*0620*/  @!P0 EXIT ;  /* 0x000000000000894d */ /* 0x000fea0003800000 */
[----:B------:R-:W-:Y:S01]  /*0630*/  ISETP.GE.U32.AND P1, PT, R28, 0x4, PT ;  /* 0x000000041c00780c */ /* 0x000fe20003f26070 */
[----:B------:R-:W-:Y:S01]  /*0640*/  BSSY.RECONVERGENT B0, `(.L_x_1792) ;  /* 0x0000022000007945 */ /* 0x000fe20003800200 */
[----:B--2---:R-:W-:Y:S02]  /*0650*/  LOP3.LUT R16, R18, 0x3, RZ, 0xc0, !PT ;  /* 0x0000000312107812 */ /* 0x004fe400078ec0ff */
[----:B------:R-:W-:Y:S02]  /*0660*/  ISETP.GE.U32.AND.EX P1, PT, RZ, RZ, PT, P1 ;  /* 0x000000ffff00720c */ /* 0x000fe40003f26110 */
[----:B------:R-:W-:-:S04]  /*0670*/  ISETP.NE.U32.AND P0, PT, R16, RZ, PT ;  /* 0x000000ff1000720c */ /* 0x000fc80003f05070 */
[----:B------:R-:W-:-:S07]  /*0680*/  ISETP.NE.AND.EX P0, PT, RZ, RZ, PT, P0 ;  /* 0x000000ffff00720c */ /* 0x000fce0003f05300 */
[----:B------:R-:W-:Y:S06]  /*0690*/  @!P1 BRA `(.L_x_1793) ;  /* 0x0000000000709947 */ /* 0x000fec0003800000 */
[----:B------:R-:W0:Y:S01]  /*06a0*/  LDCU.64 UR6, c[0x0][0x3a8] ;  /* 0x00007500ff0677ac */ /* 0x000e220008000a00 */
[C---:B------:R-:W-:Y:S01]  /*06b0*/  IMAD.SHL.U32 R6, R0.reuse, 0x8, RZ ;  /* 0x0000000800067824 */ /* 0x040fe200078e00ff */
[----:B------:R-:W-:Y:S01]  /*06c0*/  SHF.L.U64.HI R7, R0, 0x3, R19 ;  /* 0x0000000300077819 */ /* 0x000fe20000010213 */
[----:B------:R-:W-:Y:S01]  /*06d0*/  IMAD.MOV.U32 R8, RZ, RZ, R20 ;  /* 0x000000ffff087224 */ /* 0x000fe200078e0014 */
[----:B------:R-:W1:Y:S01]  /*06e0*/  LDCU.64 UR8, c[0x0][0x3b8] ;  /* 0x00007700ff0877ac */ /* 0x000e620008000a00 */
[----:B------:R-:W-:Y:S01]  /*06f0*/  IADD3 R10, P1, PT, R20, 0x1, RZ ;  /* 0x00000001140a7810 */ /* 0x000fe20007f3e0ff */
[----:B------:R-:W-:-:S04]  /*0700*/  IMAD.MOV.U32 R9, RZ, RZ, R21 ;  /* 0x000000ffff097224 */ /* 0x000fc800078e0015 */
[--C-:B------:R-:W-:Y:S01]  /*0710*/  IMAD.X R11, RZ, RZ, R21.reuse, P1 ;  /* 0x000000ffff0b7224 */ /* 0x100fe200008e0615 */
[C---:B0-----:R-:W-:Y:S02]  /*0720*/  IADD3 R4, P2, PT, R6.reuse, UR6, RZ ;  /* 0x0000000606047c10 */ /* 0x041fe4000ff5e0ff */
[----:B-1----:R-:W-:Y:S02]  /*0730*/  IADD3 R6, P3, PT, R6, UR8, RZ ;  /* 0x0000000806067c10 */ /* 0x002fe4000ff7e0ff */
[C---:B------:R-:W-:Y:S02]  /*0740*/  IADD3.X R5, PT, PT, R7.reuse, UR7, RZ, P2, !PT ;  /* 0x0000000707057c10 */ /* 0x040fe400097fe4ff */
[C---:B------:R-:W-:Y:S02]  /*0750*/  IADD3 R12, P2, PT, R20.reuse, 0x2, RZ ;  /* 0x00000002140c7810 */ /* 0x040fe40007f5e0ff */
[----:B------:R-:W-:Y:S01]  /*0760*/  IADD3.X R7, PT, PT, R7, UR9, RZ, P3, !PT ;  /* 0x0000000907077c10 */ /* 0x000fe20009ffe4ff */
[----:B-----5:R0:W-:Y:S01]  /*0770*/  STG.E.64 desc[UR4][R4.64], R2 ;  /* 0x0000000204007986 */ /* 0x0201e2000c101b04 */
[C---:B------:R-:W-:Y:S01]  /*0780*/  IADD3 R14, P3, PT, R20.reuse, 0x3, RZ ;  /* 0x00000003140e7810 */ /* 0x040fe20007f7e0ff */
[--C-:B------:R-:W-:Y:S01]  /*0790*/  IMAD.X R13, RZ, RZ, R21.reuse, P2 ;  /* 0x000000ffff0d7224 */ /* 0x100fe200010e0615 */
[----:B------:R-:W-:Y:S01]  /*07a0*/  IADD3 R20, P1, PT, R20, 0x4, RZ ;  /* 0x0000000414147810 */ /* 0x000fe20007f3e0ff */
[----:B------:R0:W-:Y:S01]  /*07b0*/  STG.E.64 desc[UR4][R6.64], R8 ;  /* 0x0000000806007986 */ /* 0x0001e2000c101b04 */
[----:B------:R-:W-:Y:S01]  /*07c0*/  IADD3 R0, P2, PT, R0, 0x4, RZ ;  /* 0x0000000400007810 */ /* 0x000fe20007f5e0ff */
[----:B------:R-:W-:-:S02]  /*07d0*/  IMAD.X R15, RZ, RZ, R21, P3 ;  /* 0x000000ffff0f7224 */ /* 0x000fc400018e0615 */
[----:B------:R0:W-:Y:S01]  /*07e0*/  STG.E.64 desc[UR4][R4.64+0x8], R2 ;  /* 0x0000080204007986 */ /* 0x0001e2000c101b04 */
[----:B------:R-:W-:Y:S02]  /*07f0*/  IMAD.X R21, RZ, RZ, R21, P1 ;  /* 0x000000ffff157224 */ /* 0x000fe400008e0615 */
[----:B------:R-:W-:Y:S01]  /*0800*/  IMAD.X R19, RZ, RZ, R19, P2 ;  /* 0x000000ffff137224 */ /* 0x000fe200010e0613 */
[----:B------:R0:W-:Y:S04]  /*0810*/  STG.E.64 desc[UR4][R6.64+0x8], R10 ;  /* 0x0000080a06007986 */ /* 0x0001e8000c101b04 */
[----:B------:R0:W-:Y:S04]  /*0820*/  STG.E.64 desc[UR4][R4.64+0x10], R2 ;  /* 0x0000100204007986 */ /* 0x0001e8000c101b04 */
[----:B------:R0:W-:Y:S04]  /*0830*/  STG.E.64 desc[UR4][R6.64+0x10], R12 ;  /* 0x0000100c06007986 */ /* 0x0001e8000c101b04 */
[----:B------:R0:W-:Y:S04]  /*0840*/  STG.E.64 desc[UR4][R4.64+0x18], R2 ;  /* 0x0000180204007986 */ /* 0x0001e8000c101b04 */
[----:B------:R0:W-:Y:S02]  /*0850*/  STG.E.64 desc[UR4][R6.64+0x18], R14 ;  /* 0x0000180e06007986 */ /* 0x0001e4000c101b04 */
.L_x_1793:
[----:B------:R-:W-:Y:S05]  /*0860*/  BSYNC.RECONVERGENT B0 ;  /* 0x0000000000007941 */ /* 0x000fea0003800200 */
.L_x_1792:
[----:B------:R-:W-:Y:S05]  /*0870*/  @!P0 EXIT ;  /* 0x000000000000894d */ /* 0x000fea0003800000 */
[----:B------:R-:W-:Y:S01]  /*0880*/  ISETP.NE.U32.AND P1, PT, R16, 0x1, PT ;  /* 0x000000011000780c */ /* 0x000fe20003f25070 */
[----:B------:R-:W-:Y:S01]  /*0890*/  BSSY.RECONVERGENT B0, `(.L_x_1794) ;  /* 0x000001a000007945 */ /* 0x000fe20003800200 */
[----:B------:R-:W-:Y:S02]  /*08a0*/  LOP3.LUT R18, R18, 0x1, RZ, 0xc0, !PT ;  /* 0x0000000112127812 */ /* 0x000fe400078ec0ff */
[----:B------:R-:W-:Y:S02]  /*08b0*/  ISETP.NE.AND.EX P1, PT, RZ, RZ, PT, P1 ;  /* 0x000000ffff00720c */ /* 0x000fe40003f25310 */
[----:B------:R-:W-:-:S04]  /*08c0*/  ISETP.NE.U32.AND P0, PT, R18, 0x1, PT ;  /* 0x000000011200780c */ /* 0x000fc80003f05070 */
[----:B------:R-:W-:-:S07]  /*08d0*/  ISETP.NE.U32.AND.EX P0, PT, RZ, RZ, PT, P0 ;  /* 0x000000ffff00720c */ /* 0x000fce0003f05100 */
[----:B------:R-:W-:Y:S06]  /*08e0*/  @!P1 BRA `(.L_x_1795) ;  /* 0x0000000000509947 */ /* 0x000fec0003800000 */
[----:B------:R-:W1:Y:S01]  /*08f0*/  LDCU.64 UR6, c[0x0][0x3a8] ;  /* 0x00007500ff0677ac */ /* 0x000e620008000a00 */
[C---:B0-----:R-:W-:Y:S01]  /*0900*/  IMAD.SHL.U32 R6, R0.reuse, 0x8, RZ ;  /* 0x0000000800067824 */ /* 0x041fe200078e00ff */
[----:B------:R-:W-:Y:S01]  /*0910*/  SHF.L.U64.HI R7, R0, 0x3, R19 ;  /* 0x0000000300077819 */ /* 0x000fe20000010213 */
[----:B------:R-:W-:Y:S01]  /*0920*/  IMAD.MOV.U32 R8, RZ, RZ, R20 ;  /* 0x000000ffff087224 */ /* 0x000fe200078e0014 */
[----:B------:R-:W0:Y:S01]  /*0930*/  LDCU.64 UR8, c[0x0][0x3b8] ;  /* 0x00007700ff0877ac */ /* 0x000e220008000a00 */
[----:B------:R-:W-:Y:S01]  /*0940*/  IADD3 R10, P2, PT, R20, 0x1, RZ ;  /* 0x00000001140a7810 */ /* 0x000fe20007f5e0ff */
[----:B------:R-:W-:-:S04]  /*0950*/  IMAD.MOV.U32 R9, RZ, RZ, R21 ;  /* 0x000000ffff097224 */ /* 0x000fc800078e0015 */
[----:B------:R-:W-:Y:S01]  /*0960*/  IMAD.X R11, RZ, RZ, R21, P2 ;  /* 0x000000ffff0b7224 */ /* 0x000fe200010e0615 */
[----:B------:R-:W-:-:S05]  /*0970*/  IADD3 R20, P2, PT, R20, 0x2, RZ ;  /* 0x0000000214147810 */ /* 0x000fca0007f5e0ff */
[----:B------:R-:W-:Y:S01]  /*0980*/  IMAD.X R21, RZ, RZ, R21, P2 ;  /* 0x000000ffff157224 */ /* 0x000fe200010e0615 */
[C---:B-1----:R-:W-:Y:S02]  /*0990*/  IADD3 R4, P1, PT, R6.reuse, UR6, RZ ;  /* 0x0000000606047c10 */ /* 0x042fe4000ff3e0ff */
[----:B0-----:R-:W-:Y:S02]  /*09a0*/  IADD3 R6, P3, PT, R6, UR8, RZ ;  /* 0x0000000806067c10 */ /* 0x001fe4000ff7e0ff */
[C---:B------:R-:W-:Y:S02]  /*09b0*/  IADD3.X R5, PT, PT, R7.reuse, UR7, RZ, P1, !PT ;  /* 0x0000000707057c10 */ /* 0x040fe40008ffe4ff */
[----:B------:R-:W-:Y:S02]  /*09c0*/  IADD3.X R7, PT, PT, R7, UR9, RZ, P3, !PT ;  /* 0x0000000907077c10 */ /* 0x000fe40009ffe4ff */
[----:B------:R-:W-:Y:S01]  /*09d0*/  IADD3 R0, P1, PT, R0, 0x2, RZ ;  /* 0x0000000200007810 */ /* 0x000fe20007f3e0ff */
[----:B-----5:R1:W-:Y:S04]  /*09e0*/  STG.E.64 desc[UR4][R4.64], R2 ;  /* 0x0000000204007986 */ /* 0x0203e8000c101b04 */
[----:B------:R1:W-:Y:S01]  /*09f0*/  STG.E.64 desc[UR4][R6.64], R8 ;  /* 0x0000000806007986 */ /* 0x0003e2000c101b04 */
[----:B------:R-:W-:-:S03]  /*0a00*/  IMAD.X R19, RZ, RZ, R19, P1 ;  /* 0x000000ffff137224 */ /* 0x000fc600008e0613 */
[----:B------:R1:W-:Y:S04]  /*0a10*/  STG.E.64 desc[UR4][R4.64+0x8], R2 ;  /* 0x0000080204007986 */ /* 0x0003e8000c101b04 */
[----:B------:R1:W-:Y:S02]  /*0a20*/  STG.E.64 desc[UR4][R6.64+0x8], R10 ;  /* 0x0000080a06007986 */ /* 0x0003e4000c101b04 */
.L_x_1795:
[----:B------:R-:W-:Y:S05]  /*0a30*/  BSYNC.RECONVERGENT B0 ;  /* 0x0000000000007941 */ /* 0x000fea0003800200 */
.L_x_1794:
[----:B------:R-:W-:Y:S05]  /*0a40*/  @P0 EXIT ;  /* 0x000000000000094d */ /* 0x000fea0003800000 */
[----:B------:R-:W2:Y:S01]  /*0a50*/  LDCU.64 UR6, c[0x0][0x3a8] ;  /* 0x00007500ff0677ac */ /* 0x000ea20008000a00 */
[C---:B01----:R-:W-:Y:S01]  /*0a60*/  IMAD.SHL.U32 R6, R0.reuse, 0x8, RZ ;  /* 0x0000000800067824 */ /* 0x043fe200078e00ff */
[----:B------:R-:W-:Y:S01]  /*0a70*/  SHF.L.U64.HI R0, R0, 0x3, R19 ;  /* 0x0000000300007819 */ /* 0x000fe20000010213 */
[----:B------:R-:W0:Y:S03]  /*0a80*/  LDCU.64 UR8, c[0x0][0x3b8] ;  /* 0x00007700ff0877ac */ /* 0x000e260008000a00 */
[C---:B--2---:R-:W-:Y:S02]  /*0a90*/  IADD3 R4, P0, PT, R6.reuse, UR6, RZ ;  /* 0x0000000606047c10 */ /* 0x044fe4000ff1e0ff */
[----:B0-----:R-:W-:Y:S02]  /*0aa0*/  IADD3 R6, P1, PT, R6, UR8, RZ ;  /* 0x0000000806067c10 */ /* 0x001fe4000ff3e0ff */
[----:B------:R-:W-:-:S02]  /*0ab0*/  IADD3.X R5, PT, PT, R0, UR7, RZ, P0, !PT ;  /* 0x0000000700057c10 */ /* 0x000fc400087fe4ff */
[----:B------:R-:W-:-:S03]  /*0ac0*/  IADD3.X R7, PT, PT, R0, UR9, RZ, P1, !PT ;  /* 0x0000000900077c10 */ /* 0x000fc60008ffe4ff */
[----:B-----5:R-:W-:Y:S04]  /*0ad0*/  STG.E.64 desc[UR4][R4.64], R2 ;  /* 0x0000000204007986 */ /* 0x020fe8000c101b04 */
[----:B------:R-:W-:Y:S01]  /*0ae0*/  STG.E.64 desc[UR4][R6.64], R20 ;  /* 0x0000001406007986 */ /* 0x000fe2000c101b04 */
[----:B------:R-:W-:Y:S05]  /*0af0*/  EXIT ;  /* 0x000000000000794d */ /* 0x000fea0003800000 */
.L_x_1796:
        /* <DEDUP_REMOVED lines=16> */
.L_x_2171:


//--------------------- .text._Z40batched_delete_kernel_edge_block_centricP27vertex_dictionary_structuremmPmS1_S1_S1_ --------------------------
	.section	.text._Z40batched_delete_kernel_edge_block_centricP27vertex_dictionary_structuremmPmS1_S1_S1_,"ax",@progbits
	.align	128
        .global         _Z40batched_delete_kernel_edge_block_centricP27vertex_dictionary_structuremmPmS1_S1_S1_
        .type           _Z40batched_delete_kernel_edge_block_centricP27vertex_dictionary_structuremmPmS1_S1_S1_,@function
        .size           _Z40batched_delete_kernel_edge_block_centricP27vertex_dictionary_structuremmPmS1_S1_S1_,(.L_x_2172 - _Z40batched_delete_kernel_edge_block_centricP27vertex_dictionary_structuremmPmS1_S1_S1_)
        .other          _Z40batched_delete_kernel_edge_block_centricP27vertex_dictionary_structuremmPmS1_S1_S1_,@"STO_CUDA_ENTRY STV_DEFAULT"
_Z40batched_delete_kernel_edge_block_centricP27vertex_dictionary_structuremmPmS1_S1_S1_:
.text._Z40batched_delete_kernel_edge_block_centricP27vertex_dictionary_structuremmPmS1_S1_S1_:
        /* <DEDUP_REMOVED lines=32> */
[----:B------:R-:W-:Y:S01]  /*0200*/  IADD3.X R7, PT, PT, R12, UR11, RZ, P0, !PT ;  /* 0x0000000b0c077c10 */ /* 0x000fe200087fe4ff */
[----:B------:R-:W1:Y:S05]  /*0210*/  LDCU.64 UR8, c[0x0][0x380] ;  /* 0x00007000ff0877ac */ /* 0x000e6a0008000a00 */
[----:B------:R-:W2:Y:S02]  /*0220*/  LDG.E.64 R6, desc[UR6][R6.64] ;  /* 0x0000000606067981 */ /* 0x000ea4000c1e1b00 */
[----:B--2---:R-:W-:-:S05]  /*0230*/  IADD3 R11, P0, PT, R11, -R6, RZ ;  /* 0x800000060b0b7210 */ /* 0x004fca0007f1e0ff */
[----:B------:R-:W-:Y:S01]  /*0240*/  IMAD.X R0, RZ, RZ, ~R7, P0 ;  /* 0x000000ffff007224 */ /* 0x000fe200000e0e07 */
[----:B0-----:R-:W-:-:S04]  /*0250*/  LEA R8, P0, R11, UR4, 0x3 ;  /* 0x000000040b087c11 */ /* 0x001fc8000f8018ff */
[----:B------:R-:W-:Y:S02]  /*0260*/  LEA.HI.X R9, R11, UR5, R0, 0x3, P0 ;  /* 0x000000050b097c11 */ /* 0x000fe400080f1c00 */
[----:B-1----:R-:W-:-:S03]  /*0270*/  IADD3 R0, P0, PT, R10, UR8, RZ ;  /* 0x000000080a007c10 */ /* 0x002fc6000ff1e0ff */
[----:B------:R-:W2:Y:S01]  /*0280*/  LDG.E.64 R16, desc[UR6][R8.64] ;  /* 0x0000000608107981 */ /* 0x000ea2000c1e1b00 */
        /* <DEDUP_REMOVED lines=10> */
.L_x_1799:
[----:B------:R-:W-:-:S04]  /*0330*/  LOP3.LUT R8, R0, 0x1, RZ, 0xc0, !PT ;  /* 0x0000000100087812 */ /* 0x000fc800078ec0ff */
        /* <DEDUP_REMOVED lines=15> */
[----:B------:R-:W-:Y:S02]  /*0430*/  IMAD.MOV.U32 R17, RZ, RZ, R10 ;  /* 0x000000ffff117224 */ /* 0x000fe400078e000a */
[----:B--2---:R-:W-:Y:S02]  /*0440*/  IMAD.MOV.U32 R6, RZ, RZ, R8 ;  /* 0x000000ffff067224 */ /* 0x004fe400078e0008 */
[----:B------:R-:W-:Y:S01]  /*0450*/  IMAD.MOV.U32 R7, RZ, RZ, R9 ;  /* 0x000000ffff077224 */ /* 0x000fe200078e0009 */
[----:B------:R-:W-:Y:S06]  /*0460*/  @P0 BRA `(.L_x_1799) ;  /* 0xfffffffc00b00947 */ /* 0x000fec000383ffff */
.L_x_1798:
[----:B------:R-:W-:Y:S05]  /*0470*/  BSYNC.RECONVERGENT B0 ;  /* 0x0000000000007941 */ /* 0x000fea0003800200 */
.L_x_1797:
[----:B------:R-:W-:Y:S02]  /*0480*/  IMAD.MOV.U32 R17, RZ, RZ, RZ ;  /* 0x000000ffff117224 */ /* 0x000fe400078e00ff */
[----:B------:R-:W-:-:S07]  /*0490*/  IMAD.MOV.U32 R14, RZ, RZ, RZ ;  /* 0x000000ffff0e7224 */ /* 0x000fce00078e00ff */
.L_x_1804:
[----:B0----5:R-:W-:-:S04]  /*04a0*/  LEA R8, P0, R17, R6, 0x3 ;  /* 0x0000000611087211 */ /* 0x021fc800078018ff */
[----:B------:R-:W-:-:S05]  /*04b0*/  LEA.HI.X R9, R17, R7, R14, 0x3, P0 ;  /* 0x0000000711097211 */ /* 0x000fca00000f1c0e */
[----:B------:R-:W2:Y:S02]  /*04c0*/  LDG.E.64 R10, desc[UR6][R8.64] ;  /* 0x00000006080a7981 */ /* 0x000ea4000c1e1b00 */
[----:B--2---:R-:W-:-:S04]  /*04d0*/  ISETP.NE.U32.AND P0, PT, R10, RZ, PT ;  /* 0x000000ff0a00720c */ /* 0x004fc80003f05070 */
[----:B------:R-:W-:-:S13]  /*04e0*/  ISETP.NE.AND.EX P0, PT, R11, RZ, PT, P0 ;  /* 0x000000ff0b00720c */ /* 0x000fda0003f05300 */
[----:B------:R-:W-:Y:S05]  /*04f0*/  @!P0 EXIT ;  /* 0x000000000000894d */ /* 0x000fea0003800000 */
[----:B------:R-:W0:Y:S01]  /*0500*/  LDCU.64 UR4, c[0x0][0x3a0] ;  /* 0x00007400ff0477ac */ /* 0x000e220008000a00 */
[----:B------:R-:W-:Y:S02]  /*0510*/  IMAD.MOV.U32 R0, RZ, RZ, R4 ;  /* 0x000000ffff007224 */ /* 0x000fe400078e0004 */
[----:B------:R-:W-:-:S03]  /*0520*/  IMAD.MOV.U32 R15, RZ, RZ, R5 ;  /* 0x000000ffff0f7224 */ /* 0x000fc600078e0005 */
[----:B0-----:R-:W-:-:S04]  /*0530*/  LEA R12, P0, R0, UR4, 0x3 ;  /* 0x00000004000c7c11 */ /* 0x001fc8000f8018ff */
[----:B------:R-:W-:Y:S01]  /*0540*/  LEA.HI.X R13, R0, UR5, R15, 0x3, P0 ;  /* 0x00000005000d7c11 */ /* 0x000fe200080f1c0f */
[----:B------:R-:W0:Y:S05]  /*0550*/  LDCU.64 UR4, c[0x0][0x3a0] ;  /* 0x00007400ff0477ac */ /* 0x000e2a0008000a00 */
[----:B------:R-:W2:Y:S01]  /*0560*/  LDG.E.64 R12, desc[UR6][R12.64] ;  /* 0x000000060c0c7981 */ /* 0x000ea2000c1e1b00 */
[----:B------:R-:W-:Y:S01]  /*0570*/  IADD3 R17, P0, PT, R17, 0x1, RZ ;  /* 0x0000000111117810 */ /* 0x000fe20007f1e0ff */
[----:B------:R-:W-:Y:S04]  /*0580*/  BSSY.RECONVERGENT B0, `(.L_x_1800) ;  /* 0x0000016000007945 */ /* 0x000fe80003800200 */
[----:B------:R-:W-:Y:S01]  /*0590*/  IMAD.X R14, RZ, RZ, R14, P0 ;  /* 0x000000ffff0e7224 */ /* 0x000fe200000e060e */
[----:B------:R-:W-:-:S04]  /*05a0*/  ISETP.NE.U32.AND P0, PT, R17, 0x38, PT ;  /* 0x000000381100780c */ /* 0x000fc80003f05070 */
[----:B------:R-:W-:Y:S02]  /*05b0*/  ISETP.NE.AND.EX P0, PT, R14, RZ, PT, P0 ;  /* 0x000000ff0e00720c */ /* 0x000fe40003f05300 */
[----:B--2---:R-:W-:-:S04]  /*05c0*/  ISETP.NE.U32.AND P1, PT, R10, R12, PT ;  /* 0x0000000c0a00720c */ /* 0x004fc80003f25070 */
[----:B------:R-:W-:-:S13]  /*05d0*/  ISETP.NE.AND.EX P1, PT, R11, R13, PT, P1 ;  /* 0x0000000d0b00720c */ /* 0x000fda0003f25310 */
[----:B0-----:R-:W-:Y:S05]  /*05e0*/  @!P1 BRA `(.L_x_1801) ;  /* 0x0000000000309947 */ /* 0x001fea0003800000 */
.L_x_1803:
[----:B------:R-:W-:-:S05]  /*05f0*/  IADD3 R13, P1, PT, R0, 0x1, RZ ;  /* 0x00000001000d7810 */ /* 0x000fca0007f3e0ff */
[----:B------:R-:W-:Y:S01]  /*0600*/  IMAD.X R15, RZ, RZ, R15, P1 ;  /* 0x000000ffff0f7224 */ /* 0x000fe200008e060f */
[----:B------:R-:W-:-:S04]  /*0610*/  ISETP.GE.U32.AND P1, PT, R13, R2, PT ;  /* 0x000000020d00720c */ /* 0x000fc80003f26070 */
[----:B------:R-:W-:-:S13]  /*0620*/  ISETP.GE.U32.AND.EX P1, PT, R15, R3, PT, P1 ;  /* 0x000000030f00720c */ /* 0x000fda0003f26110 */
[----:B------:R-:W-:Y:S05]  /*0630*/  @P1 BRA `(.L_x_1802) ;  /* 0x0000000000281947 */ /* 0x000fea0003800000 */
[----:B------:R-:W-:-:S05]  /*0640*/  IMAD.MOV.U32 R0, RZ, RZ, R13 ;  /* 0x000000ffff007224 */ /* 0x000fca00078e000d */
[----:B------:R-:W-:-:S04]  /*0650*/  LEA R12, P1, R0, UR4, 0x3 ;  /* 0x00000004000c7c11 */ /* 0x000fc8000f8218ff */
[----:B------:R-:W-:-:S06]  /*0660*/  LEA.HI.X R13, R0, UR5, R15, 0x3, P1 ;  /* 0x00000005000d7c11 */ /* 0x000fcc00088f1c0f */
[----:B------:R-:W2:Y:S02]  /*0670*/  LDG.E.64 R12, desc[UR6][R12.64] ;  /* 0x000000060c0c7981 */ /* 0x000ea4000c1e1b00 */
[----:B--2---:R-:W-:-:S04]  /*0680*/  ISETP.NE.U32.AND P1, PT, R10, R12, PT ;  /* 0x0000000c0a00720c */ /* 0x004fc80003f25070 */
[----:B------:R-:W-:-:S13]  /*0690*/  ISETP.NE.AND.EX P1, PT, R11, R13, PT, P1 ;  /* 0x0000000d0b00720c */ /* 0x000fda0003f25310 */
[----:B------:R-:W-:Y:S05]  /*06a0*/  @P1 BRA `(.L_x_1803) ;  /* 0xfffffffc00d01947 */ /* 0x000fea000383ffff */
.L_x_1801:
[----:B------:R-:W-:Y:S02]  /*06b0*/  IMAD.MOV.U32 R10, RZ, RZ, 0x3b9aca00 ;  /* 0x3b9aca00ff0a7424 */ /* 0x000fe400078e00ff */
[----:B------:R-:W-:-:S05]  /*06c0*/  IMAD.MOV.U32 R11, RZ, RZ, 0x0 ;  /* 0x00000000ff0b7424 */ /* 0x000fca00078e00ff */
[----:B------:R0:W-:Y:S02]  /*06d0*/  STG.E.64 desc[UR6][R8.64], R10 ;  /* 0x0000000a08007986 */ /* 0x0001e4000c101b06 */
.L_x_1802:
[----:B------:R-:W-:Y:S05]  /*06e0*/  BSYNC.RECONVERGENT B0 ;  /* 0x0000000000007941 */ /* 0x000fea0003800200 */
.L_x_1800:
[----:B------:R-:W-:Y:S05]  /*06f0*/  @P0 BRA `(.L_x_1804) ;  /* 0xfffffffc00680947 */ /* 0x000fea000383ffff */
[----:B------:R-:W-:Y:S05]  /*0700*/  EXIT ;  /* 0x000000000000794d */ /* 0x000fea0003800000 */
.L_x_1805:
        /* <DEDUP_REMOVED lines=15> */
.L_x_2172:


//--------------------- .text._Z47batched_delete_preprocessing_edge_block_centricP27vertex_dictionary_structuremPmS1_S1_S1_ --------------------------
	.section	.text._Z47batched_delete_preprocessing_edge_block_centricP27vertex_dictionary_structuremPmS1_S1_S1_,"ax",@progbits
	.align	128
        .global         _Z47batched_delete_preprocessing_edge_block_centricP27vertex_dictionary_structuremPmS1_S1_S1_
        .type           _Z47batched_delete_preprocessing_edge_block_centricP27vertex_dictionary_structuremPmS1_S1_S1_,@function
        .size           _Z47batched_delete_preprocessing_edge_block_centricP27vertex_dictionary_structuremPmS1_S1_S1_,(.L_x_2173 - _Z47batched_delete_preprocessing_edge_block_centricP27vertex_dictionary_structuremPmS1_S1_S1_)
        .other          _Z47batched_delete_preprocessing_edge_block_centricP27vertex_dictionary_structuremPmS1_S1_S1_,@"STO_CUDA_ENTRY STV_DEFAULT"
_Z47batched_delete_preprocessing_edge_block_centricP27vertex_dictionary_structuremPmS1_S1_S1_:
.text._Z47batched_delete_preprocessing_edge_block_centricP27vertex_dictionary_structuremPmS1_S1_S1_:
        /* <DEDUP_REMOVED lines=38> */
.L_x_1808:
        /* <DEDUP_REMOVED lines=27> */
.L_x_1807:
[----:B------:R-:W-:Y:S05]  /*0410*/  BSYNC.RECONVERGENT B0 ;  /* 0x0000000000007941 */ /* 0x000fea0003800200 */
.L_x_1806:
        /* <DEDUP_REMOVED lines=21> */
.L_x_1810:
[----:B------:R-:W-:Y:S05]  /*0570*/  BSYNC.RECONVERGENT B0 ;  /* 0x0000000000007941 */ /* 0x000fea0003800200 */
.L_x_1809:
        /* <DEDUP_REMOVED lines=18> */
.L_x_1812:
[----:B------:R-:W-:Y:S05]  /*06a0*/  BSYNC.RECONVERGENT B0 ;  /* 0x0000000000007941 */ /* 0x000fea0003800200 */
.L_x_1811:
[----:B------:R-:W-:Y:S05]  /*06b0*/  @!P1 EXIT ;  /* 0x000000000000994d */ /* 0x000fea0003800000 */
[----:B------:R-:W3:Y:S02]  /*06c0*/  LDCU.64 UR6, c[0x0][0x3a8] ;  /* 0x00007500ff0677ac */ /* 0x000ee40008000a00 */
[----:B---3--:R-:W-:-:S04]  /*06d0*/  LEA R0, P0, R9, UR6, 0x3 ;  /* 0x0000000609007c11 */ /* 0x008fc8000f8018ff */
[----:B------:R-:W-:-:S09]  /*06e0*/  LEA.HI.X R7, R9, UR7, R10, 0x3, P0 ;  /* 0x0000000709077c11 */ /* 0x000fd200080f1c0a */
.L_x_1813:
        /* <DEDUP_REMOVED lines=11> */
.L_x_1814:
        /* <DEDUP_REMOVED lines=14> */
.L_x_2173:


//--------------------- .text._Z43device_prefix_sum_calculation_preprocessingP27vertex_dictionary_structuremPm --------------------------
	.section	.text._Z43device_prefix_sum_calculation_preprocessingP27vertex_dictionary_structuremPm,"ax",@progbits
	.align	128
        .global         _Z43device_prefix_sum_calculation_preprocessingP27vertex_dictionary_structuremPm
        .type           _Z43device_prefix_sum_calculation_preprocessingP27vertex_dictionary_structuremPm,@function
        .size           _Z43device_prefix_sum_calculation_preprocessingP27vertex_dictionary_structuremPm,(.L_x_2174 - _Z43device_prefix_sum_calculation_preprocessingP27vertex_dictionary_structuremPm)
        .other          _Z43device_prefix_sum_calculation_preprocessingP27vertex_dictionary_structuremPm,@"STO_CUDA_ENTRY STV_DEFAULT"
_Z43device_prefix_sum_calculation_preprocessingP27vertex_dictionary_structuremPm:
.text._Z43device_prefix_sum_calculation_preprocessingP27vertex_dictionary_structuremPm:
        /* <DEDUP_REMOVED lines=15> */
[----:B------:R-:W0:Y:S01]  /*00f0*/  LDCU.64 UR6, c[0x0][0x390] ;  /* 0x00007200ff0677ac */ /* 0x000e220008000a00 */
[----:B------:R-:W-:-:S05]  /*0100*/  IADD3 R2, P0, PT, R2, 0x31000000, RZ ;  /* 0x3100000002027810 */ /* 0x000fca0007f1e0ff */
[----:B------:R-:W-:-:S06]  /*0110*/  IMAD.X R3, RZ, RZ, R3, P0 ;  /* 0x000000ffff037224 */ /* 0x000fcc00000e0603 */
[----:B-1----:R-:W2:Y:S01]  /*0120*/  LDG.E.64 R2, desc[UR4][R2.64+-0x5cd400] ;  /* 0xa32c000402027981 */ /* 0x002ea2000c1e1b00 */
[----:B0-----:R-:W-:-:S04]  /*0130*/  IADD3 R4, P0, PT, R4, UR6, RZ ;  /* 0x0000000604047c10 */ /* 0x001fc8000ff1e0ff */
[----:B------:R-:W-:-:S05]  /*0140*/  IADD3.X R5, PT, PT, R0, UR7, RZ, P0, !PT ;  /* 0x0000000700057c10 */ /* 0x000fca00087fe4ff */
[----:B--2---:R-:W-:Y:S01]  /*0150*/  STG.E.64 desc[UR4][R4.64], R2 ;  /* 0x0000000204007986 */ /* 0x004fe2000c101b04 */
[----:B------:R-:W-:Y:S05]  /*0160*/  EXIT ;  /* 0x000000000000794d */ /* 0x000fea0003800000 */
.L_x_1815:
        /* <DEDUP_REMOVED lines=9> */
.L_x_2174:


//--------------------- .text._Z21batched_delete_kernelP27vertex_dictionary_structuremmPmS1_ --------------------------
	.section	.text._Z21batched_delete_kernelP27vertex_dictionary_structuremmPmS1_,"ax",@progbits
	.align	128
        .global         _Z21batched_delete_kernelP27vertex_dictionary_structuremmPmS1_
        .type           _Z21batched_delete_kernelP27vertex_dictionary_structuremmPmS1_,@function
        .size           _Z21batched_delete_kernelP27vertex_dictionary_structuremmPmS1_,(.L_x_2090 - _Z21batched_delete_kernelP27vertex_dictionary_structuremmPmS1_)
        .other          _Z21batched_delete_kernelP27vertex_dictionary_structuremmPmS1_,@"STO_CUDA_ENTRY STV_DEFAULT"
_Z21batched_delete_kernelP27vertex_dictionary_structuremmPmS1_:
.text._Z21batched_delete_kernelP27vertex_dictionary_structuremmPmS1_:
        /* <DEDUP_REMOVED lines=17> */
[----:B------:R-:W-:-:S05]  /*0110*/  IMAD.X R13, RZ, RZ, R3, P0 ;  /* 0x000000ffff0d7224 */ /* 0x000fca00000e0603 */
[----:B-1----:R-:W2:Y:S04]  /*0120*/  LDG.E.64 R4, desc[UR4][R12.64+0x519600] ;  /* 0x519600040c047981 */ /* 0x002ea8000c1e1b00 */
[----:B--2---:R-:W2:Y:S01]  /*0130*/  LD.E.64 R4, desc[UR4][R4.64+0x20] ;  /* 0x0000200404047980 */ /* 0x004ea2000c101b00 */
[----:B0-----:R-:W-:-:S04]  /*0140*/  IADD3 R2, P1, PT, R2, UR6, RZ ;  /* 0x0000000602027c10 */ /* 0x001fc8000ff3e0ff */
[----:B------:R-:W-:-:S05]  /*0150*/  IADD3.X R3, PT, PT, R0, UR7, RZ, P1, !PT ;  /* 0x0000000700037c10 */ /* 0x000fca0008ffe4ff */
[----:B------:R-:W3:Y:S04]  /*0160*/  LDG.E.64 R6, desc[UR4][R2.64] ;  /* 0x0000000402067981 */ /* 0x000ee8000c1e1b00 */
[----:B------:R-:W3:Y:S01]  /*0170*/  LDG.E.64 R8, desc[UR4][R2.64+0x8] ;  /* 0x0000080402087981 */ /* 0x000ee2000c1e1b00 */
[----:B--2---:R-:W-:-:S04]  /*0180*/  ISETP.NE.U32.AND P0, PT, R4, RZ, PT ;  /* 0x000000ff0400720c */ /* 0x004fc80003f05070 */
[----:B------:R-:W-:-:S13]  /*0190*/  ISETP.NE.AND.EX P0, PT, R5, RZ, PT, P0 ;  /* 0x000000ff0500720c */ /* 0x000fda0003f05300 */
[----:B------:R-:W2:Y:S01]  /*01a0*/  @P0 LD.E.64 R10, desc[UR4][R4.64+0x1c0] ;  /* 0x0001c004040a0980 */ /* 0x000ea2000c101b00 */
[----:B------:R-:W-:Y:S02]  /*01b0*/  PLOP3.LUT P1, PT, PT, PT, PT, 0x8, 0x80 ;  /* 0x000000000080781c */ /* 0x000fe40003f2e170 */
[----:B---3--:R-:W-:Y:S02]  /*01c0*/  ISETP.GE.U32.AND P2, PT, R6, R8, PT ;  /* 0x000000080600720c */ /* 0x008fe40003f46070 */
[----:B--2---:R-:W-:-:S04]  /*01d0*/  @P0 ISETP.NE.U32.AND P3, PT, R10, RZ, PT ;  /* 0x000000ff0a00020c */ /* 0x004fc80003f65070 */
[----:B------:R-:W-:-:S04]  /*01e0*/  @P0 ISETP.NE.AND.EX P1, PT, R11, RZ, PT, P3 ;  /* 0x000000ff0b00020c */ /* 0x000fc80003f25330 */
[----:B------:R-:W-:-:S13]  /*01f0*/  ISETP.GE.U32.OR.EX P1, PT, R7, R9, !P1, P2 ;  /* 0x000000090700720c */ /* 0x000fda0004f26520 */
[----:B------:R-:W-:Y:S05]  /*0200*/  @P1 EXIT ;  /* 0x000000000000194d */ /* 0x000fea0003800000 */
[----:B------:R-:W-:Y:S01]  /*0210*/  MOV R20, 0x240 ;  /* 0x0000024000147802 */ /* 0x000fe20000000f00 */
[----:B------:R-:W-:-:S07]  /*0220*/  IMAD.MOV.U32 R21, RZ, RZ, 0x0 ;  /* 0x00000000ff157424 */ /* 0x000fce00078e00ff */
[----:B------:R-:W-:Y:S05]  /*0230*/  CALL.REL.NOINC `($_Z21batched_delete_kernelP27vertex_dictionary_structuremmPmS1_$_Z29inorderTraversal_batch_deleteP10edge_blockmmPm) ;  /* 0x0000000000047944 */ /* 0x000fea0003c00000 */
[----:B------:R-:W-:Y:S05]  /*0240*/  EXIT ;  /* 0x000000000000794d */ /* 0x000fea0003800000 */
        .type           $_Z21batched_delete_kernelP27vertex_dictionary_structuremmPmS1_$_Z29inorderTraversal_batch_deleteP10edge_blockmmPm,@function
        .size           $_Z21batched_delete_kernelP27vertex_dictionary_structuremmPmS1_$_Z29inorderTraversal_batch_deleteP10edge_blockmmPm,(.L_x_2090 - $_Z21batched_delete_kernelP27vertex_dictionary_structuremmPmS1_$_Z29inorderTraversal_batch_deleteP10edge_blockmmPm)
$_Z21batched_delete_kernelP27vertex_dictionary_structuremmPmS1_$_Z29inorderTraversal_batch_deleteP10edge_blockmmPm:
        /* <DEDUP_REMOVED lines=16> */
[----:B------:R4:W-:Y:S01]  /*0350*/  STL [R1+0x1c], R22 ;  /* 0x00001c1601007387 */ /* 0x0009e20000100800 */
[----:B--2---:R-:W2:Y:S05]  /*0360*/  BMOV.32.CLEAR R24, B9 ;  /* 0x0000000009187355 */ /* 0x004eaa0000100000 */
[----:B------:R-:W-:Y:S01]  /*0370*/  STL [R1+0x18], R21 ;  /* 0x0000181501007387 */ /* 0x000fe20000100800 */
[----:B---3--:R-:W3:Y:S05]  /*0380*/  BMOV.32.CLEAR R23, B8 ;  /* 0x0000000008177355 */ /* 0x008eea0000100000 */
[----:B------:R-:W-:Y:S01]  /*0390*/  STL [R1+0x14], R20 ;  /* 0x0000141401007387 */ /* 0x000fe20000100800 */
[----:B----4-:R-:W4:Y:S05]  /*03a0*/  BMOV.32.CLEAR R22, B7 ;  /* 0x0000000007167355 */ /* 0x010f2a0000100000 */
[----:B------:R5:W-:Y:S01]  /*03b0*/  STL [R1+0x10], R19 ;  /* 0x0000101301007387 */ /* 0x000be20000100800 */
[----:B------:R-:W-:Y:S03]  /*03c0*/  BSSY.RECONVERGENT B11, `(.L_x_1816) ;  /* 0x00001520000b7945 */ /* 0x000fe60003800200 */
[----:B------:R0:W-:Y:S04]  /*03d0*/  STL [R1+0xc], R18 ;  /* 0x00000c1201007387 */ /* 0x0001e80000100800 */
[----:B------:R1:W-:Y:S01]  /*03e0*/  STL [R1+0x8], R17 ;  /* 0x0000081101007387 */ /* 0x0003e20000100800 */
[----:B-----5:R-:W-:-:S03]  /*03f0*/  IMAD.MOV.U32 R19, RZ, RZ, R6 ;  /* 0x000000ffff137224 */ /* 0x020fc600078e0006 */
[----:B------:R5:W-:Y:S01]  /*0400*/  STL [R1+0x4], R16 ;  /* 0x0000041001007387 */ /* 0x000be20000100800 */
[----:B0-----:R-:W0:Y:S05]  /*0410*/  BMOV.32.CLEAR R18, B6 ;  /* 0x0000000006127355 */ /* 0x001e2a0000100000 */
[----:B------:R2:W-:Y:S01]  /*0420*/  STL [R1], R2 ;  /* 0x0000000201007387 */ /* 0x0005e20000100800 */
[----:B-1----:R-:W-:Y:S02]  /*0430*/  IMAD.MOV.U32 R17, RZ, RZ, R7 ;  /* 0x000000ffff117224 */ /* 0x002fe400078e0007 */
[----:B-----5:R-:W-:Y:S02]  /*0440*/  IMAD.MOV.U32 R16, RZ, RZ, R8 ;  /* 0x000000ffff107224 */ /* 0x020fe400078e0008 */
[----:B--2---:R-:W-:Y:S01]  /*0450*/  IMAD.MOV.U32 R2, RZ, RZ, R9 ;  /* 0x000000ffff027224 */ /* 0x004fe200078e0009 */
[----:B------:R-:W-:-:S04]  /*0460*/  ISETP.NE.U32.AND P0, PT, R4, RZ, PT ;  /* 0x000000ff0400720c */ /* 0x000fc80003f05070 */
[----:B------:R-:W-:-:S13]  /*0470*/  ISETP.NE.AND.EX P0, PT, R5, RZ, PT, P0 ;  /* 0x000000ff0500720c */ /* 0x000fda0003f05300 */
[----:B0--34-:R-:W-:Y:S05]  /*0480*/  @!P0 BRA `(.L_x_1817) ;  /* 0x0000001400148947 */ /* 0x019fea0003800000 */
[----:B------:R-:W0:Y:S01]  /*0490*/  LDC.64 R30, c[0x0][0x358] ;  /* 0x0000d600ff1e7b82 */ /* 0x000e220000000a00 */
[----:B------:R-:W-:Y:S01]  /*04a0*/  BSSY.RECONVERGENT B10, `(.L_x_1817) ;  /* 0x00001430000a7945 */ /* 0x000fe20003800200 */
[----:B------:R-:W-:Y:S02]  /*04b0*/  IMAD.MOV.U32 R28, RZ, RZ, R4 ;  /* 0x000000ffff1c7224 */ /* 0x000fe400078e0004 */
[----:B------:R-:W-:-:S07]  /*04c0*/  IMAD.MOV.U32 R29, RZ, RZ, R5 ;  /* 0x000000ffff1d7224 */ /* 0x000fce00078e0005 */
.L_x_1857:
[----:B0-----:R-:W-:Y:S02]  /*04d0*/  R2UR UR4, R30 ;  /* 0x000000001e0472ca */ /* 0x001fe400000e0000 */
[----:B------:R-:W-:-:S13]  /*04e0*/  R2UR UR5, R31 ;  /* 0x000000001f0572ca */ /* 0x000fda00000e0000 */
[----:B------:R0:W5:Y:S01]  /*04f0*/  LD.E.64 R4, desc[UR4][R28.64+0x1c8] ;  /* 0x0001c8041c047980 */ /* 0x000162000c101b00 */
[----:B------:R-:W-:Y:S01]  /*0500*/  IMAD.MOV.U32 R6, RZ, RZ, R19 ;  /* 0x000000ffff067224 */ /* 0x000fe200078e0013 */
[----:B------:R-:W-:Y:S01]  /*0510*/  MOV R20, 0x570 ;  /* 0x0000057000147802 */ /* 0x000fe20000000f00 */
[----:B------:R-:W-:Y:S02]  /*0520*/  IMAD.MOV.U32 R7, RZ, RZ, R17 ;  /* 0x000000ffff077224 */ /* 0x000fe400078e0011 */
[----:B------:R-:W-:Y:S02]  /*0530*/  IMAD.MOV.U32 R8, RZ, RZ, R16 ;  /* 0x000000ffff087224 */ /* 0x000fe400078e0010 */
[----:B------:R-:W-:Y:S02]  /*0540*/  IMAD.MOV.U32 R9, RZ, RZ, R2 ;  /* 0x000000ffff097224 */ /* 0x000fe400078e0002 */
[----:B-1234-:R-:W-:-:S07]  /*0550*/  IMAD.MOV.U32 R21, RZ, RZ, 0x0 ;  /* 0x00000000ff157424 */ /* 0x01efce00078e00ff */
[----:B0----5:R-:W-:Y:S05]  /*0560*/  CALL.REL.NOINC `($_Z21batched_delete_kernelP27vertex_dictionary_structuremmPmS1_$_Z29inorderTraversal_batch_deleteP10edge_blockmmPm) ;  /* 0xfffffffc00387944 */ /* 0x021fea0003c3ffff */
[----:B------:R-:W-:Y:S01]  /*0570*/  BSSY.RECONVERGENT B9, `(.L_x_1818) ;  /* 0x000012f000097945 */ /* 0x000fe20003800200 */
[----:B------:R-:W-:Y:S02]  /*0580*/  IMAD.MOV.U32 R35, RZ, RZ, RZ ;  /* 0x000000ffff237224 */ /* 0x000fe400078e00ff */
[----:B------:R-:W-:-:S07]  /*0590*/  IMAD.MOV.U32 R27, RZ, RZ, RZ ;  /* 0x000000ffff1b7224 */ /* 0x000fce00078e00ff */
.L_x_1856:
[----:B------:R-:W-:Y:S01]  /*05a0*/  ISETP.GE.U32.AND P0, PT, R19, R16, PT ;  /* 0x000000101300720c */ /* 0x000fe20003f06070 */
[----:B------:R-:W-:Y:S03]  /*05b0*/  BSSY.RECONVERGENT B8, `(.L_x_1819) ;  /* 0x0000125000087945 */ /* 0x000fe60003800200 */
[----:B------:R-:W-:-:S13]  /*05c0*/  ISETP.GE.U32.AND.EX P0, PT, R17, R2, PT, P0 ;  /* 0x000000021100720c */ /* 0x000fda0003f06100 */
[----:B01234-:R-:W-:Y:S05]  /*05d0*/  @P0 BRA `(.L_x_1820) ;  /* 0x0000001000880947 */ /* 0x01ffea0003800000 */
[----:B------:R-:W-:Y:S01]  /*05e0*/  IADD3 R0, P1, PT, R19, -R16, RZ ;  /* 0x8000001013007210 */ /* 0x000fe20007f3e0ff */
[----:B------:R-:W-:Y:S01]  /*05f0*/  BSSY.RECONVERGENT B7, `(.L_x_1821) ;  /* 0x0000097000077945 */ /* 0x000fe20003800200 */
[----:B------:R-:W-:Y:S02]  /*0600*/  IMAD.MOV.U32 R37, RZ, RZ, R19 ;  /* 0x000000ffff257224 */ /* 0x000fe400078e0013 */
[----:B------:R-:W-:Y:S01]  /*0610*/  ISETP.GT.U32.AND P0, PT, R0, -0x8, PT ;  /* 0xfffffff80000780c */ /* 0x000fe20003f04070 */
[----:B------:R-:W-:Y:S01]  /*0620*/  IMAD.X R0, R17, 0x1, ~R2, P1 ;  /* 0x0000000111007824 */ /* 0x000fe200008e0e02 */
[----:B------:R-:W-:Y:S01]  /*0630*/  LEA R32, P1, R35, R28, 0x3 ;  /* 0x0000001c23207211 */ /* 0x000fe200078218ff */
[----:B------:R-:W-:-:S03]  /*0640*/  IMAD.MOV.U32 R38, RZ, RZ, R17 ;  /* 0x000000ffff267224 */ /* 0x000fc600078e0011 */
[----:B------:R-:W-:Y:S02]  /*0650*/  ISETP.GT.U32.AND.EX P0, PT, R0, -0x1, PT, P0 ;  /* 0xffffffff0000780c */ /* 0x000fe40003f04100 */
[----:B------:R-:W-:-:S11]  /*0660*/  LEA.HI.X R33, R35, R29, R27, 0x3, P1 ;  /* 0x0000001d23217211 */ /* 0x000fd600008f1c1b */
[----:B------:R-:W-:Y:S05]  /*0670*/  @P0 BRA `(.L_x_1822) ;  /* 0x0000000800380947 */ /* 0x000fea0003800000 */
[----:B------:R-:W-:Y:S01]  /*0680*/  IADD3 R34, P0, PT, -R19, R16, RZ ;  /* 0x0000001013227210 */ /* 0x000fe20007f1e1ff */
[----:B------:R-:W-:Y:S02]  /*0690*/  IMAD.MOV.U32 R37, RZ, RZ, R19 ;  /* 0x000000ffff257224 */ /* 0x000fe400078e0013 */
[--C-:B------:R-:W-:Y:S01]  /*06a0*/  IMAD.MOV.U32 R38, RZ, RZ, R17.reuse ;  /* 0x000000ffff267224 */ /* 0x100fe200078e0011 */
[----:B------:R-:W-:Y:S01]  /*06b0*/  LOP3.LUT R34, R34, 0xfffffff8, RZ, 0xc0, !PT ;  /* 0xfffffff822227812 */ /* 0x000fe200078ec0ff */
[----:B------:R-:W-:-:S08]  /*06c0*/  IMAD.X R36, R2, 0x1, ~R17, P0 ;  /* 0x0000000102247824 */ /* 0x000fd000000e0e11 */
.L_x_1839:
[----:B------:R-:W-:Y:S01]  /*06d0*/  ISETP.NE.U32.AND P0, PT, R37, 0xf4240, PT ;  /* 0x000f42402500780c */ /* 0x000fe20003f05070 */
[----:B------:R-:W-:Y:S01]  /*06e0*/  BSSY.RECONVERGENT B6, `(.L_x_1823) ;  /* 0x0000013000067945 */ /* 0x000fe20003800200 */
[----:B------:R-:W-:Y:S02]  /*06f0*/  R2UR UR4, R30 ;  /* 0x000000001e0472ca */ /* 0x000fe400000e0000 */
[----:B------:R-:W-:Y:S02]  /*0700*/  R2UR UR5, R31 ;  /* 0x000000001f0572ca */ /* 0x000fe400000e0000 */
[----:B------:R-:W-:Y:S02]  /*0710*/  ISETP.NE.AND.EX P0, PT, R38, RZ, PT, P0 ;  /* 0x000000ff2600720c */ /* 0x000fe40003f05300 */
[----:B------:R-:W-:-:S04]  /*0720*/  IADD3 R34, P1, PT, R34, -0x8, RZ ;  /* 0xfffffff822227810 */ /* 0x000fc80007f3e0ff */
[----:B------:R-:W-:Y:S02]  /*0730*/  IADD3.X R36, PT, PT, R36, -0x1, RZ, P1, !PT ;  /* 0xffffffff24247810 */ /* 0x000fe40000ffe4ff */
[----:B------:R-:W-:-:S03]  /*0740*/  ISETP.NE.U32.AND P1, PT, R34, RZ, PT ;  /* 0x000000ff2200720c */ /* 0x000fc60003f25070 */
[----:B0-----:R0:W-:Y:S01]  /*0750*/  ST.E.64 desc[UR4][R32.64], RZ ;  /* 0x000000ff20007985 */ /* 0x0011e2000c101b04 */
[----:B------:R-:W-:-:S04]  /*0760*/  ISETP.NE.AND.EX P1, PT, R36, RZ, PT, P1 ;  /* 0x000000ff2400720c */ /* 0x000fc80003f25310 */
[----:B------:R-:W-:Y:S01]  /*0770*/  P2R R39, PR, RZ, 0x2 ;  /* 0x00000002ff277803 */ /* 0x000fe20000000000 */
[----:B-1234-:R-:W-:Y:S08]  /*0780*/  @P0 BRA `(.L_x_1824) ;  /* 0x0000000000200947 */ /* 0x01eff00003800000 */
        /* <DEDUP_REMOVED lines=8> */
.L_x_1824:
[----:B------:R-:W-:Y:S05]  /*0810*/  BSYNC.RECONVERGENT B6 ;  /* 0x0000000000067941 */ /* 0x000fea0003800200 */
.L_x_1823:
[----:B------:R-:W-:Y:S01]  /*0820*/  ISETP.NE.U32.AND P0, PT, R37, 0xf423f, PT ;  /* 0x000f423f2500780c */ /* 0x000fe20003f05070 */
[----:B------:R-:W-:Y:S01]  /*0830*/  BSSY.RECONVERGENT B6, `(.L_x_1825) ;  /* 0x000000e000067945 */ /* 0x000fe20003800200 */
[----:B------:R-:W-:Y:S02]  /*0840*/  R2UR UR4, R30 ;  /* 0x000000001e0472ca */ /* 0x000fe400000e0000 */
[----:B------:R-:W-:Y:S02]  /*0850*/  R2UR UR5, R31 ;  /* 0x000000001f0572ca */ /* 0x000fe400000e0000 */
[----:B------:R-:W-:-:S11]  /*0860*/  ISETP.NE.AND.EX P0, PT, R38, RZ, PT, P0 ;  /* 0x000000ff2600720c */ /* 0x000fd60003f05300 */
[----:B------:R1:W-:Y:S02]  /*0870*/  ST.E.64 desc[UR4][R32.64], RZ ;  /* 0x000000ff20007985 */ /* 0x0003e4000c101b04 */
[----:B------:R-:W-:Y:S05]  /*0880*/  @P0 BRA `(.L_x_1826) ;  /* 0x0000000000200947 */ /* 0x000fea0003800000 */
[----:B------:R-:W-:Y:S01]  /*0890*/  MOV R0, 0x348 ;  /* 0x0000034800007802 */ /* 0x000fe20000000f00 */
[----:B------:R-:W2:Y:S01]  /*08a0*/  LDCU.64 UR4, c[0x4][0x220] ;  /* 0x01004400ff0477ac */ /* 0x000ea20008000a00 */
[----:B------:R-:W-:Y:S02]  /*08b0*/  CS2R R6, SRZ ;  /* 0x0000000000067805 */ /* 0x000fe4000001ff00 */
[----:B------:R3:W4:Y:S01]  /*08c0*/  LDC.64 R8, c[0x4][R0] ;  /* 0x0100000000087b82 */ /* 0x0007220000000a00 */
[----:B--2---:R-:W-:Y:S02]  /*08d0*/  IMAD.U32 R4, RZ, RZ, UR4 ;  /* 0x00000004ff047e24 */ /* 0x004fe4000f8e00ff */
[----:B---3--:R-:W-:-:S07]  /*08e0*/  IMAD.U32 R5, RZ, RZ, UR5 ;  /* 0x00000005ff057e24 */ /* 0x008fce000f8e00ff */
[----:B------:R-:W-:-:S07]  /*08f0*/  LEPC R20, `(.L_x_1826) ;  /* 0x000000001014794e */ /* 0x000fce0000000000 */
[----:B01--4-:R-:W-:Y:S05]  /*0900*/  CALL.ABS.NOINC R8 ;  /* 0x0000000008007343 */ /* 0x013fea0003c00000 */
.L_x_1826:
[----:B------:R-:W-:Y:S05]  /*0910*/  BSYNC.RECONVERGENT B6 ;  /* 0x0000000000067941 */ /* 0x000fea0003800200 */
.L_x_1825:
        /* <DEDUP_REMOVED lines=8> */
[----:B------:R-:W3:Y:S01]  /*09a0*/  LDCU.64 UR4, c[0x4][0x220] ;  /* 0x01004400ff0477ac */ /* 0x000ee20008000a00 */
[----:B------:R-:W-:Y:S02]  /*09b0*/  CS2R R6, SRZ ;  /* 0x0000000000067805 */ /* 0x000fe4000001ff00 */
[----:B------:R4:W0:Y:S01]  /*09c0*/  LDC.64 R8, c[0x4][R0] ;  /* 0x0100000000087b82 */ /* 0x0008220000000a00 */
[----:B---3--:R-:W-:Y:S02]  /*09d0*/  IMAD.U32 R4, RZ, RZ, UR4 ;  /* 0x00000004ff047e24 */ /* 0x008fe4000f8e00ff */
[----:B----4-:R-:W-:-:S07]  /*09e0*/  IMAD.U32 R5, RZ, RZ, UR5 ;  /* 0x00000005ff057e24 */ /* 0x010fce000f8e00ff */
[----:B------:R-:W-:-:S07]  /*09f0*/  LEPC R20, `(.L_x_1828) ;  /* 0x000000001014794e */ /* 0x000fce0000000000 */
[----:B012---:R-:W-:Y:S05]  /*0a00*/  CALL.ABS.NOINC R8 ;  /* 0x0000000008007343 */ /* 0x007fea0003c00000 */
.L_x_1828:
[----:B------:R-:W-:Y:S05]  /*0a10*/  BSYNC.RECONVERGENT B6 ;  /* 0x0000000000067941 */ /* 0x000fea0003800200 */
.L_x_1827:
        /* <DEDUP_REMOVED lines=8> */
[----:B------:R-:W4:Y:S01]  /*0aa0*/  LDCU.64 UR4, c[0x4][0x220] ;  /* 0x01004400ff0477ac */ /* 0x000f220008000a00 */
[----:B------:R-:W-:Y:S02]  /*0ab0*/  CS2R R6, SRZ ;  /* 0x0000000000067805 */ /* 0x000fe4000001ff00 */
[----:B------:R0:W0:Y:S01]  /*0ac0*/  LDC.64 R8, c[0x4][R0] ;  /* 0x0100000000087b82 */ /* 0x0000220000000a00 */
[----:B----4-:R-:W-:Y:S02]  /*0ad0*/  IMAD.U32 R4, RZ, RZ, UR4 ;  /* 0x00000004ff047e24 */ /* 0x010fe4000f8e00ff */
[----:B------:R-:W-:-:S07]  /*0ae0*/  IMAD.U32 R5, RZ, RZ, UR5 ;  /* 0x00000005ff057e24 */ /* 0x000fce000f8e00ff */
[----:B------:R-:W-:-:S07]  /*0af0*/  LEPC R20, `(.L_x_1830) ;  /* 0x000000001014794e */ /* 0x000fce0000000000 */
[----:B0123--:R-:W-:Y:S05]  /*0b00*/  CALL.ABS.NOINC R8 ;  /* 0x0000000008007343 */ /* 0x00ffea0003c00000 */
.L_x_1830:
[----:B------:R-:W-:Y:S05]  /*0b10*/  BSYNC.RECONVERGENT B6 ;  /* 0x0000000000067941 */ /* 0x000fea0003800200 */
.L_x_1829:
        /* <DEDUP_REMOVED lines=8> */
[----:B------:R-:W5:Y:S01]  /*0ba0*/  LDCU.64 UR4, c[0x4][0x220] ;  /* 0x01004400ff0477ac */ /* 0x000f620008000a00 */
[----:B------:R-:W-:Y:S02]  /*0bb0*/  CS2R R6, SRZ ;  /* 0x0000000000067805 */ /* 0x000fe4000001ff00 */
[----:B------:R0:W0:Y:S01]  /*0bc0*/  LDC.64 R8, c[0x4][R0] ;  /* 0x0100000000087b82 */ /* 0x0000220000000a00 */
[----:B-----5:R-:W-:Y:S02]  /*0bd0*/  IMAD.U32 R4, RZ, RZ, UR4 ;  /* 0x00000004ff047e24 */ /* 0x020fe4000f8e00ff */
[----:B------:R-:W-:-:S07]  /*0be0*/  IMAD.U32 R5, RZ, RZ, UR5 ;  /* 0x00000005ff057e24 */ /* 0x000fce000f8e00ff */
[----:B------:R-:W-:-:S07]  /*0bf0*/  LEPC R20, `(.L_x_1832) ;  /* 0x000000001014794e */ /* 0x000fce0000000000 */
[----:B01234-:R-:W-:Y:S05]  /*0c00*/  CALL.ABS.NOINC R8 ;  /* 0x0000000008007343 */ /* 0x01ffea0003c00000 */
.L_x_1832:
[----:B------:R-:W-:Y:S05]  /*0c10*/  BSYNC.RECONVERGENT B6 ;  /* 0x0000000000067941 */ /* 0x000fea0003800200 */
.L_x_1831:
        /* <DEDUP_REMOVED lines=15> */
.L_x_1834:
[----:B------:R-:W-:Y:S05]  /*0d10*/  BSYNC.RECONVERGENT B6 ;  /* 0x0000000000067941 */ /* 0x000fea0003800200 */
.L_x_1833:
        /* <DEDUP_REMOVED lines=15> */
.L_x_1836:
[----:B------:R-:W-:Y:S05]  /*0e10*/  BSYNC.RECONVERGENT B6 ;  /* 0x0000000000067941 */ /* 0x000fea0003800200 */
.L_x_1835:
        /* <DEDUP_REMOVED lines=15> */
.L_x_1838:
[----:B------:R-:W-:Y:S05]  /*0f10*/  BSYNC.RECONVERGENT B6 ;  /* 0x0000000000067941 */ /* 0x000fea0003800200 */
.L_x_1837:
[----:B------:R-:W-:Y:S02]  /*0f20*/  ISETP.NE.AND P6, PT, R39, RZ, PT ;  /* 0x000000ff2700720c */ /* 0x000fe40003fc5270 */
[----:B------:R-:W-:-:S05]  /*0f30*/  IADD3 R37, P0, PT, R37, 0x8, RZ ;  /* 0x0000000825257810 */ /* 0x000fca0007f1e0ff */
[----:B------:R-:W-:-:S06]  /*0f40*/  IMAD.X R38, RZ, RZ, R38, P0 ;  /* 0x000000ffff267224 */ /* 0x000fcc00000e0626 */
[----:B------:R-:W-:Y:S05]  /*0f50*/  @P6 BRA `(.L_x_1839) ;  /* 0xfffffff400dc6947 */ /* 0x000fea000383ffff */
.L_x_1822:
[----:B------:R-:W-:Y:S05]  /*0f60*/  BSYNC.RECONVERGENT B7 ;  /* 0x0000000000077941 */ /* 0x000fea0003800200 */
.L_x_1821:
[----:B------:R-:W-:-:S05]  /*0f70*/  IMAD.IADD R34, R16, 0x1, -R19 ;  /* 0x0000000110227824 */ /* 0x000fca00078e0a13 */
[----:B------:R-:W-:-:S04]  /*0f80*/  LOP3.LUT R0, R34, 0x7, RZ, 0xc0, !PT ;  /* 0x0000000722007812 */ /* 0x000fc800078ec0ff */
[----:B------:R-:W-:-:S04]  /*0f90*/  ISETP.NE.U32.AND P0, PT, R0, RZ, PT ;  /* 0x000000ff0000720c */ /* 0x000fc80003f05070 */
[----:B------:R-:W-:-:S13]  /*0fa0*/  ISETP.NE.AND.EX P0, PT, RZ, RZ, PT, P0 ;  /* 0x000000ffff00720c */ /* 0x000fda0003f05300 */
[----:B------:R-:W-:Y:S05]  /*0fb0*/  @!P0 BRA `(.L_x_1820) ;  /* 0x0000000800108947 */ /* 0x000fea0003800000 */
[----:B------:R-:W-:Y:S01]  /*0fc0*/  IADD3 R0, P1, PT, R0, -0x1, RZ ;  /* 0xffffffff00007810 */ /* 0x000fe20007f3e0ff */
[----:B------:R-:W-:Y:S03]  /*0fd0*/  BSSY.RECONVERGENT B7, `(.L_x_1840) ;  /* 0x0000047000077945 */ /* 0x000fe60003800200 */
[----:B------:R-:W-:Y:S01]  /*0fe0*/  ISETP.GE.U32.AND P0, PT, R0, 0x3, PT ;  /* 0x000000030000780c */ /* 0x000fe20003f06070 */
[----:B------:R-:W-:-:S05]  /*0ff0*/  IMAD.X R0, RZ, RZ, -0x1, P1 ;  /* 0xffffffffff007424 */ /* 0x000fca00008e06ff */
[----:B------:R-:W-:-:S13]  /*1000*/  ISETP.GE.U32.AND.EX P0, PT, R0, RZ, PT, P0 ;  /* 0x000000ff0000720c */ /* 0x000fda0003f06100 */
[----:B------:R-:W-:Y:S05]  /*1010*/  @!P0 BRA `(.L_x_1841) ;  /* 0x0000000400088947 */ /* 0x000fea0003800000 */
        /* <DEDUP_REMOVED lines=15> */
.L_x_1843:
[----:B------:R-:W-:Y:S05]  /*1110*/  BSYNC.RECONVERGENT B6 ;  /* 0x0000000000067941 */ /* 0x000fea0003800200 */
.L_x_1842:
        /* <DEDUP_REMOVED lines=15> */
.L_x_1845:
[----:B------:R-:W-:Y:S05]  /*1210*/  BSYNC.RECONVERGENT B6 ;  /* 0x0000000000067941 */ /* 0x000fea0003800200 */
.L_x_1844:
        /* <DEDUP_REMOVED lines=15> */
.L_x_1847:
[----:B------:R-:W-:Y:S05]  /*1310*/  BSYNC.RECONVERGENT B6 ;  /* 0x0000000000067941 */ /* 0x000fea0003800200 */
.L_x_1846:
        /* <DEDUP_REMOVED lines=15> */
.L_x_1849:
[----:B------:R-:W-:Y:S05]  /*1410*/  BSYNC.RECONVERGENT B6 ;  /* 0x0000000000067941 */ /* 0x000fea0003800200 */
.L_x_1848:
[----:B------:R-:W-:-:S05]  /*1420*/  IADD3 R37, P0, PT, R37, 0x4, RZ ;  /* 0x0000000425257810 */ /* 0x000fca0007f1e0ff */
[----:B------:R-:W-:-:S08]  /*1430*/  IMAD.X R38, RZ, RZ, R38, P0 ;  /* 0x000000ffff267224 */ /* 0x000fd000000e0626 */
.L_x_1841:
[----:B------:R-:W-:Y:S05]  /*1440*/  BSYNC.RECONVERGENT B7 ;  /* 0x0000000000077941 */ /* 0x000fea0003800200 */
.L_x_1840:
[----:B------:R-:W-:-:S04]  /*1450*/  LOP3.LUT R0, R34, 0x3, RZ, 0xc0, !PT ;  /* 0x0000000322007812 */ /* 0x000fc800078ec0ff */
[----:B------:R-:W-:-:S04]  /*1460*/  ISETP.NE.U32.AND P0, PT, R0, RZ, PT ;  /* 0x000000ff0000720c */ /* 0x000fc80003f05070 */
[----:B------:R-:W-:-:S13]  /*1470*/  ISETP.NE.AND.EX P0, PT, RZ, RZ, PT, P0 ;  /* 0x000000ffff00720c */ /* 0x000fda0003f05300 */
[----:B------:R-:W-:Y:S05]  /*1480*/  @!P0 BRA `(.L_x_1820) ;  /* 0x0000000000dc8947 */ /* 0x000fea0003800000 */
[----:B------:R-:W-:Y:S01]  /*1490*/  ISETP.NE.U32.AND P0, PT, R0, 0x1, PT ;  /* 0x000000010000780c */ /* 0x000fe20003f05070 */
[----:B------:R-:W-:Y:S03]  /*14a0*/  BSSY.RECONVERGENT B7, `(.L_x_1850) ;  /* 0x0000025000077945 */ /* 0x000fe60003800200 */
[----:B------:R-:W-:-:S13]  /*14b0*/  ISETP.NE.AND.EX P0, PT, RZ, RZ, PT, P0 ;  /* 0x000000ffff00720c */ /* 0x000fda0003f05300 */
        /* <DEDUP_REMOVED lines=16> */
.L_x_1853:
[----:B------:R-:W-:Y:S05]  /*15c0*/  BSYNC.RECONVERGENT B6 ;  /* 0x0000000000067941 */ /* 0x000fea0003800200 */
.L_x_1852:
        /* <DEDUP_REMOVED lines=15> */
.L_x_1855:
[----:B------:R-:W-:Y:S05]  /*16c0*/  BSYNC.RECONVERGENT B6 ;  /* 0x0000000000067941 */ /* 0x000fea0003800200 */
.L_x_1854:
[----:B------:R-:W-:-:S05]  /*16d0*/  IADD3 R37, P0, PT, R37, 0x2, RZ ;  /* 0x0000000225257810 */ /* 0x000fca0007f1e0ff */
[----:B------:R-:W-:-:S08]  /*16e0*/  IMAD.X R38, RZ, RZ, R38, P0 ;  /* 0x000000ffff267224 */ /* 0x000fd000000e0626 */
.L_x_1851:
[----:B------:R-:W-:Y:S05]  /*16f0*/  BSYNC.RECONVERGENT B7 ;  /* 0x0000000000077941 */ /* 0x000fea0003800200 */
.L_x_1850:
[----:B------:R-:W-:-:S13]  /*1700*/  LOP3.LUT P0, RZ, R34, 0x1, RZ, 0xc0, !PT ;  /* 0x0000000122ff7812 */ /* 0x000fda000780c0ff */
[----:B------:R-:W-:Y:S05]  /*1710*/  @!P0 BRA `(.L_x_1820) ;  /* 0x0000000000388947 */ /* 0x000fea0003800000 */
[----:B------:R-:W-:Y:S02]  /*1720*/  ISETP.NE.U32.AND P0, PT, R37, 0xf4240, PT ;  /* 0x000f42402500780c */ /* 0x000fe40003f05070 */
        /* <DEDUP_REMOVED lines=13> */
.L_x_1820:
[----:B------:R-:W-:Y:S05]  /*1800*/  BSYNC.RECONVERGENT B8 ;  /* 0x0000000000087941 */ /* 0x000fea0003800200 */
.L_x_1819:
[----:B------:R-:W-:-:S05]  /*1810*/  IADD3 R35, P0, PT, R35, 0x1, RZ ;  /* 0x0000000123237810 */ /* 0x000fca0007f1e0ff */
[----:B------:R-:W-:Y:S01]  /*1820*/  IMAD.X R27, RZ, RZ, R27, P0 ;  /* 0x000000ffff1b7224 */ /* 0x000fe200000e061b */
[----:B------:R-:W-:-:S04]  /*1830*/  ISETP.NE.U32.AND P0, PT, R35, 0x38, PT ;  /* 0x000000382300780c */ /* 0x000fc80003f05070 */
[----:B------:R-:W-:-:S13]  /*1840*/  ISETP.NE.AND.EX P0, PT, R27, RZ, PT, P0 ;  /* 0x000000ff1b00720c */ /* 0x000fda0003f05300 */
[----:B------:R-:W-:Y:S05]  /*1850*/  @P0 BRA `(.L_x_1856) ;  /* 0xffffffec00500947 */ /* 0x000fea000383ffff */
[----:B------:R-:W-:Y:S05]  /*1860*/  BSYNC.RECONVERGENT B9 ;  /* 0x0000000000097941 */ /* 0x000fea0003800200 */
.L_x_1818:
[----:B------:R-:W-:Y:S02]  /*1870*/  R2UR UR4, R30 ;  /* 0x000000001e0472ca */ /* 0x000fe400000e0000 */
[----:B------:R-:W-:-:S13]  /*1880*/  R2UR UR5, R31 ;  /* 0x000000001f0572ca */ /* 0x000fda00000e0000 */
[----:B------:R-:W5:Y:S02]  /*1890*/  LD.E.64 R28, desc[UR4][R28.64+0x1d0] ;  /* 0x0001d0041c1c7980 */ /* 0x000f64000c101b00 */
[----:B-----5:R-:W-:-:S04]  /*18a0*/  ISETP.NE.U32.AND P0, PT, R28, RZ, PT ;  /* 0x000000ff1c00720c */ /* 0x020fc80003f05070 */
[----:B------:R-:W-:-:S13]  /*18b0*/  ISETP.NE.AND.EX P0, PT, R29, RZ, PT, P0 ;  /* 0x000000ff1d00720c */ /* 0x000fda0003f05300 */
[----:B------:R-:W-:Y:S05]  /*18c0*/  @P0 BRA `(.L_x_1857) ;  /* 0xffffffec00000947 */ /* 0x000fea000383ffff */
[----:B------:R-:W-:Y:S05]  /*18d0*/  BSYNC.RECONVERGENT B10 ;  /* 0x00000000000a7941 */ /* 0x000fea0003800200 */
.L_x_1817:
[----:B------:R-:W-:Y:S05]  /*18e0*/  BSYNC.RECONVERGENT B11 ;  /* 0x00000000000b7941 */ /* 0x000fea0003800200 */
.L_x_1816:
[----:B------:R-:W0:Y:S01]  /*18f0*/  LDL R20, [R1+0x14] ;  /* 0x0000140001147983 */ /* 0x000e220000100800 */
[----:B------:R5:W-:Y:S05]  /*1900*/  BMOV.32 B6, R18 ;  /* 0x0000001206007356 */ /* 0x000bea0000000000 */
[----:B------:R-:W0:Y:S01]  /*1910*/  LDL R21, [R1+0x18] ;  /* 0x0000180001157983 */ /* 0x000e220000100800 */
[----:B------:R1:W-:Y:S05]  /*1920*/  BMOV.32 B7, R22 ;  /* 0x0000001607007356 */ /* 0x0003ea0000000000 */
[----:B------:R2:W-:Y:S05]  /*1930*/  BMOV.32 B8, R23 ;  /* 0x0000001708007356 */ /* 0x0005ea0000000000 */
[----:B------:R3:W-:Y:S05]  /*1940*/  BMOV.32 B9, R24 ;  /* 0x0000001809007356 */ /* 0x0007ea0000000000 */
[----:B------:R4:W-:Y:S05]  /*1950*/  BMOV.32 B10, R25 ;  /* 0x000000190a007356 */ /* 0x0009ea0000000000 */
[----:B------:R4:W-:Y:S05]  /*1960*/  BMOV.32 B11, R26 ;  /* 0x0000001a0b007356 */ /* 0x0009ea0000000000 */
[----:B------:R-:W0:Y:S04]  /*1970*/  LDL R2, [R1] ;  /* 0x0000000001027983 */ /* 0x000e280000100800 */
[----:B------:R-:W0:Y:S04]  /*1980*/  LDL R16, [R1+0x4] ;  /* 0x0000040001107983 */ /* 0x000e280000100800 */
[----:B------:R-:W0:Y:S04]  /*1990*/  LDL R17, [R1+0x8] ;  /* 0x0000080001117983 */ /* 0x000e280000100800 */
[----:B-----5:R-:W0:Y:S04]  /*19a0*/  LDL R18, [R1+0xc] ;  /* 0x00000c0001127983 */ /* 0x020e280000100800 */
[----:B------:R-:W0:Y:S04]  /*19b0*/  LDL R19, [R1+0x10] ;  /* 0x0000100001137983 */ /* 0x000e280000100800 */
[----:B-1----:R-:W0:Y:S04]  /*19c0*/  LDL R22, [R1+0x1c] ;  /* 0x00001c0001167983 */ /* 0x002e280000100800 */
[----:B--2---:R-:W0:Y:S04]  /*19d0*/  LDL R23, [R1+0x20] ;  /* 0x0000200001177983 */ /* 0x004e280000100800 */
[----:B---3--:R-:W0:Y:S04]  /*19e0*/  LDL R24, [R1+0x24] ;  /* 0x0000240001187983 */ /* 0x008e280000100800 */
[----:B----4-:R-:W0:Y:S04]  /*19f0*/  LDL R25, [R1+0x28] ;  /* 0x0000280001197983 */ /* 0x010e280000100800 */
[----:B------:R-:W0:Y:S04]  /*1a00*/  LDL R26, [R1+0x2c] ;  /* 0x00002c00011a7983 */ /* 0x000e280000100800 */
        /* <DEDUP_REMOVED lines=8> */
[----:B------:R1:W0:Y:S02]  /*1a90*/  LDL R39, [R1+0x50] ;  /* 0x0000500001277983 */ /* 0x0002240000100800 */
[----:B-1----:R-:W-:Y:S01]  /*1aa0*/  VIADD R1, R1, 0x58 ;  /* 0x0000005801017836 */ /* 0x002fe20000000000 */
[----:B0-----:R-:W-:Y:S06]  /*1ab0*/  RET.REL.NODEC R20 `(_Z21batched_delete_kernelP27vertex_dictionary_structuremmPmS1_) ;  /* 0xffffffe414507950 */ /* 0x001fec0003c3ffff */
.L_x_1858:
        /* <DEDUP_REMOVED lines=12> */
.L_x_2090:


//--------------------- .text._Z47batched_delete_kernel_edge_centric_parallelizedP27vertex_dictionary_structuremmmPmS1_S1_S1_S1_ --------------------------
	.section	.text._Z47batched_delete_kernel_edge_centric_parallelizedP27vertex_dictionary_structuremmmPmS1_S1_S1_S1_,"ax",@progbits
	.align	128
        .global         _Z47batched_delete_kernel_edge_centric_parallelizedP27vertex_dictionary_structuremmmPmS1_S1_S1_S1_
        .type           _Z47batched_delete_kernel_edge_centric_parallelizedP27vertex_dictionary_structuremmmPmS1_S1_S1_S1_,@function
        .size           _Z47batched_delete_kernel_edge_centric_parallelizedP27vertex_dictionary_structuremmmPmS1_S1_S1_S1_,(.L_x_2176 - _Z47batched_delete_kernel_edge_centric_parallelizedP27vertex_dictionary_structuremmmPmS1_S1_S1_S1_)
        .other          _Z47batched_delete_kernel_edge_centric_parallelizedP27vertex_dictionary_structuremmmPmS1_S1_S1_S1_,@"STO_CUDA_ENTRY STV_DEFAULT"
_Z47batched_delete_kernel_edge_centric_parallelizedP27vertex_dictionary_structuremmmPmS1_S1_S1_S1_:
.text._Z47batched_delete_kernel_edge_centric_parallelizedP27vertex_dictionary_structuremmmPmS1_S1_S1_S1_:
        /* <DEDUP_REMOVED lines=9> */
[----:B------:R-:W0:Y:S01]  /*0090*/  LDC.64 R2, c[0x0][0x3b8] ;  /* 0x0000ee00ff027b82 */ /* 0x000e220000000a00 */
[----:B------:R-:W1:Y:S01]  /*00a0*/  LDCU.64 UR4, c[0x0][0x358] ;  /* 0x00006b00ff0477ac */ /* 0x000e620008000a00 */
[----:B------:R-:W-:Y:S01]  /*00b0*/  SHF.R.U32.HI R4, RZ, 0x3, R0 ;  /* 0x00000003ff047819 */ /* 0x000fe20000011600 */
[----:B------:R-:W2:Y:S04]  /*00c0*/  LDCU.64 UR6, c[0x0][0x380] ;  /* 0x00007000ff0677ac */ /* 0x000ea80008000a00 */
[----:B------:R-:W-:-:S06]  /*00d0*/  IMAD.HI.U32 R11, R4, 0x24924925, RZ ;  /* 0x24924925040b7827 */ /* 0x000fcc00078e00ff */
[----:B0-----:R-:W-:-:S06]  /*00e0*/  IMAD.WIDE.U32 R2, R11, 0x8, R2 ;  /* 0x000000080b027825 */ /* 0x001fcc00078e0002 */
[----:B-1----:R-:W3:Y:S02]  /*00f0*/  LDG.E.64 R2, desc[UR4][R2.64] ;  /* 0x0000000402027981 */ /* 0x002ee4000c1e1b00 */
[C---:B---3--:R-:W-:Y:S01]  /*0100*/  IMAD.SHL.U32 R5, R2.reuse, 0x8, RZ ;  /* 0x0000000802057824 */ /* 0x048fe200078e00ff */
[----:B------:R-:W-:-:S04]  /*0110*/  SHF.L.U64.HI R10, R2, 0x3, R3 ;  /* 0x00000003020a7819 */ /* 0x000fc80000010203 */
[----:B--2---:R-:W-:-:S04]  /*0120*/  IADD3 R8, P0, PT, R5, UR6, RZ ;  /* 0x0000000605087c10 */ /* 0x004fc8000ff1e0ff */
[----:B------:R-:W-:Y:S02]  /*0130*/  IADD3.X R4, PT, PT, R10, UR7, RZ, P0, !PT ;  /* 0x000000070a047c10 */ /* 0x000fe400087fe4ff */
[----:B------:R-:W-:-:S05]  /*0140*/  IADD3 R8, P0, PT, R8, 0x18000000, RZ ;  /* 0x1800000008087810 */ /* 0x000fca0007f1e0ff */
[----:B------:R-:W-:-:S05]  /*0150*/  IMAD.X R9, RZ, RZ, R4, P0 ;  /* 0x000000ffff097224 */ /* 0x000fca00000e0604 */
[----:B------:R-:W2:Y:S01]  /*0160*/  LDG.E.64 R6, desc[UR4][R8.64+0x5195f8] ;  /* 0x5195f80408067981 */ /* 0x000ea2000c1e1b00 */
[----:B------:R-:W-:-:S04]  /*0170*/  ISETP.NE.U32.AND P0, PT, R2, 0x1, PT ;  /* 0x000000010200780c */ /* 0x000fc80003f05070 */
[----:B------:R-:W-:-:S13]  /*0180*/  ISETP.NE.AND.EX P0, PT, R3, RZ, PT, P0 ;  /* 0x000000ff0300720c */ /* 0x000fda0003f05300 */
[----:B------:R-:W0:Y:S01]  /*0190*/  @P0 LDC.64 R2, c[0x0][0x3b0] ;  /* 0x0000ec00ff020b82 */ /* 0x000e220000000a00 */
[----:B--2---:R-:W2:Y:S01]  /*01a0*/  LDG.E.64 R6, desc[UR4][R6.64] ;  /* 0x0000000406067981 */ /* 0x004ea2000c1e1b00 */
[----:B0-----:R-:W-:-:S05]  /*01b0*/  @P0 IADD3 R4, P1, PT, R5, R2, RZ ;  /* 0x0000000205040210 */ /* 0x001fca0007f3e0ff */
[----:B------:R-:W-:Y:S01]  /*01c0*/  @P0 IMAD.X R5, R10, 0x1, R3, P1 ;  /* 0x000000010a050824 */ /* 0x000fe200008e0603 */
[----:B------:R-:W-:-:S06]  /*01d0*/  CS2R R2, SRZ ;  /* 0x0000000000027805 */ /* 0x000fcc000001ff00 */
[----:B------:R0:W5:Y:S01]  /*01e0*/  @P0 LDG.E.64 R2, desc[UR4][R4.64+-0x10] ;  /* 0xfffff00404020981 */ /* 0x000162000c1e1b00 */
[----:B--2---:R-:W-:-:S04]  /*01f0*/  ISETP.NE.U32.AND P0, PT, R6, RZ, PT ;  /* 0x000000ff0600720c */ /* 0x004fc80003f05070 */
[----:B------:R-:W-:-:S13]  /*0200*/  ISETP.NE.AND.EX P0, PT, R7, RZ, PT, P0 ;  /* 0x000000ff0700720c */ /* 0x000fda0003f05300 */
[----:B0-----:R-:W-:Y:S05]  /*0210*/  @!P0 EXIT ;  /* 0x000000000000894d */ /* 0x001fea0003800000 */
[----:B------:R-:W0:Y:S01]  /*0220*/  LDC.64 R4, c[0x0][0x3c0] ;  /* 0x0000f000ff047b82 */ /* 0x000e220000000a00 */
[C---:B------:R-:W-:Y:S01]  /*0230*/  ISETP.GE.U32.AND P0, PT, R6.reuse, 0x4, PT ;  /* 0x000000040600780c */ /* 0x040fe20003f06070 */
[----:B------:R-:W-:Y:S01]  /*0240*/  BSSY.RECONVERGENT B0, `(.L_x_1859) ;  /* 0x0000052000007945 */ /* 0x000fe20003800200 */
[----:B------:R-:W-:Y:S01]  /*0250*/  IMAD R0, R11, -0x38, R0 ;  /* 0xffffffc80b007824 */ /* 0x000fe200078e0200 */
[----:B------:R-:W-:Y:S01]  /*0260*/  LOP3.LUT R8, R6, 0x3, RZ, 0xc0, !PT ;  /* 0x0000000306087812 */ /* 0x000fe200078ec0ff */
[----:B------:R-:W-:Y:S01]  /*0270*/  IMAD.MOV.U32 R9, RZ, RZ, RZ ;  /* 0x000000ffff097224 */ /* 0x000fe200078e00ff */
[----:B------:R-:W-:Y:S01]  /*0280*/  ISETP.GE.U32.AND.EX P0, PT, R7, RZ, PT, P0 ;  /* 0x000000ff0700720c */ /* 0x000fe20003f06100 */
[----:B------:R-:W-:Y:S02]  /*0290*/  IMAD.MOV.U32 R13, RZ, RZ, RZ ;  /* 0x000000ffff0d7224 */ /* 0x000fe400078e00ff */
[----:B0-----:R-:W-:-:S04]  /*02a0*/  IMAD.WIDE.U32 R4, R11, 0x8, R4 ;  /* 0x000000080b047825 */ /* 0x001fc800078e0004 */
[----:B------:R-:W-:-:S06]  /*02b0*/  IMAD.MOV.U32 R11, RZ, RZ, RZ ;  /* 0x000000ffff0b7224 */ /* 0x000fcc00078e00ff */
[----:B------:R-:W-:Y:S05]  /*02c0*/  @!P0 BRA `(.L_x_1860) ;  /* 0x0000000400248947 */ /* 0x000fea0003800000 */
[----:B------:R-:W0:Y:S01]  /*02d0*/  LDCU.64 UR6, c[0x4][0x60] ;  /* 0x01000c00ff0677ac */ /* 0x000e220008000a00 */
[----:B------:R-:W-:Y:S01]  /*02e0*/  LOP3.LUT R11, R6, 0xfffffffc, RZ, 0xc0, !PT ;  /* 0xfffffffc060b7812 */ /* 0x000fe200078ec0ff */
[--C-:B------:R-:W-:Y:S02]  /*02f0*/  IMAD.MOV.U32 R13, RZ, RZ, R7.reuse ;  /* 0x000000ffff0d7224 */ /* 0x100fe400078e0007 */
[----:B------:R-:W-:Y:S02]  /*0300*/  IMAD.MOV.U32 R10, RZ, RZ, R7 ;  /* 0x000000ffff0a7224 */ /* 0x000fe400078e0007 */
[----:B------:R-:W-:Y:S01]  /*0310*/  IMAD.MOV.U32 R12, RZ, RZ, R11 ;  /* 0x000000ffff0c7224 */ /* 0x000fe200078e000b */
[----:B0----5:R-:W-:-:S04]  /*0320*/  LEA R14, P0, R2, UR6, 0x3 ;  /* 0x00000006020e7c11 */ /* 0x021fc8000f8018ff */
[----:B------:R-:W-:Y:S02]  /*0330*/  IADD3 R14, P1, PT, R14, 0x10, RZ ;  /* 0x000000100e0e7810 */ /* 0x000fe40007f3e0ff */
[----:B------:R-:W-:-:S05]  /*0340*/  LEA.HI.X R6, R2, UR7, R3, 0x3, P0 ;  /* 0x0000000702067c11 */ /* 0x000fca00080f1c03 */
[----:B------:R-:W-:-:S07]  /*0350*/  IMAD.X R7, RZ, RZ, R6, P1 ;  /* 0x000000ffff077224 */ /* 0x000fce00008e0606 */
.L_x_1869:
[----:B------:R-:W-:-:S05]  /*0360*/  IMAD.MOV.U32 R6, RZ, RZ, R14 ;  /* 0x000000ffff067224 */ /* 0x000fca00078e000e */
[----:B------:R-:W2:Y:S01]  /*0370*/  LDG.E.64 R14, desc[UR4][R6.64+-0x10] ;  /* 0xfffff004060e7981 */ /* 0x000ea2000c1e1b00 */
[----:B------:R-:W-:Y:S01]  /*0380*/  BSSY.RECONVERGENT B1, `(.L_x_1861) ;  /* 0x000000c000017945 */ /* 0x000fe20003800200 */
[----:B--2---:R-:W-:-:S04]  /*0390*/  ISETP.NE.U32.AND P0, PT, R14, RZ, PT ;  /* 0x000000ff0e00720c */ /* 0x004fc80003f05070 */
[----:B------:R-:W-:-:S13]  /*03a0*/  ISETP.NE.AND.EX P0, PT, R15, RZ, PT, P0 ;  /* 0x000000ff0f00720c */ /* 0x000fda0003f05300 */
[----:B------:R-:W-:Y:S05]  /*03b0*/  @!P0 BRA `(.L_x_1862) ;  /* 0x0000000000208947 */ /* 0x000fea0003800000 */
[----:B------:R-:W-:Y:S01]  /*03c0*/  IMAD.WIDE.U32 R18, R0, 0x8, R14 ;  /* 0x0000000800127825 */ /* 0x000fe200078e000e */
[----:B------:R-:W2:Y:S04]  /*03d0*/  LDG.E.64 R16, desc[UR4][R4.64] ;  /* 0x0000000404107981 */ /* 0x000ea8000c1e1b00 */
[----:B------:R-:W2:Y:S02]  /*03e0*/  LDG.E.64 R14, desc[UR4][R18.64] ;  /* 0x00000004120e7981 */ /* 0x000ea4000c1e1b00 */
[----:B--2---:R-:W-:-:S04]  /*03f0*/  ISETP.NE.U32.AND P0, PT, R14, R16, PT ;  /* 0x000000100e00720c */ /* 0x004fc80003f05070 */
[----:B------:R-:W-:-:S13]  /*0400*/  ISETP.NE.AND.EX P0, PT, R15, R17, PT, P0 ;  /* 0x000000110f00720c */ /* 0x000fda0003f05300 */
[----:B------:R-:W-:Y:S02]  /*0410*/  @!P0 IMAD.MOV.U32 R14, RZ, RZ, 0x3b9aca00 ;  /* 0x3b9aca00ff0e8424 */ /* 0x000fe400078e00ff */
[----:B------:R-:W-:-:S05]  /*0420*/  @!P0 IMAD.MOV.U32 R15, RZ, RZ, 0x0 ;  /* 0x00000000ff0f8424 */ /* 0x000fca00078e00ff */
[----:B------:R0:W-:Y:S02]  /*0430*/  @!P0 STG.E.64 desc[UR4][R18.64], R14 ;  /* 0x0000000e12008986 */ /* 0x0001e4000c101b04 */
.L_x_1862:
[----:B------:R-:W-:Y:S05]  /*0440*/  BSYNC.RECONVERGENT B1 ;  /* 0x0000000000017941 */ /* 0x000fea0003800200 */
.L_x_1861:
[----:B0-----:R-:W2:Y:S01]  /*0450*/  LDG.E.64 R14, desc[UR4][R6.64+-0x8] ;  /* 0xfffff804060e7981 */ /* 0x001ea2000c1e1b00 */
        /* <DEDUP_REMOVED lines=12> */
.L_x_1864:
[----:B------:R-:W-:Y:S05]  /*0520*/  BSYNC.RECONVERGENT B1 ;  /* 0x0000000000017941 */ /* 0x000fea0003800200 */
.L_x_1863:
        /* <DEDUP_REMOVED lines=13> */
.L_x_1866:
[----:B------:R-:W-:Y:S05]  /*0600*/  BSYNC.RECONVERGENT B1 ;  /* 0x0000000000017941 */ /* 0x000fea0003800200 */
.L_x_1865:
[----:B0-----:R-:W2:Y:S01]  /*0610*/  LDG.E.64 R14, desc[UR4][R6.64+0x8] ;  /* 0x00000804060e7981 */ /* 0x001ea2000c1e1b00 */
[----:B------:R-:W-:Y:S01]  /*0620*/  IADD3 R12, P0, PT, R12, -0x4, RZ ;  /* 0xfffffffc0c0c7810 */ /* 0x000fe20007f1e0ff */
[----:B------:R-:W-:Y:S03]  /*0630*/  BSSY.RECONVERGENT B1, `(.L_x_1867) ;  /* 0x000000f000017945 */ /* 0x000fe60003800200 */
[----:B------:R-:W-:Y:S02]  /*0640*/  IADD3.X R10, PT, PT, R10, -0x1, RZ, P0, !PT ;  /* 0xffffffff0a0a7810 */ /* 0x000fe400007fe4ff */
[----:B------:R-:W-:-:S04]  /*0650*/  ISETP.NE.U32.AND P0, PT, R12, RZ, PT ;  /* 0x000000ff0c00720c */ /* 0x000fc80003f05070 */
[----:B------:R-:W-:Y:S02]  /*0660*/  ISETP.NE.AND.EX P0, PT, R10, RZ, PT, P0 ;  /* 0x000000ff0a00720c */ /* 0x000fe40003f05300 */
        /* <DEDUP_REMOVED lines=11> */
.L_x_1868:
[----:B------:R-:W-:Y:S05]  /*0720*/  BSYNC.RECONVERGENT B1 ;  /* 0x0000000000017941 */ /* 0x000fea0003800200 */
.L_x_1867:
[----:B0-----:R-:W-:-:S05]  /*0730*/  IADD3 R14, P1, PT, R6, 0x20, RZ ;  /* 0x00000020060e7810 */ /* 0x001fca0007f3e0ff */
[----:B------:R-:W-:Y:S01]  /*0740*/  IMAD.X R7, RZ, RZ, R7, P1 ;  /* 0x000000ffff077224 */ /* 0x000fe200008e0607 */
[----:B------:R-:W-:Y:S07]  /*0750*/  @P0 BRA `(.L_x_1869) ;  /* 0xfffffffc00000947 */ /* 0x000fee000383ffff */
.L_x_1860:
[----:B------:R-:W-:Y:S05]  /*0760*/  BSYNC.RECONVERGENT B0 ;  /* 0x0000000000007941 */ /* 0x000fea0003800200 */
.L_x_1859:
[----:B------:R-:W-:-:S04]  /*0770*/  ISETP.NE.U32.AND P0, PT, R8, RZ, PT ;  /* 0x000000ff0800720c */ /* 0x000fc80003f05070 */
[----:B------:R-:W-:-:S13]  /*0780*/  ISETP.NE.AND.EX P0, PT, R9, RZ, PT, P0 ;  /* 0x000000ff0900720c */ /* 0x000fda0003f05300 */
[----:B------:R-:W-:Y:S05]  /*0790*/  @!P0 EXIT ;  /* 0x000000000000894d */ /* 0x000fea0003800000 */
[----:B------:R-:W0:Y:S01]  /*07a0*/  LDCU.64 UR6, c[0x4][0x60] ;  /* 0x01000c00ff0677ac */ /* 0x000e220008000a00 */
[----:B-----5:R-:W-:-:S05]  /*07b0*/  IADD3 R11, P0, PT, R2, R11, RZ ;  /* 0x0000000b020b7210 */ /* 0x020fca0007f1e0ff */
[----:B------:R-:W-:Y:S01]  /*07c0*/  IMAD.X R2, R3, 0x1, R13, P0 ;  /* 0x0000000103027824 */ /* 0x000fe200000e060d */
[----:B0-----:R-:W-:-:S04]  /*07d0*/  LEA R12, P1, R11, UR6, 0x3 ;  /* 0x000000060b0c7c11 */ /* 0x001fc8000f8218ff */
[----:B------:R-:W-:-:S09]  /*07e0*/  LEA.HI.X R13, R11, UR7, R2, 0x3, P1 ;  /* 0x000000070b0d7c11 */ /* 0x000fd200088f1c02 */
.L_x_1872:
[----:B0-----:R-:W-:Y:S02]  /*07f0*/  IMAD.MOV.U32 R2, RZ, RZ, R12 ;  /* 0x000000ffff027224 */ /* 0x001fe400078e000c */
[----:B------:R-:W-:-:S06]  /*0800*/  IMAD.MOV.U32 R3, RZ, RZ, R13 ;  /* 0x000000ffff037224 */ /* 0x000fcc00078e000d */
[----:B------:R-:W2:Y:S01]  /*0810*/  LDG.E.64 R2, desc[UR4][R2.64] ;  /* 0x0000000402027981 */ /* 0x000ea2000c1e1b00 */
[----:B------:R-:W-:Y:S01]  /*0820*/  IADD3 R8, P0, PT, R8, -0x1, RZ ;  /* 0xffffffff08087810 */ /* 0x000fe20007f1e0ff */
[----:B------:R-:W-:Y:S01]  /*0830*/  BSSY.RECONVERGENT B0, `(.L_x_1870) ;  /* 0x0000010000007945 */ /* 0x000fe20003800200 */
[----:B------:R-:W-:Y:S02]  /*0840*/  IADD3 R12, P2, PT, R12, 0x8, RZ ;  /* 0x000000080c0c7810 */ /* 0x000fe40007f5e0ff */
        /* <DEDUP_REMOVED lines=14> */
.L_x_1871:
[----:B------:R-:W-:Y:S05]  /*0930*/  BSYNC.RECONVERGENT B0 ;  /* 0x0000000000007941 */ /* 0x000fea0003800200 */
.L_x_1870:
[----:B------:R-:W-:Y:S01]  /*0940*/  IMAD.X R13, RZ, RZ, R13, P2 ;  /* 0x000000ffff0d7224 */ /* 0x000fe200010e060d */
[----:B------:R-:W-:Y:S06]  /*0950*/  @P1 BRA `(.L_x_1872) ;  /* 0xfffffffc00a41947 */ /* 0x000fec000383ffff */
[----:B------:R-:W-:Y:S05]  /*0960*/  EXIT ;  /* 0x000000000000794d */ /* 0x000fea0003800000 */
.L_x_1873:
        /* <DEDUP_REMOVED lines=9> */
.L_x_2176:


//--------------------- .text._Z34batched_delete_kernel_edge_centricP27vertex_dictionary_structuremmPmS1_S1_S1_S1_ --------------------------
	.section	.text._Z34batched_delete_kernel_edge_centricP27vertex_dictionary_structuremmPmS1_S1_S1_S1_,"ax",@progbits
	.align	128
        .global         _Z34batched_delete_kernel_edge_centricP27vertex_dictionary_structuremmPmS1_S1_S1_S1_
        .type           _Z34batched_delete_kernel_edge_centricP27vertex_dictionary_structuremmPmS1_S1_S1_S1_,@function
        .size           _Z34batched_delete_kernel_edge_centricP27vertex_dictionary_structuremmPmS1_S1_S1_S1_,(.L_x_2177 - _Z34batched_delete_kernel_edge_centricP27vertex_dictionary_structuremmPmS1_S1_S1_S1_)
        .other          _Z34batched_delete_kernel_edge_centricP27vertex_dictionary_structuremmPmS1_S1_S1_S1_,@"STO_CUDA_ENTRY STV_DEFAULT"
_Z34batched_delete_kernel_edge_centricP27vertex_dictionary_structuremmPmS1_S1_S1_S1_:
.text._Z34batched_delete_kernel_edge_centricP27vertex_dictionary_structuremmPmS1_S1_S1_S1_:
        /* <DEDUP_REMOVED lines=16> */
[----:B-1----:R-:W2:Y:S02]  /*0100*/  LDG.E.64 R2, desc[UR4][R2.64] ;  /* 0x0000000402027981 */ /* 0x002ea4000c1e1b00 */
[C---:B--2---:R-:W-:Y:S01]  /*0110*/  IMAD.SHL.U32 R5, R2.reuse, 0x8, RZ ;  /* 0x0000000802057824 */ /* 0x044fe200078e00ff */
[----:B------:R-:W-:-:S04]  /*0120*/  SHF.L.U64.HI R6, R2, 0x3, R3 ;  /* 0x0000000302067819 */ /* 0x000fc80000010203 */
[----:B0-----:R-:W-:-:S04]  /*0130*/  IADD3 R12, P0, PT, R5, UR6, RZ ;  /* 0x00000006050c7c10 */ /* 0x001fc8000ff1e0ff */
[----:B------:R-:W-:Y:S02]  /*0140*/  IADD3.X R4, PT, PT, R6, UR7, RZ, P0, !PT ;  /* 0x0000000706047c10 */ /* 0x000fe400087fe4ff */
[----:B------:R-:W-:-:S05]  /*0150*/  IADD3 R12, P0, PT, R12, 0x31000000, RZ ;  /* 0x310000000c0c7810 */ /* 0x000fca0007f1e0ff */
[----:B------:R-:W-:Y:S01]  /*0160*/  IMAD.X R13, RZ, RZ, R4, P0 ;  /* 0x000000ffff0d7224 */ /* 0x000fe200000e0604 */
[----:B------:R-:W-:-:S05]  /*0170*/  ISETP.NE.U32.AND P0, PT, R2, 0x1, PT ;  /* 0x000000010200780c */ /* 0x000fca0003f05070 */
[----:B------:R-:W2:Y:S01]  /*0180*/  LDG.E.64 R12, desc[UR4][R12.64+-0x5cd408] ;  /* 0xa32bf8040c0c7981 */ /* 0x000ea2000c1e1b00 */
[----:B------:R-:W-:Y:S02]  /*0190*/  ISETP.NE.AND.EX P0, PT, R3, RZ, PT, P0 ;  /* 0x000000ff0300720c */ /* 0x000fe40003f05300 */
[----:B------:R-:W-:-:S11]  /*01a0*/  CS2R R10, SRZ ;  /* 0x00000000000a7805 */ /* 0x000fd6000001ff00 */
[----:B------:R-:W0:Y:S02]  /*01b0*/  @P0 LDC.64 R2, c[0x0][0x3a8] ;  /* 0x0000ea00ff020b82 */ /* 0x000e240000000a00 */
[----:B0-----:R-:W-:-:S05]  /*01c0*/  @P0 IADD3 R2, P1, PT, R5, R2, RZ ;  /* 0x0000000205020210 */ /* 0x001fca0007f3e0ff */
[----:B------:R-:W-:-:S05]  /*01d0*/  @P0 IMAD.X R3, R6, 0x1, R3, P1 ;  /* 0x0000000106030824 */ /* 0x000fca00008e0603 */
[----:B------:R0:W5:Y:S01]  /*01e0*/  @P0 LDG.E.64 R10, desc[UR4][R2.64+-0x10] ;  /* 0xfffff004020a0981 */ /* 0x000162000c1e1b00 */
[----:B--2---:R-:W-:-:S04]  /*01f0*/  ISETP.NE.U32.AND P0, PT, R12, RZ, PT ;  /* 0x000000ff0c00720c */ /* 0x004fc80003f05070 */
[----:B------:R-:W-:-:S13]  /*0200*/  ISETP.NE.AND.EX P0, PT, R13, RZ, PT, P0 ;  /* 0x000000ff0d00720c */ /* 0x000fda0003f05300 */
[----:B0-----:R-:W-:Y:S05]  /*0210*/  @!P0 EXIT ;  /* 0x000000000000894d */ /* 0x001fea0003800000 */
[----:B------:R-:W0:Y:S01]  /*0220*/  LDCU.64 UR6, c[0x0][0x3b8] ;  /* 0x00007700ff0677ac */ /* 0x000e220008000a00 */
[----:B------:R-:W-:Y:S02]  /*0230*/  IMAD.MOV.U32 R23, RZ, RZ, RZ ;  /* 0x000000ffff177224 */ /* 0x000fe400078e00ff */
[----:B------:R-:W-:Y:S01]  /*0240*/  IMAD.MOV.U32 R21, RZ, RZ, RZ ;  /* 0x000000ffff157224 */ /* 0x000fe200078e00ff */
[----:B0-----:R-:W-:-:S04]  /*0250*/  IADD3 R8, P0, PT, R8, UR6, RZ ;  /* 0x0000000608087c10 */ /* 0x001fc8000ff1e0ff */
[----:B------:R-:W-:-:S09]  /*0260*/  IADD3.X R9, PT, PT, R0, UR7, RZ, P0, !PT ;  /* 0x0000000700097c10 */ /* 0x000fd200087fe4ff */
.L_x_1901:
[----:B0-----:R-:W0:Y:S01]  /*0270*/  LDCU.64 UR6, c[0x4][0x60] ;  /* 0x01000c00ff0677ac */ /* 0x001e220008000a00 */
[----:B-----5:R-:W-:-:S05]  /*0280*/  IADD3 R0, P0, PT, R10, R23, RZ ;  /* 0x000000170a007210 */ /* 0x020fca0007f1e0ff */
[----:B-1----:R-:W-:Y:S01]  /*0290*/  IMAD.X R3, R11, 0x1, R21, P0 ;  /* 0x000000010b037824 */ /* 0x002fe200000e0615 */
[----:B0-----:R-:W-:-:S04]  /*02a0*/  LEA R6, P0, R0, UR6, 0x3 ;  /* 0x0000000600067c11 */ /* 0x001fc8000f8018ff */
[----:B------:R-:W-:-:S05]  /*02b0*/  LEA.HI.X R7, R0, UR7, R3, 0x3, P0 ;  /* 0x0000000700077c11 */ /* 0x000fca00080f1c03 */
[----:B------:R-:W2:Y:S01]  /*02c0*/  LDG.E.64 R2, desc[UR4][R6.64] ;  /* 0x0000000406027981 */ /* 0x000ea2000c1e1b00 */
[----:B------:R-:W-:Y:S01]  /*02d0*/  IADD3 R23, P1, PT, R23, 0x1, RZ ;  /* 0x0000000117177810 */ /* 0x000fe20007f3e0ff */
[----:B------:R-:W-:Y:S03]  /*02e0*/  BSSY.RECONVERGENT B0, `(.L_x_1874) ;  /* 0x0000098000007945 */ /* 0x000fe60003800200 */
[----:B------:R-:W-:Y:S01]  /*02f0*/  ISETP.NE.U32.AND P0, PT, R23, R12, PT ;  /* 0x0000000c1700720c */ /* 0x000fe20003f05070 */
[----:B------:R-:W-:-:S05]  /*0300*/  IMAD.X R21, RZ, RZ, R21, P1 ;  /* 0x000000ffff157224 */ /* 0x000fca00008e0615 */
[----:B------:R-:W-:Y:S02]  /*0310*/  ISETP.NE.AND.EX P0, PT, R21, R13, PT, P0 ;  /* 0x0000000d1500720c */ /* 0x000fe40003f05300 */
[----:B--2---:R-:W-:-:S04]  /*0320*/  ISETP.NE.U32.AND P1, PT, R2, RZ, PT ;  /* 0x000000ff0200720c */ /* 0x004fc80003f25070 */
[----:B------:R-:W-:-:S13]  /*0330*/  ISETP.NE.AND.EX P1, PT, R3, RZ, PT, P1 ;  /* 0x000000ff0300720c */ /* 0x000fda0003f25310 */
[----:B------:R-:W-:Y:S05]  /*0340*/  @!P1 BRA `(.L_x_1875) ;  /* 0x0000000800449947 */ /* 0x000fea0003800000 */
[----:B------:R-:W-:Y:S02]  /*0350*/  IMAD.MOV.U32 R19, RZ, RZ, RZ ;  /* 0x000000ffff137224 */ /* 0x000fe400078e00ff */
[----:B------:R-:W-:-:S07]  /*0360*/  IMAD.MOV.U32 R0, RZ, RZ, RZ ;  /* 0x000000ffff007224 */ /* 0x000fce00078e00ff */
.L_x_1900:
[----:B-1----:R-:W2:Y:S01]  /*0370*/  LDG.E.64 R4, desc[UR4][R6.64] ;  /* 0x0000000406047981 */ /* 0x002ea2000c1e1b00 */
[C---:B------:R-:W-:Y:S01]  /*0380*/  IMAD.SHL.U32 R17, R19.reuse, 0x8, RZ ;  /* 0x0000000813117824 */ /* 0x040fe200078e00ff */
[----:B------:R-:W-:Y:S02]  /*0390*/  SHF.L.U64.HI R15, R19, 0x3, R0 ;  /* 0x00000003130f7819 */ /* 0x000fe40000010200 */
[----:B------:R-:W3:Y:S02]  /*03a0*/  LDG.E.64 R2, desc[UR4][R8.64] ;  /* 0x0000000408027981 */ /* 0x000ee4000c1e1b00 */
[----:B0-2---:R-:W-:-:S05]  /*03b0*/  IADD3 R24, P1, PT, R4, R17, RZ ;  /* 0x0000001104187210 */ /* 0x005fca0007f3e0ff */
[----:B------:R-:W-:-:S05]  /*03c0*/  IMAD.X R25, R5, 0x1, R15, P1 ;  /* 0x0000000105197824 */ /* 0x000fca00008e060f */
[----:B------:R-:W3:Y:S01]  /*03d0*/  LDG.E.64 R26, desc[UR4][R24.64] ;  /* 0x00000004181a7981 */ /* 0x000ee2000c1e1b00 */
[----:B------:R-:W-:Y:S01]  /*03e0*/  IADD3 R19, P1, PT, R19, 0x8, RZ ;  /* 0x0000000813137810 */ /* 0x000fe20007f3e0ff */
[----:B------:R-:W-:Y:S04]  /*03f0*/  BSSY.RECONVERGENT B1, `(.L_x_1876) ;  /* 0x0000010000017945 */ /* 0x000fe80003800200 */
[----:B------:R-:W-:Y:S01]  /*0400*/  IMAD.X R0, RZ, RZ, R0, P1 ;  /* 0x000000ffff007224 */ /* 0x000fe200008e0600 */
[----:B------:R-:W-:-:S04]  /*0410*/  ISETP.NE.U32.AND P1, PT, R19, 0x38, PT ;  /* 0x000000381300780c */ /* 0x000fc80003f25070 */
[----:B------:R-:W-:Y:S02]  /*0420*/  ISETP.NE.AND.EX P1, PT, R0, RZ, PT, P1 ;  /* 0x000000ff0000720c */ /* 0x000fe40003f25310 */
[----:B---3--:R-:W-:-:S04]  /*0430*/  ISETP.NE.U32.AND P2, PT, R26, R2, PT ;  /* 0x000000021a00720c */ /* 0x008fc80003f45070 */
[----:B------:R-:W-:-:S13]  /*0440*/  ISETP.NE.AND.EX P2, PT, R27, R3, PT, P2 ;  /* 0x000000031b00720c */ /* 0x000fda0003f45320 */
[----:B------:R-:W-:Y:S05]  /*0450*/  @P2 BRA `(.L_x_1877) ;  /* 0x0000000000182947 */ /* 0x000fea0003800000 */
[----:B------:R-:W-:Y:S02]  /*0460*/  IMAD.MOV.U32 R26, RZ, RZ, 0x3b9aca00 ;  /* 0x3b9aca00ff1a7424 */ /* 0x000fe400078e00ff */
[----:B------:R-:W-:-:S05]  /*0470*/  IMAD.MOV.U32 R27, RZ, RZ, 0x0 ;  /* 0x00000000ff1b7424 */ /* 0x000fca00078e00ff */
[----:B------:R0:W-:Y:S04]  /*0480*/  STG.E.64 desc[UR4][R24.64], R26 ;  /* 0x0000001a18007986 */ /* 0x0001e8000c101b04 */
[----:B------:R0:W5:Y:S04]  /*0490*/  LDG.E.64 R4, desc[UR4][R6.64] ;  /* 0x0000000406047981 */ /* 0x000168000c1e1b00 */
[----:B------:R0:W5:Y:S01]  /*04a0*/  LDG.E.64 R2, desc[UR4][R8.64] ;  /* 0x0000000408027981 */ /* 0x000162000c1e1b00 */
[----:B------:R-:W-:Y:S05]  /*04b0*/  BRA `(.L_x_1878) ;  /* 0x00000000000c7947 */ /* 0x000fea0003800000 */
.L_x_1877:
[----:B------:R-:W-:-:S04]  /*04c0*/  ISETP.NE.U32.AND P2, PT, R26, RZ, PT ;  /* 0x000000ff1a00720c */ /* 0x000fc80003f45070 */
[----:B------:R-:W-:-:S13]  /*04d0*/  ISETP.NE.AND.EX P2, PT, R27, RZ, PT, P2 ;  /* 0x000000ff1b00720c */ /* 0x000fda0003f45320 */
[----:B------:R-:W-:Y:S05]  /*04e0*/  @!P2 EXIT ;  /* 0x000000000000a94d */ /* 0x000fea0003800000 */
.L_x_1878:
[----:B------:R-:W-:Y:S05]  /*04f0*/  BSYNC.RECONVERGENT B1 ;  /* 0x0000000000017941 */ /* 0x000fea0003800200 */
.L_x_1876:
[----:B0----5:R-:W-:-:S05]  /*0500*/  IADD3 R24, P2, PT, R4, R17, RZ ;  /* 0x0000001104187210 */ /* 0x021fca0007f5e0ff */
[----:B------:R-:W-:-:S05]  /*0510*/  IMAD.X R25, R5, 0x1, R15, P2 ;  /* 0x0000000105197824 */ /* 0x000fca00010e060f */
[----:B------:R-:W2:Y:S01]  /*0520*/  LDG.E.64 R26, desc[UR4][R24.64+0x8] ;  /* 0x00000804181a7981 */ /* 0x000ea2000c1e1b00 */
[----:B------:R-:W-:Y:S01]  /*0530*/  BSSY.RECONVERGENT B1, `(.L_x_1879) ;  /* 0x000000d000017945 */ /* 0x000fe20003800200 */
[----:B--2---:R-:W-:-:S04]  /*0540*/  ISETP.NE.U32.AND P2, PT, R26, R2, PT ;  /* 0x000000021a00720c */ /* 0x004fc80003f45070 */
[----:B------:R-:W-:-:S13]  /*0550*/  ISETP.NE.AND.EX P2, PT, R27, R3, PT, P2 ;  /* 0x000000031b00720c */ /* 0x000fda0003f45320 */
[----:B------:R-:W-:Y:S05]  /*0560*/  @!P2 BRA `(.L_x_1880) ;  /* 0x000000000010a947 */ /* 0x000fea0003800000 */
[----:B------:R-:W-:-:S04]  /*0570*/  ISETP.NE.U32.AND P2, PT, R26, RZ, PT ;  /* 0x000000ff1a00720c */ /* 0x000fc80003f45070 */
[----:B------:R-:W-:-:S13]  /*0580*/  ISETP.NE.AND.EX P2, PT, R27, RZ, PT, P2 ;  /* 0x000000ff1b00720c */ /* 0x000fda0003f45320 */
[----:B------:R-:W-:Y:S05]  /*0590*/  @!P2 EXIT ;  /* 0x000000000000a94d */ /* 0x000fea0003800000 */
[----:B------:R-:W-:Y:S05]  /*05a0*/  BRA `(.L_x_1881) ;  /* 0x0000000000147947 */ /* 0x000fea0003800000 */
.L_x_1880:
[----:B------:R-:W-:Y:S02]  /*05b0*/  IMAD.MOV.U32 R26, RZ, RZ, 0x3b9aca00 ;  /* 0x3b9aca00ff1a7424 */ /* 0x000fe400078e00ff */
[----:B------:R-:W-:-:S05]  /*05c0*/  IMAD.MOV.U32 R27, RZ, RZ, 0x0 ;  /* 0x00000000ff1b7424 */ /* 0x000fca00078e00ff */
[----:B------:R0:W-:Y:S04]  /*05d0*/  STG.E.64 desc[UR4][R24.64+0x8], R26 ;  /* 0x0000081a18007986 */ /* 0x0001e8000c101b04 */
[----:B------:R0:W5:Y:S04]  /*05e0*/  LDG.E.64 R4, desc[UR4][R6.64] ;  /* 0x0000000406047981 */ /* 0x000168000c1e1b00 */
[----:B------:R0:W5:Y:S02]  /*05f0*/  LDG.E.64 R2, desc[UR4][R8.64] ;  /* 0x0000000408027981 */ /* 0x000164000c1e1b00 */
.L_x_1881:
[----:B------:R-:W-:Y:S05]  /*0600*/  BSYNC.RECONVERGENT B1 ;  /* 0x0000000000017941 */ /* 0x000fea0003800200 */
.L_x_1879:
        /* <DEDUP_REMOVED lines=11> */
.L_x_1883:
[----:B------:R-:W-:Y:S02]  /*06c0*/  IMAD.MOV.U32 R26, RZ, RZ, 0x3b9aca00 ;  /* 0x3b9aca00ff1a7424 */ /* 0x000fe400078e00ff */
[----:B------:R-:W-:-:S05]  /*06d0*/  IMAD.MOV.U32 R27, RZ, RZ, 0x0 ;  /* 0x00000000ff1b7424 */ /* 0x000fca00078e00ff */
[----:B------:R0:W-:Y:S04]  /*06e0*/  STG.E.64 desc[UR4][R24.64+0x10], R26 ;  /* 0x0000101a18007986 */ /* 0x0001e8000c101b04 */
[----:B------:R0:W5:Y:S04]  /*06f0*/  LDG.E.64 R4, desc[UR4][R6.64] ;  /* 0x0000000406047981 */ /* 0x000168000c1e1b00 */
[----:B------:R0:W5:Y:S02]  /*0700*/  LDG.E.64 R2, desc[UR4][R8.64] ;  /* 0x0000000408027981 */ /* 0x000164000c1e1b00 */
.L_x_1884:
[----:B------:R-:W-:Y:S05]  /*0710*/  BSYNC.RECONVERGENT B1 ;  /* 0x0000000000017941 */ /* 0x000fea0003800200 */
.L_x_1882:
        /* <DEDUP_REMOVED lines=11> */
.L_x_1886:
[----:B------:R-:W-:Y:S02]  /*07d0*/  IMAD.MOV.U32 R26, RZ, RZ, 0x3b9aca00 ;  /* 0x3b9aca00ff1a7424 */ /* 0x000fe400078e00ff */
[----:B------:R-:W-:-:S05]  /*07e0*/  IMAD.MOV.U32 R27, RZ, RZ, 0x0 ;  /* 0x00000000ff1b7424 */ /* 0x000fca00078e00ff */
[----:B------:R0:W-:Y:S04]  /*07f0*/  STG.E.64 desc[UR4][R24.64+0x18], R26 ;  /* 0x0000181a18007986 */ /* 0x0001e8000c101b04 */
[----:B------:R0:W5:Y:S04]  /*0800*/  LDG.E.64 R4, desc[UR4][R6.64] ;  /* 0x0000000406047981 */ /* 0x000168000c1e1b00 */
[----:B------:R0:W5:Y:S02]  /*0810*/  LDG.E.64 R2, desc[UR4][R8.64] ;  /* 0x0000000408027981 */ /* 0x000164000c1e1b00 */
.L_x_1887:
[----:B------:R-:W-:Y:S05]  /*0820*/  BSYNC.RECONVERGENT B1 ;  /* 0x0000000000017941 */ /* 0x000fea0003800200 */
.L_x_1885:
        /* <DEDUP_REMOVED lines=11> */
.L_x_1889:
[----:B------:R-:W-:Y:S02]  /*08e0*/  IMAD.MOV.U32 R26, RZ, RZ, 0x3b9aca00 ;  /* 0x3b9aca00ff1a7424 */ /* 0x000fe400078e00ff */
[----:B------:R-:W-:-:S05]  /*08f0*/  IMAD.MOV.U32 R27, RZ, RZ, 0x0 ;  /* 0x00000000ff1b7424 */ /* 0x000fca00078e00ff */
[----:B------:R0:W-:Y:S04]  /*0900*/  STG.E.64 desc[UR4][R24.64+0x20], R26 ;  /* 0x0000201a18007986 */ /* 0x0001e8000c101b04 */
[----:B------:R0:W5:Y:S04]  /*0910*/  LDG.E.64 R4, desc[UR4][R6.64] ;  /* 0x0000000406047981 */ /* 0x000168000c1e1b00 */
[----:B------:R0:W5:Y:S02]  /*0920*/  LDG.E.64 R2, desc[UR4][R8.64] ;  /* 0x0000000408027981 */ /* 0x000164000c1e1b00 */
.L_x_1890:
[----:B------:R-:W-:Y:S05]  /*0930*/  BSYNC.RECONVERGENT B1 ;  /* 0x0000000000017941 */ /* 0x000fea0003800200 */
.L_x_1888:
        /* <DEDUP_REMOVED lines=11> */
.L_x_1892:
[----:B------:R-:W-:Y:S02]  /*09f0*/  IMAD.MOV.U32 R26, RZ, RZ, 0x3b9aca00 ;  /* 0x3b9aca00ff1a7424 */ /* 0x000fe400078e00ff */
[----:B------:R-:W-:-:S05]  /*0a00*/  IMAD.MOV.U32 R27, RZ, RZ, 0x0 ;  /* 0x00000000ff1b7424 */ /* 0x000fca00078e00ff */
[----:B------:R0:W-:Y:S04]  /*0a10*/  STG.E.64 desc[UR4][R24.64+0x28], R26 ;  /* 0x0000281a18007986 */ /* 0x0001e8000c101b04 */
[----:B------:R0:W5:Y:S04]  /*0a20*/  LDG.E.64 R4, desc[UR4][R6.64] ;  /* 0x0000000406047981 */ /* 0x000168000c1e1b00 */
[----:B------:R0:W5:Y:S02]  /*0a30*/  LDG.E.64 R2, desc[UR4][R8.64] ;  /* 0x0000000408027981 */ /* 0x000164000c1e1b00 */
.L_x_1893:
[----:B------:R-:W-:Y:S05]  /*0a40*/  BSYNC.RECONVERGENT B1 ;  /* 0x0000000000017941 */ /* 0x000fea0003800200 */
.L_x_1891:
        /* <DEDUP_REMOVED lines=11> */
.L_x_1895:
[----:B------:R-:W-:Y:S02]  /*0b00*/  IMAD.MOV.U32 R26, RZ, RZ, 0x3b9aca00 ;  /* 0x3b9aca00ff1a7424 */ /* 0x000fe400078e00ff */
[----:B------:R-:W-:-:S05]  /*0b10*/  IMAD.MOV.U32 R27, RZ, RZ, 0x0 ;  /* 0x00000000ff1b7424 */ /* 0x000fca00078e00ff */
[----:B------:R0:W-:Y:S04]  /*0b20*/  STG.E.64 desc[UR4][R24.64+0x30], R26 ;  /* 0x0000301a18007986 */ /* 0x0001e8000c101b04 */
[----:B------:R0:W5:Y:S04]  /*0b30*/  LDG.E.64 R4, desc[UR4][R6.64] ;  /* 0x0000000406047981 */ /* 0x000168000c1e1b00 */
[----:B------:R0:W5:Y:S02]  /*0b40*/  LDG.E.64 R2, desc[UR4][R8.64] ;  /* 0x0000000408027981 */ /* 0x000164000c1e1b00 */
.L_x_1896:
[----:B------:R-:W-:Y:S05]  /*0b50*/  BSYNC.RECONVERGENT B1 ;  /* 0x0000000000017941 */ /* 0x000fea0003800200 */
.L_x_1894:
[----:B-----5:R-:W-:-:S05]  /*0b60*/  IADD3 R4, P2, PT, R4, R17, RZ ;  /* 0x0000001104047210 */ /* 0x020fca0007f5e0ff */
        /* <DEDUP_REMOVED lines=10> */
.L_x_1898:
[----:B------:R-:W-:Y:S02]  /*0c10*/  IMAD.MOV.U32 R2, RZ, RZ, 0x3b9aca00 ;  /* 0x3b9aca00ff027424 */ /* 0x000fe400078e00ff */
[----:B------:R-:W-:-:S05]  /*0c20*/  IMAD.MOV.U32 R3, RZ, RZ, 0x0 ;  /* 0x00000000ff037424 */ /* 0x000fca00078e00ff */
[----:B------:R1:W-:Y:S02]  /*0c30*/  STG.E.64 desc[UR4][R4.64+0x38], R2 ;  /* 0x0000380204007986 */ /* 0x0003e4000c101b04 */
.L_x_1899:
[----:B------:R-:W-:Y:S05]  /*0c40*/  BSYNC.RECONVERGENT B1 ;  /* 0x0000000000017941 */ /* 0x000fea0003800200 */
.L_x_1897:
[----:B------:R-:W-:Y:S05]  /*0c50*/  @P1 BRA `(.L_x_1900) ;  /* 0xfffffff400c41947 */ /* 0x000fea000383ffff */
.L_x_1875:
[----:B------:R-:W-:Y:S05]  /*0c60*/  BSYNC.RECONVERGENT B0 ;  /* 0x0000000000007941 */ /* 0x000fea0003800200 */
.L_x_1874:
[----:B------:R-:W-:Y:S05]  /*0c70*/  @P0 BRA `(.L_x_1901) ;  /* 0xfffffff4007c0947 */ /* 0x000fea000383ffff */
[----:B------:R-:W-:Y:S05]  /*0c80*/  EXIT ;  /* 0x000000000000794d */ /* 0x000fea0003800000 */
.L_x_1902:
        /* <DEDUP_REMOVED lines=15> */
.L_x_2177:


//--------------------- .text._Z41batched_delete_preprocessing_edge_centricP27vertex_dictionary_structuremPmS1_S1_ --------------------------
	.section	.text._Z41batched_delete_preprocessing_edge_centricP27vertex_dictionary_structuremPmS1_S1_,"ax",@progbits
	.align	128
        .global         _Z41batched_delete_preprocessing_edge_centricP27vertex_dictionary_structuremPmS1_S1_
        .type           _Z41batched_delete_preprocessing_edge_centricP27vertex_dictionary_structuremPmS1_S1_,@function
        .size           _Z41batched_delete_preprocessing_edge_centricP27vertex_dictionary_structuremPmS1_S1_,(.L_x_2091 - _Z41batched_delete_preprocessing_edge_centricP27vertex_dictionary_structuremPmS1_S1_)
        .other          _Z41batched_delete_preprocessing_edge_centricP27vertex_dictionary_structuremPmS1_S1_,@"STO_CUDA_ENTRY STV_DEFAULT"
_Z41batched_delete_preprocessing_edge_centricP27vertex_dictionary_structuremPmS1_S1_:
.text._Z41batched_delete_preprocessing_edge_centricP27vertex_dictionary_structuremPmS1_S1_:
[----:B------:R-:W0:Y:S01]  /*0000*/  LDC R1, c[0x0][0x37c] ;  /* 0x0000df00ff017b82 */ /* 0x000e220000000800 */
[----:B------:R-:W1:Y:S07]  /*0010*/  S2R R3, SR_TID.X ;  /* 0x0000000000037919 */ /* 0x000e6e0000002100 */
[----:B------:R-:W1:Y:S01]  /*0020*/  S2UR UR4, SR_CTAID.X ;  /* 0x00000000000479c3 */ /* 0x000e620000002500 */
[----:B------:R-:W2:Y:S01]  /*0030*/  LDCU.64 UR6, c[0x0][0x388] ;  /* 0x00007100ff0677ac */ /* 0x000ea20008000a00 */
[----:B------:R-:W-:Y:S06]  /*0040*/  BSSY.RECONVERGENT B6, `(.L_x_1903) ;  /* 0x0000028000067945 */ /* 0x000fec0003800200 */
[----:B------:R-:W1:Y:S02]  /*0050*/  LDC R2, c[0x0][0x360] ;  /* 0x0000d800ff027b82 */ /* 0x000e640000000800 */
[----:B-1----:R-:W-:-:S05]  /*0060*/  IMAD R2, R2, UR4, R3 ;  /* 0x0000000402027c24 */ /* 0x002fca000f8e0203 */
[----:B--2---:R-:W-:-:S04]  /*0070*/  ISETP.GE.U32.AND P0, PT, R2, UR6, PT ;  /* 0x0000000602007c0c */ /* 0x004fc8000bf06070 */
[----:B------:R-:W-:-:S13]  /*0080*/  ISETP.GE.U32.AND.EX P0, PT, RZ, UR7, PT, P0 ;  /* 0x00000007ff007c0c */ /* 0x000fda000bf06100 */
[----:B0-----:R-:W-:Y:S05]  /*0090*/  @P0 BRA `(.L_x_1904) ;  /* 0x0000000000880947 */ /* 0x001fea0003800000 */
[----:B------:R-:W0:Y:S01]  /*00a0*/  LDCU.64 UR4, c[0x0][0x380] ;  /* 0x00007000ff0477ac */ /* 0x000e220008000a00 */
[----:B------:R-:W1:Y:S01]  /*00b0*/  LDC.64 R8, c[0x0][0x358] ;  /* 0x0000d600ff087b82 */ /* 0x000e620000000a00 */
[----:B------:R-:W-:Y:S01]  /*00c0*/  IMAD.SHL.U32 R13, R2, 0x8, RZ ;  /* 0x00000008020d7824 */ /* 0x000fe200078e00ff */
[----:B------:R-:W-:-:S04]  /*00d0*/  SHF.R.U32.HI R0, RZ, 0x1d, R2 ;  /* 0x0000001dff007819 */ /* 0x000fc80000011602 */
[----:B0-----:R-:W-:-:S04]  /*00e0*/  IADD3 R4, P0, PT, R13, UR4, RZ ;  /* 0x000000040d047c10 */ /* 0x001fc8000ff1e0ff */
[----:B------:R-:W-:Y:S02]  /*00f0*/  IADD3 R4, P1, PT, R4, -0x80000000, RZ ;  /* 0x8000000004047810 */ /* 0x000fe40007f3e0ff */
[----:B-1----:R-:W-:Y:S02]  /*0100*/  R2UR UR6, R8 ;  /* 0x00000000080672ca */ /* 0x002fe400000e0000 */
[----:B------:R-:W-:Y:S02]  /*0110*/  R2UR UR7, R9 ;  /* 0x00000000090772ca */ /* 0x000fe400000e0000 */
[----:B------:R-:W-:Y:S02]  /*0120*/  IADD3.X R3, PT, PT, RZ, UR5, R0, P1, P0 ;  /* 0x00000005ff037c10 */ /* 0x000fe40008fe0400 */
[----:B------:R-:W-:-:S05]  /*0130*/  IADD3 R4, P0, PT, R4, 0x12000000, RZ ;  /* 0x1200000004047810 */ /* 0x000fca0007f1e0ff */
[----:B------:R-:W-:-:S06]  /*0140*/  IMAD.X R5, RZ, RZ, R3, P0 ;  /* 0x000000ffff057224 */ /* 0x000fcc00000e0603 */
[----:B------:R-:W2:Y:S02]  /*0150*/  LDG.E.64 R4, desc[UR6][R4.64+-0x167bf8] ;  /* 0xe984080604047981 */ /* 0x000ea4000c1e1b00 */
[----:B--2---:R-:W-:-:S04]  /*0160*/  ISETP.NE.U32.AND P0, PT, R4, RZ, PT ;  /* 0x000000ff0400720c */ /* 0x004fc80003f05070 */
[----:B------:R-:W-:-:S13]  /*0170*/  ISETP.NE.AND.EX P0, PT, R5, RZ, PT, P0 ;  /* 0x000000ff0500720c */ /* 0x000fda0003f05300 */
[----:B------:R-:W-:Y:S05]  /*0180*/  @!P0 BRA `(.L_x_1904) ;  /* 0x00000000004c8947 */ /* 0x000fea0003800000 */
[----:B------:R-:W-:Y:S01]  /*0190*/  ISETP.NE.AND P0, PT, R2, RZ, PT ;  /* 0x000000ff0200720c */ /* 0x000fe20003f05270 */
[----:B------:R-:W0:Y:S01]  /*01a0*/  LDCU.64 UR4, c[0x4][0x68] ;  /* 0x01000d00ff0477ac */ /* 0x000e220008000a00 */
[----:B------:R-:W-:Y:S02]  /*01b0*/  R2UR UR6, R8 ;  /* 0x00000000080672ca */ /* 0x000fe400000e0000 */
[----:B------:R-:W-:-:S09]  /*01c0*/  R2UR UR7, R9 ;  /* 0x00000000090772ca */ /* 0x000fd200000e0000 */
[----:B------:R-:W1:Y:S01]  /*01d0*/  @P0 LDC.64 R6, c[0x0][0x398] ;  /* 0x0000e600ff060b82 */ /* 0x000e620000000a00 */
[----:B------:R-:W-:Y:S02]  /*01e0*/  @P0 R2UR UR8, R8 ;  /* 0x00000000080802ca */ /* 0x000fe400000e0000 */
[----:B------:R-:W-:Y:S02]  /*01f0*/  @P0 R2UR UR9, R9 ;  /* 0x00000000090902ca */ /* 0x000fe400000e0000 */
[----:B------:R-:W-:Y:S02]  /*0200*/  CS2R R8, SRZ ;  /* 0x0000000000087805 */ /* 0x000fe4000001ff00 */
[----:B0-----:R-:W-:-:S04]  /*0210*/  IADD3 R10, P1, PT, R13, UR4, RZ ;  /* 0x000000040d0a7c10 */ /* 0x001fc8000ff3e0ff */
[----:B------:R-:W-:-:S05]  /*0220*/  IADD3.X R11, PT, PT, R0, UR5, RZ, P1, !PT ;  /* 0x00000005000b7c10 */ /* 0x000fca0008ffe4ff */
[----:B------:R0:W-:Y:S01]  /*0230*/  STG.E.64 desc[UR6][R10.64], RZ ;  /* 0x000000ff0a007986 */ /* 0x0001e2000c101b06 */
[----:B-1----:R-:W-:-:S05]  /*0240*/  @P0 IADD3 R12, P2, PT, R13, R6, RZ ;  /* 0x000000060d0c0210 */ /* 0x002fca0007f5e0ff */
[----:B------:R-:W-:-:S05]  /*0250*/  @P0 IMAD.X R13, R0, 0x1, R7, P2 ;  /* 0x00000001000d0824 */ /* 0x000fca00010e0607 */
[----:B------:R0:W5:Y:S01]  /*0260*/  @P0 LDG.E.64 R8, desc[UR8][R12.64+-0x8] ;  /* 0xfffff8080c080981 */ /* 0x000162000c1e1b00 */
[----:B------:R-:W-:Y:S01]  /*0270*/  IMAD.MOV.U32 R6, RZ, RZ, R2 ;  /* 0x000000ffff067224 */ /* 0x000fe200078e0002 */
[----:B------:R-:W-:Y:S01]  /*0280*/  MOV R20, 0x2c0 ;  /* 0x000002c000147802 */ /* 0x000fe20000000f00 */
[----:B------:R-:W-:Y:S02]  /*0290*/  IMAD.MOV.U32 R7, RZ, RZ, RZ ;  /* 0x000000ffff077224 */ /* 0x000fe400078e00ff */
[----:B------:R-:W-:-:S07]  /*02a0*/  IMAD.MOV.U32 R21, RZ, RZ, 0x0 ;  /* 0x00000000ff157424 */ /* 0x000fce00078e00ff */
[----:B0----5:R-:W-:Y:S05]  /*02b0*/  CALL.REL.NOINC `($_Z41batched_delete_preprocessing_edge_centricP27vertex_dictionary_structuremPmS1_S1_$_Z43preorderTraversal_batch_delete_edge_centricP10edge_blockmmPm) ;  /* 0x0000000000307944 */ /* 0x021fea0003c00000 */
.L_x_1904:
[----:B------:R-:W-:Y:S05]  /*02c0*/  BSYNC.RECONVERGENT B6 ;  /* 0x0000000000067941 */ /* 0x000fea0003800200 */
.L_x_1903:
[----:B------:R-:W-:-:S13]  /*02d0*/  ISETP.NE.AND P0, PT, R2, RZ, PT ;  /* 0x000000ff0200720c */ /* 0x000fda0003f05270 */
        /* <DEDUP_REMOVED lines=9> */
.L_x_1905:
[----:B------:R-:W-:Y:S05]  /*0370*/  EXIT ;  /* 0x000000000000794d */ /* 0x000fea0003800000 */
        .type           $_Z41batched_delete_preprocessing_edge_centricP27vertex_dictionary_structuremPmS1_S1_$_Z43preorderTraversal_batch_delete_edge_centricP10edge_blockmmPm,@function
        .size           $_Z41batched_delete_preprocessing_edge_centricP27vertex_dictionary_structuremPmS1_S1_$_Z43preorderTraversal_batch_delete_edge_centricP10edge_blockmmPm,(.L_x_2091 - $_Z41batched_delete_preprocessing_edge_centricP27vertex_dictionary_structuremPmS1_S1_$_Z43preorderTraversal_batch_delete_edge_centricP10edge_blockmmPm)
$_Z41batched_delete_preprocessing_edge_centricP27vertex_dictionary_structuremPmS1_S1_$_Z43preorderTraversal_batch_delete_edge_centricP10edge_blockmmPm:
        /* <DEDUP_REMOVED lines=8> */
[----:B------:R-:W-:Y:S04]  /*0400*/  STL [R1+0x18], R21 ;  /* 0x0000181501007387 */ /* 0x000fe80000100800 */
[----:B------:R-:W-:Y:S01]  /*0410*/  STL [R1+0x14], R20 ;  /* 0x0000141401007387 */ /* 0x000fe20000100800 */
[----:B0-----:R-:W0:Y:S05]  /*0420*/  BMOV.32.CLEAR R22, B7 ;  /* 0x0000000007167355 */ /* 0x001e2a0000100000 */
[----:B------:R1:W-:Y:S01]  /*0430*/  STL [R1+0x10], R19 ;  /* 0x0000101301007387 */ /* 0x0003e20000100800 */
[----:B------:R-:W-:Y:S03]  /*0440*/  BSSY.RECONVERGENT B7, `(.L_x_1906) ;  /* 0x0000035000077945 */ /* 0x000fe60003800200 */
[----:B------:R2:W-:Y:S04]  /*0450*/  STL [R1+0xc], R18 ;  /* 0x00000c1201007387 */ /* 0x0005e80000100800 */
[----:B------:R3:W-:Y:S01]  /*0460*/  STL [R1+0x8], R17 ;  /* 0x0000081101007387 */ /* 0x0007e20000100800 */
[----:B-1----:R-:W1:Y:S05]  /*0470*/  BMOV.32.CLEAR R19, B6 ;  /* 0x0000000006137355 */ /* 0x002e6a0000100000 */
[----:B------:R4:W-:Y:S01]  /*0480*/  STL [R1+0x4], R16 ;  /* 0x0000041001007387 */ /* 0x0009e20000100800 */
[----:B--2---:R-:W-:-:S02]  /*0490*/  IMAD.MOV.U32 R18, RZ, RZ, R6 ;  /* 0x000000ffff127224 */ /* 0x004fc400078e0006 */
[----:B---3--:R-:W-:Y:S01]  /*04a0*/  IMAD.MOV.U32 R17, RZ, RZ, R7 ;  /* 0x000000ffff117224 */ /* 0x008fe200078e0007 */
[----:B------:R2:W-:Y:S01]  /*04b0*/  STL [R1], R2 ;  /* 0x0000000201007387 */ /* 0x0005e20000100800 */
[----:B----4-:R-:W-:Y:S02]  /*04c0*/  IMAD.MOV.U32 R16, RZ, RZ, R8 ;  /* 0x000000ffff107224 */ /* 0x010fe400078e0008 */
[----:B--2---:R-:W-:Y:S01]  /*04d0*/  IMAD.MOV.U32 R2, RZ, RZ, R9 ;  /* 0x000000ffff027224 */ /* 0x004fe200078e0009 */
[----:B------:R-:W-:-:S04]  /*04e0*/  ISETP.NE.U32.AND P0, PT, R4, RZ, PT ;  /* 0x000000ff0400720c */ /* 0x000fc80003f05070 */
[----:B------:R-:W-:-:S13]  /*04f0*/  ISETP.NE.AND.EX P0, PT, R5, RZ, PT, P0 ;  /* 0x000000ff0500720c */ /* 0x000fda0003f05300 */
[----:B01----:R-:W-:Y:S05]  /*0500*/  @!P0 BRA `(.L_x_1907) ;  /* 0x0000000000a08947 */ /* 0x003fea0003800000 */
[----:B------:R-:W0:Y:S01]  /*0510*/  LDCU.64 UR4, c[0x4][0x68] ;  /* 0x01000d00ff0477ac */ /* 0x000e220008000a00 */
[----:B------:R-:W1:Y:S01]  /*0520*/  LDC.64 R28, c[0x0][0x358] ;  /* 0x0000d600ff1c7b82 */ /* 0x000e620000000a00 */
[----:B------:R-:W-:Y:S01]  /*0530*/  BSSY.RECONVERGENT B6, `(.L_x_1907) ;  /* 0x0000025000067945 */ /* 0x000fe20003800200 */
[----:B------:R-:W-:Y:S02]  /*0540*/  IMAD.MOV.U32 R26, RZ, RZ, R4 ;  /* 0x000000ffff1a7224 */ /* 0x000fe400078e0004 */
[----:B------:R-:W-:Y:S01]  /*0550*/  IMAD.MOV.U32 R27, RZ, RZ, R5 ;  /* 0x000000ffff1b7224 */ /* 0x000fe200078e0005 */
[----:B0-----:R-:W-:-:S04]  /*0560*/  LEA R24, P0, R18, UR4, 0x3 ;  /* 0x0000000412187c11 */ /* 0x001fc8000f8018ff */
[----:B------:R-:W-:-:S09]  /*0570*/  LEA.HI.X R25, R18, UR5, R17, 0x3, P0 ;  /* 0x0000000512197c11 */ /* 0x000fd200080f1c11 */
.L_x_1908:
[----:B-1----:R-:W-:Y:S02]  /*0580*/  R2UR UR4, R28 ;  /* 0x000000001c0472ca */ /* 0x002fe400000e0000 */
[----:B------:R-:W-:-:S13]  /*0590*/  R2UR UR5, R29 ;  /* 0x000000001d0572ca */ /* 0x000fda00000e0000 */
[----:B------:R-:W2:Y:S01]  /*05a0*/  LDG.E.64 R4, desc[UR4][R24.64] ;  /* 0x0000000418047981 */ /* 0x000ea2000c1e1b00 */
[----:B------:R-:W0:Y:S01]  /*05b0*/  LDCU.64 UR4, c[0x4][0x60] ;  /* 0x01000c00ff0477ac */ /* 0x000e220008000a00 */
[C---:B------:R-:W-:Y:S02]  /*05c0*/  R2UR UR6, R28.reuse ;  /* 0x000000001c0672ca */ /* 0x040fe400000e0000 */
[C---:B------:R-:W-:Y:S02]  /*05d0*/  R2UR UR7, R29.reuse ;  /* 0x000000001d0772ca */ /* 0x040fe400000e0000 */
[C---:B------:R-:W-:Y:S02]  /*05e0*/  R2UR UR8, R28.reuse ;  /* 0x000000001c0872ca */ /* 0x040fe400000e0000 */
[----:B------:R-:W-:Y:S02]  /*05f0*/  R2UR UR9, R29 ;  /* 0x000000001d0972ca */ /* 0x000fe400000e0000 */
[----:B------:R-:W-:-:S02]  /*0600*/  R2UR UR10, R28 ;  /* 0x000000001c0a72ca */ /* 0x000fc400000e0000 */
[----:B------:R-:W-:Y:S02]  /*0610*/  R2UR UR11, R29 ;  /* 0x000000001d0b72ca */ /* 0x000fe400000e0000 */
[C---:B--2---:R-:W-:Y:S02]  /*0620*/  IADD3 R0, P1, PT, R4.reuse, R16, RZ ;  /* 0x0000001004007210 */ /* 0x044fe40007f3e0ff */
[----:B------:R-:W-:-:S03]  /*0630*/  IADD3 R12, P0, PT, R4, 0x1, RZ ;  /* 0x00000001040c7810 */ /* 0x000fc60007f1e0ff */
[----:B------:R-:W-:Y:S01]  /*0640*/  IMAD.X R3, R5, 0x1, R2, P1 ;  /* 0x0000000105037824 */ /* 0x000fe200008e0602 */
[----:B0-----:R-:W-:Y:S01]  /*0650*/  LEA R10, P1, R0, UR4, 0x3 ;  /* 0x00000004000a7c11 */ /* 0x001fe2000f8218ff */
[----:B------:R-:W-:-:S03]  /*0660*/  IMAD.X R13, RZ, RZ, R5, P0 ;  /* 0x000000ffff0d7224 */ /* 0x000fc600000e0605 */
[----:B------:R-:W-:Y:S02]  /*0670*/  LEA.HI.X R11, R0, UR5, R3, 0x3, P1 ;  /* 0x00000005000b7c11 */ /* 0x000fe400088f1c03 */
[----:B------:R0:W-:Y:S04]  /*0680*/  STG.E.64 desc[UR6][R24.64], R12 ;  /* 0x0000000c18007986 */ /* 0x0001e8000c101b06 */
[----:B------:R0:W-:Y:S04]  /*0690*/  STG.E.64 desc[UR8][R10.64], R26 ;  /* 0x0000001a0a007986 */ /* 0x0001e8000c101b08 */
[----:B------:R0:W5:Y:S01]  /*06a0*/  LD.E.64 R4, desc[UR10][R26.64+0x1c8] ;  /* 0x0001c80a1a047980 */ /* 0x000162000c101b00 */
[----:B------:R-:W-:Y:S01]  /*06b0*/  IMAD.MOV.U32 R6, RZ, RZ, R18 ;  /* 0x000000ffff067224 */ /* 0x000fe200078e0012 */
[----:B------:R-:W-:Y:S01]  /*06c0*/  MOV R20, 0x720 ;  /* 0x0000072000147802 */ /* 0x000fe20000000f00 */
[----:B------:R-:W-:-:S02]  /*06d0*/  IMAD.MOV.U32 R7, RZ, RZ, R17 ;  /* 0x000000ffff077224 */ /* 0x000fc400078e0011 */
[----:B------:R-:W-:Y:S02]  /*06e0*/  IMAD.MOV.U32 R8, RZ, RZ, R16 ;  /* 0x000000ffff087224 */ /* 0x000fe400078e0010 */
[----:B------:R-:W-:Y:S02]  /*06f0*/  IMAD.MOV.U32 R9, RZ, RZ, R2 ;  /* 0x000000ffff097224 */ /* 0x000fe400078e0002 */
[----:B------:R-:W-:-:S07]  /*0700*/  IMAD.MOV.U32 R21, RZ, RZ, 0x0 ;  /* 0x00000000ff157424 */ /* 0x000fce00078e00ff */
[----:B0----5:R-:W-:Y:S05]  /*0710*/  CALL.REL.NOINC `($_Z41batched_delete_preprocessing_edge_centricP27vertex_dictionary_structuremPmS1_S1_$_Z43preorderTraversal_batch_delete_edge_centricP10edge_blockmmPm) ;  /* 0xfffffffc00187944 */ /* 0x021fea0003c3ffff */
[----:B------:R-:W-:Y:S02]  /*0720*/  R2UR UR4, R28 ;  /* 0x000000001c0472ca */ /* 0x000fe400000e0000 */
[----:B------:R-:W-:-:S13]  /*0730*/  R2UR UR5, R29 ;  /* 0x000000001d0572ca */ /* 0x000fda00000e0000 */
[----:B------:R-:W2:Y:S02]  /*0740*/  LD.E.64 R26, desc[UR4][R26.64+0x1d0] ;  /* 0x0001d0041a1a7980 */ /* 0x000ea4000c101b00 */
[----:B--2---:R-:W-:-:S04]  /*0750*/  ISETP.NE.U32.AND P0, PT, R26, RZ, PT ;  /* 0x000000ff1a00720c */ /* 0x004fc80003f05070 */
[----:B------:R-:W-:-:S13]  /*0760*/  ISETP.NE.AND.EX P0, PT, R27, RZ, PT, P0 ;  /* 0x000000ff1b00720c */ /* 0x000fda0003f05300 */
[----:B------:R-:W-:Y:S05]  /*0770*/  @P0 BRA `(.L_x_1908) ;  /* 0xfffffffc00800947 */ /* 0x000fea000383ffff */
[----:B------:R-:W-:Y:S05]  /*0780*/  BSYNC.RECONVERGENT B6 ;  /* 0x0000000000067941 */ /* 0x000fea0003800200 */
.L_x_1907:
[----:B------:R-:W-:Y:S05]  /*0790*/  BSYNC.RECONVERGENT B7 ;  /* 0x0000000000077941 */ /* 0x000fea0003800200 */
.L_x_1906:
        /* <DEDUP_REMOVED lines=8> */
[----:B0-----:R-:W2:Y:S04]  /*0820*/  LDL R19, [R1+0x10] ;  /* 0x0000100001137983 */ /* 0x001ea80000100800 */
[----:B-1----:R-:W2:Y:S04]  /*0830*/  LDL R22, [R1+0x1c] ;  /* 0x00001c0001167983 */ /* 0x002ea80000100800 */
[----:B------:R-:W2:Y:S04]  /*0840*/  LDL R24, [R1+0x20] ;  /* 0x0000200001187983 */ /* 0x000ea80000100800 */
[----:B------:R-:W2:Y:S04]  /*0850*/  LDL R25, [R1+0x24] ;  /* 0x0000240001197983 */ /* 0x000ea80000100800 */
[----:B------:R-:W2:Y:S04]  /*0860*/  LDL R26, [R1+0x28] ;  /* 0x00002800011a7983 */ /* 0x000ea80000100800 */
[----:B------:R-:W2:Y:S04]  /*0870*/  LDL R27, [R1+0x2c] ;  /* 0x00002c00011b7983 */ /* 0x000ea80000100800 */
[----:B------:R-:W2:Y:S04]  /*0880*/  LDL R28, [R1+0x30] ;  /* 0x00003000011c7983 */ /* 0x000ea80000100800 */
[----:B------:R0:W2:Y:S02]  /*0890*/  LDL R29, [R1+0x34] ;  /* 0x00003400011d7983 */ /* 0x0000a40000100800 */
[----:B0-----:R-:W-:Y:S01]  /*08a0*/  VIADD R1, R1, 0x38 ;  /* 0x0000003801017836 */ /* 0x001fe20000000000 */
[----:B--2---:R-:W-:Y:S06]  /*08b0*/  RET.REL.NODEC R20 `(_Z41batched_delete_preprocessing_edge_centricP27vertex_dictionary_structuremPmS1_S1_) ;  /* 0xfffffff414d07950 */ /* 0x004fec0003c3ffff */
.L_x_1909:
        /* <DEDUP_REMOVED lines=12> */
.L_x_2091:


//--------------------- .text._Z24batched_delete_kernel_v1P27vertex_dictionary_structuremmPmS1_S1_ --------------------------
	.section	.text._Z24batched_delete_kernel_v1P27vertex_dictionary_structuremmPmS1_S1_,"ax",@progbits
	.align	128
        .global         _Z24batched_delete_kernel_v1P27vertex_dictionary_structuremmPmS1_S1_
        .type           _Z24batched_delete_kernel_v1P27vertex_dictionary_structuremmPmS1_S1_,@function
        .size           _Z24batched_delete_kernel_v1P27vertex_dictionary_structuremmPmS1_S1_,(.L_x_2179 - _Z24batched_delete_kernel_v1P27vertex_dictionary_structuremmPmS1_S1_)
        .other          _Z24batched_delete_kernel_v1P27vertex_dictionary_structuremmPmS1_S1_,@"STO_CUDA_ENTRY STV_DEFAULT"
_Z24batched_delete_kernel_v1P27vertex_dictionary_structuremmPmS1_S1_:
.text._Z24batched_delete_kernel_v1P27vertex_dictionary_structuremmPmS1_S1_:
        /* <DEDUP_REMOVED lines=15> */
[----:B------:R-:W-:Y:S01]  /*00f0*/  IADD3.X R3, PT, PT, R0, UR7, RZ, P0, !PT ;  /* 0x0000000700037c10 */ /* 0x000fe200087fe4ff */
[----:B------:R-:W0:Y:S05]  /*0100*/  LDCU.64 UR6, c[0x0][0x398] ;  /* 0x00007300ff0677ac */ /* 0x000e2a0008000a00 */
[----:B-1----:R-:W0:Y:S02]  /*0110*/  LDG.E.64 R2, desc[UR4][R2.64] ;  /* 0x0000000402027981 */ /* 0x002e24000c1e1b00 */
[----:B0-----:R-:W-:-:S04]  /*0120*/  LEA R4, P0, R2, UR6, 0x3 ;  /* 0x0000000602047c11 */ /* 0x001fc8000f8018ff */
[----:B------:R-:W-:Y:S01]  /*0130*/  LEA.HI.X R5, R2, UR7, R3, 0x3, P0 ;  /* 0x0000000702057c11 */ /* 0x000fe200080f1c03 */
[----:B------:R-:W0:Y:S04]  /*0140*/  LDCU.64 UR6, c[0x4][0x60] ;  /* 0x01000c00ff0677ac */ /* 0x000e280008000a00 */
[----:B------:R-:W3:Y:S04]  /*0150*/  LDG.E.64 R14, desc[UR4][R4.64] ;  /* 0x00000004040e7981 */ /* 0x000ee8000c1e1b00 */
[----:B------:R1:W4:Y:S01]  /*0160*/  LDG.E.64 R12, desc[UR4][R4.64+0x8] ;  /* 0x00000804040c7981 */ /* 0x000322000c1e1b00 */
[----:B------:R-:W-:Y:S01]  /*0170*/  IMAD.MOV.U32 R3, RZ, RZ, RZ ;  /* 0x000000ffff037224 */ /* 0x000fe200078e00ff */
[----:B0-----:R-:W-:Y:S01]  /*0180*/  IADD3 R10, P0, PT, R10, UR6, RZ ;  /* 0x000000060a0a7c10 */ /* 0x001fe2000ff1e0ff */
[----:B--2---:R-:W-:Y:S01]  /*0190*/  UIADD3 UR6, UP0, UPT, UR8, 0x10, URZ ;  /* 0x0000001008067890 */ /* 0x004fe2000ff1e0ff */
[----:B-1----:R-:W-:-:S02]  /*01a0*/  IMAD.MOV.U32 R4, RZ, RZ, RZ ;  /* 0x000000ffff047224 */ /* 0x002fc400078e00ff */
[----:B------:R-:W-:Y:S01]  /*01b0*/  IADD3.X R11, PT, PT, R0, UR7, RZ, P0, !PT ;  /* 0x00000007000b7c10 */ /* 0x000fe200087fe4ff */
[----:B------:R-:W-:Y:S01]  /*01c0*/  UIADD3.X UR7, UPT, UPT, URZ, UR9, URZ, UP0, !UPT ;  /* 0x00000009ff077290 */ /* 0x000fe200087fe4ff */
[C---:B---3--:R-:W-:Y:S02]  /*01d0*/  LEA R8, P1, R14.reuse, UR8, 0x3 ;  /* 0x000000080e087c11 */ /* 0x048fe4000f8218ff */
[C---:B------:R-:W-:Y:S02]  /*01e0*/  IADD3 R0, P0, PT, R14.reuse, 0x2, RZ ;  /* 0x000000020e007810 */ /* 0x040fe40007f1e0ff */
[--C-:B------:R-:W-:Y:S01]  /*01f0*/  LEA.HI.X R9, R14, UR9, R15.reuse, 0x3, P1 ;  /* 0x000000090e097c11 */ /* 0x100fe200088f1c0f */
[----:B----4-:R-:W-:Y:S01]  /*0200*/  IMAD.IADD R7, R12, 0x1, -R14 ;  /* 0x000000010c077824 */ /* 0x010fe200078e0a0e */
[----:B------:R-:W-:Y:S01]  /*0210*/  IADD3 R2, P1, PT, R14, 0x3, RZ ;  /* 0x000000030e027810 */ /* 0x000fe20007f3e0ff */
[----:B------:R-:W-:-:S03]  /*0220*/  IMAD.X R5, RZ, RZ, R15, P0 ;  /* 0x000000ffff057224 */ /* 0x000fc600000e060f */
[----:B------:R-:W-:Y:S01]  /*0230*/  LOP3.LUT R7, R7, 0x3, RZ, 0xc0, !PT ;  /* 0x0000000307077812 */ /* 0x000fe200078ec0ff */
[----:B------:R-:W-:-:S08]  /*0240*/  IMAD.X R6, RZ, RZ, R15, P1 ;  /* 0x000000ffff067224 */ /* 0x000fd000008e060f */
.L_x_1927:
[----:B------:R-:W-:Y:S01]  /*0250*/  ISETP.GE.U32.AND P0, PT, R14, R12, PT ;  /* 0x0000000c0e00720c */ /* 0x000fe20003f06070 */
[----:B------:R-:W-:Y:S03]  /*0260*/  BSSY.RECONVERGENT B1, `(.L_x_1910) ;  /* 0x000008d000017945 */ /* 0x000fe60003800200 */
[----:B------:R-:W-:-:S13]  /*0270*/  ISETP.GE.U32.AND.EX P0, PT, R15, R13, PT, P0 ;  /* 0x0000000d0f00720c */ /* 0x000fda0003f06100 */
[----:B0123--:R-:W-:Y:S05]  /*0280*/  @P0 BRA `(.L_x_1911) ;  /* 0x0000000800280947 */ /* 0x00ffea0003800000 */
[----:B------:R-:W-:Y:S01]  /*0290*/  ISETP.NE.U32.AND P0, PT, R7, RZ, PT ;  /* 0x000000ff0700720c */ /* 0x000fe20003f05070 */
[----:B------:R-:W-:Y:S01]  /*02a0*/  BSSY.RECONVERGENT B0, `(.L_x_1912) ;  /* 0x000003a000007945 */ /* 0x000fe20003800200 */
[----:B------:R-:W-:Y:S02]  /*02b0*/  IMAD.MOV.U32 R25, RZ, RZ, R14 ;  /* 0x000000ffff197224 */ /* 0x000fe400078e000e */
[----:B------:R-:W-:Y:S01]  /*02c0*/  ISETP.NE.AND.EX P0, PT, RZ, RZ, PT, P0 ;  /* 0x000000ffff00720c */ /* 0x000fe20003f05300 */
[----:B------:R-:W-:-:S12]  /*02d0*/  IMAD.MOV.U32 R24, RZ, RZ, R15 ;  /* 0x000000ffff187224 */ /* 0x000fd800078e000f */
[----:B------:R-:W-:Y:S05]  /*02e0*/  @!P0 BRA `(.L_x_1913) ;  /* 0x0000000000d48947 */ /* 0x000fea0003800000 */
[----:B------:R-:W2:Y:S01]  /*02f0*/  LDG.E.64 R16, desc[UR4][R10.64] ;  /* 0x000000040a107981 */ /* 0x000ea2000c1e1b00 */
[----:B------:R-:W-:Y:S01]  /*0300*/  ISETP.NE.U32.AND P1, PT, R7, 0x1, PT ;  /* 0x000000010700780c */ /* 0x000fe20003f25070 */
[----:B------:R-:W-:Y:S01]  /*0310*/  BSSY.RECONVERGENT B2, `(.L_x_1914) ;  /* 0x000000d000027945 */ /* 0x000fe20003800200 */
[----:B------:R-:W-:Y:S02]  /*0320*/  IADD3 R25, P2, PT, R14, 0x1, RZ ;  /* 0x000000010e197810 */ /* 0x000fe40007f5e0ff */
[----:B------:R-:W-:Y:S02]  /*0330*/  ISETP.NE.AND.EX P1, PT, RZ, RZ, PT, P1 ;  /* 0x000000ffff00720c */ /* 0x000fe40003f25310 */
[----:B--2---:R-:W-:-:S04]  /*0340*/  ISETP.NE.U32.AND P0, PT, R16, RZ, PT ;  /* 0x000000ff1000720c */ /* 0x004fc80003f05070 */
[----:B------:R-:W-:-:S13]  /*0350*/  ISETP.NE.AND.EX P0, PT, R17, RZ, PT, P0 ;  /* 0x000000ff1100720c */ /* 0x000fda0003f05300 */
[----:B------:R-:W-:Y:S05]  /*0360*/  @!P0 BRA `(.L_x_1915) ;  /* 0x00000000001c8947 */ /* 0x000fea0003800000 */
[----:B------:R-:W-:-:S04]  /*0370*/  LEA R18, P0, R3, R16, 0x3 ;  /* 0x0000001003127211 */ /* 0x000fc800078018ff */
[----:B------:R-:W-:Y:S02]  /*0380*/  LEA.HI.X R19, R3, R17, R4, 0x3, P0 ;  /* 0x0000001103137211 */ /* 0x000fe400000f1c04 */
[----:B------:R-:W2:Y:S04]  /*0390*/  LDG.E.64 R16, desc[UR4][R8.64] ;  /* 0x0000000408107981 */ /* 0x000ea8000c1e1b00 */
[----:B------:R-:W2:Y:S02]  /*03a0*/  LDG.E.64 R20, desc[UR4][R18.64] ;  /* 0x0000000412147981 */ /* 0x000ea4000c1e1b00 */
[----:B--2---:R-:W-:-:S04]  /*03b0*/  ISETP.NE.U32.AND P0, PT, R20, R16, PT ;  /* 0x000000101400720c */ /* 0x004fc80003f05070 */
[----:B------:R-:W-:-:S13]  /*03c0*/  ISETP.NE.AND.EX P0, PT, R21, R17, PT, P0 ;  /* 0x000000111500720c */ /* 0x000fda0003f05300 */
[----:B------:R0:W-:Y:S02]  /*03d0*/  @!P0 STG.E.64 desc[UR4][R18.64], RZ ;  /* 0x000000ff12008986 */ /* 0x0001e4000c101b04 */
.L_x_1915:
[----:B------:R-:W-:Y:S05]  /*03e0*/  BSYNC.RECONVERGENT B2 ;  /* 0x0000000000027941 */ /* 0x000fea0003800200 */
.L_x_1914:
[----:B------:R-:W-:Y:S01]  /*03f0*/  IMAD.X R24, RZ, RZ, R15, P2 ;  /* 0x000000ffff187224 */ /* 0x000fe200010e060f */
[----:B------:R-:W-:Y:S06]  /*0400*/  @!P1 BRA `(.L_x_1913) ;  /* 0x00000000008c9947 */ /* 0x000fec0003800000 */
[----:B------:R-:W2:Y:S01]  /*0410*/  LDG.E.64 R16, desc[UR4][R10.64] ;  /* 0x000000040a107981 */ /* 0x000ea2000c1e1b00 */
[----:B------:R-:W-:Y:S01]  /*0420*/  ISETP.NE.U32.AND P0, PT, R7, 0x2, PT ;  /* 0x000000020700780c */ /* 0x000fe20003f05070 */
[----:B------:R-:W-:Y:S03]  /*0430*/  BSSY.RECONVERGENT B2, `(.L_x_1916) ;  /* 0x000000c000027945 */ /* 0x000fe60003800200 */
[----:B------:R-:W-:Y:S02]  /*0440*/  ISETP.NE.AND.EX P0, PT, RZ, RZ, PT, P0 ;  /* 0x000000ffff00720c */ /* 0x000fe40003f05300 */
[----:B--2---:R-:W-:-:S04]  /*0450*/  ISETP.NE.U32.AND P1, PT, R16, RZ, PT ;  /* 0x000000ff1000720c */ /* 0x004fc80003f25070 */
[----:B------:R-:W-:-:S13]  /*0460*/  ISETP.NE.AND.EX P1, PT, R17, RZ, PT, P1 ;  /* 0x000000ff1100720c */ /* 0x000fda0003f25310 */
[----:B------:R-:W-:Y:S05]  /*0470*/  @!P1 BRA `(.L_x_1917) ;  /* 0x00000000001c9947 */ /* 0x000fea0003800000 */
[C---:B------:R-:W-:Y:S01]  /*0480*/  LEA R20, P1, R3.reuse, R16, 0x3 ;  /* 0x0000001003147211 */ /* 0x040fe200078218ff */
[----:B0-----:R-:W2:Y:S03]  /*0490*/  LDG.E.64 R18, desc[UR4][R8.64+0x8] ;  /* 0x0000080408127981 */ /* 0x001ea6000c1e1b00 */
[----:B------:R-:W-:-:S05]  /*04a0*/  LEA.HI.X R21, R3, R17, R4, 0x3, P1 ;  /* 0x0000001103157211 */ /* 0x000fca00008f1c04 */
[----:B------:R-:W2:Y:S02]  /*04b0*/  LDG.E.64 R16, desc[UR4][R20.64] ;  /* 0x0000000414107981 */ /* 0x000ea4000c1e1b00 */
[----:B--2---:R-:W-:-:S04]  /*04c0*/  ISETP.NE.U32.AND P1, PT, R16, R18, PT ;  /* 0x000000121000720c */ /* 0x004fc80003f25070 */
[----:B------:R-:W-:-:S13]  /*04d0*/  ISETP.NE.AND.EX P1, PT, R17, R19, PT, P1 ;  /* 0x000000131100720c */ /* 0x000fda0003f25310 */
[----:B------:R1:W-:Y:S02]  /*04e0*/  @!P1 STG.E.64 desc[UR4][R20.64], RZ ;  /* 0x000000ff14009986 */ /* 0x0003e4000c101b04 */
.L_x_1917:
[----:B------:R-:W-:Y:S05]  /*04f0*/  BSYNC.RECONVERGENT B2 ;  /* 0x0000000000027941 */ /* 0x000fea0003800200 */
.L_x_1916:
[----:B------:R-:W-:Y:S02]  /*0500*/  IMAD.MOV.U32 R25, RZ, RZ, R0 ;  /* 0x000000ffff197224 */ /* 0x000fe400078e0000 */
[----:B------:R-:W-:Y:S01]  /*0510*/  IMAD.MOV.U32 R24, RZ, RZ, R5 ;  /* 0x000000ffff187224 */ /* 0x000fe200078e0005 */
[----:B------:R-:W-:Y:S06]  /*0520*/  @!P0 BRA `(.L_x_1913) ;  /* 0x0000000000448947 */ /* 0x000fec0003800000 */
[----:B------:R-:W2:Y:S01]  /*0530*/  LDG.E.64 R16, desc[UR4][R10.64] ;  /* 0x000000040a107981 */ /* 0x000ea2000c1e1b00 */
[----:B------:R-:W-:Y:S02]  /*0540*/  IMAD.MOV.U32 R25, RZ, RZ, R2 ;  /* 0x000000ffff197224 */ /* 0x000fe400078e0002 */
[----:B------:R-:W-:Y:S01]  /*0550*/  IMAD.MOV.U32 R24, RZ, RZ, R6 ;  /* 0x000000ffff187224 */ /* 0x000fe200078e0006 */
[----:B--2---:R-:W-:-:S04]  /*0560*/  ISETP.NE.U32.AND P0, PT, R16, RZ, PT ;  /* 0x000000ff1000720c */ /* 0x004fc80003f05070 */
[----:B------:R-:W-:-:S13]  /*0570*/  ISETP.NE.AND.EX P0, PT, R17, RZ, PT, P0 ;  /* 0x000000ff1100720c */ /* 0x000fda0003f05300 */
[----:B------:R-:W-:Y:S05]  /*0580*/  @!P0 BRA `(.L_x_1913) ;  /* 0x00000000002c8947 */ /* 0x000fea0003800000 */
[C---:B-1----:R-:W-:Y:S01]  /*0590*/  LEA R20, P0, R3.reuse, R16, 0x3 ;  /* 0x0000001003147211 */ /* 0x042fe200078018ff */
[----:B0-----:R-:W2:Y:S03]  /*05a0*/  LDG.E.64 R18, desc[UR4][R8.64+0x10] ;  /* 0x0000100408127981 */ /* 0x001ea6000c1e1b00 */
[----:B------:R-:W-:-:S05]  /*05b0*/  LEA.HI.X R21, R3, R17, R4, 0x3, P0 ;  /* 0x0000001103157211 */ /* 0x000fca00000f1c04 */
[----:B------:R-:W2:Y:S01]  /*05c0*/  LDG.E.64 R16, desc[UR4][R20.64] ;  /* 0x0000000414107981 */ /* 0x000ea2000c1e1b00 */
[----:B------:R-:W-:Y:S02]  /*05d0*/  IMAD.MOV.U32 R25, RZ, RZ, R2 ;  /* 0x000000ffff197224 */ /* 0x000fe400078e0002 */
[----:B------:R-:W-:Y:S01]  /*05e0*/  IMAD.MOV.U32 R24, RZ, RZ, R6 ;  /* 0x000000ffff187224 */ /* 0x000fe200078e0006 */
[----:B--2---:R-:W-:-:S04]  /*05f0*/  ISETP.NE.U32.AND P0, PT, R16, R18, PT ;  /* 0x000000121000720c */ /* 0x004fc80003f05070 */
[----:B------:R-:W-:-:S13]  /*0600*/  ISETP.NE.AND.EX P0, PT, R17, R19, PT, P0 ;  /* 0x000000131100720c */ /* 0x000fda0003f05300 */
[----:B------:R2:W-:Y:S01]  /*0610*/  @!P0 STG.E.64 desc[UR4][R20.64], RZ ;  /* 0x000000ff14008986 */ /* 0x0005e2000c101b04 */
[----:B------:R-:W-:Y:S02]  /*0620*/  @!P0 IMAD.MOV.U32 R25, RZ, RZ, R2 ;  /* 0x000000ffff198224 */ /* 0x000fe400078e0002 */
[----:B------:R-:W-:-:S07]  /*0630*/  @!P0 IMAD.MOV.U32 R24, RZ, RZ, R6 ;  /* 0x000000ffff188224 */ /* 0x000fce00078e0006 */
.L_x_1913:
[----:B------:R-:W-:Y:S05]  /*0640*/  BSYNC.RECONVERGENT B0 ;  /* 0x0000000000007941 */ /* 0x000fea0003800200 */
.L_x_1912:
[----:B------:R-:W-:-:S04]  /*0650*/  IADD3 R16, P1, PT, R14, -R12, RZ ;  /* 0x8000000c0e107210 */ /* 0x000fc80007f3e0ff */
[----:B------:R-:W-:Y:S01]  /*0660*/  ISETP.GT.U32.AND P0, PT, R16, -0x4, PT ;  /* 0xfffffffc1000780c */ /* 0x000fe20003f04070 */
[----:B------:R-:W-:-:S05]  /*0670*/  IMAD.X R16, R15, 0x1, ~R13, P1 ;  /* 0x000000010f107824 */ /* 0x000fca00008e0e0d */
[----:B------:R-:W-:-:S13]  /*0680*/  ISETP.GT.U32.AND.EX P0, PT, R16, -0x1, PT, P0 ;  /* 0xffffffff1000780c */ /* 0x000fda0003f04100 */
[----:B------:R-:W-:Y:S05]  /*0690*/  @P0 BRA `(.L_x_1911) ;  /* 0x0000000400240947 */ /* 0x000fea0003800000 */
[----:B------:R-:W-:-:S04]  /*06a0*/  LEA R16, P0, R25, UR6, 0x3 ;  /* 0x0000000619107c11 */ /* 0x000fc8000f8018ff */
[----:B------:R-:W-:-:S09]  /*06b0*/  LEA.HI.X R17, R25, UR7, R24, 0x3, P0 ;  /* 0x0000000719117c11 */ /* 0x000fd200080f1c18 */
.L_x_1926:
[----:B0--3--:R-:W3:Y:S01]  /*06c0*/  LDG.E.64 R18, desc[UR4][R10.64] ;  /* 0x000000040a127981 */ /* 0x009ee2000c1e1b00 */
[----:B------:R-:W-:Y:S01]  /*06d0*/  BSSY.RECONVERGENT B0, `(.L_x_1918) ;  /* 0x0000010000007945 */ /* 0x000fe20003800200 */
[----:B-12---:R-:W-:Y:S02]  /*06e0*/  CS2R R20, SRZ ;  /* 0x0000000000147805 */ /* 0x006fe4000001ff00 */
[----:B---3--:R-:W-:-:S04]  /*06f0*/  ISETP.NE.U32.AND P0, PT, R18, RZ, PT ;  /* 0x000000ff1200720c */ /* 0x008fc80003f05070 */
[----:B------:R-:W-:-:S13]  /*0700*/  ISETP.NE.AND.EX P0, PT, R19, RZ, PT, P0 ;  /* 0x000000ff1300720c */ /* 0x000fda0003f05300 */
[----:B------:R-:W-:Y:S05]  /*0710*/  @!P0 BRA `(.L_x_1919) ;  /* 0x00000000002c8947 */ /* 0x000fea0003800000 */
[C---:B------:R-:W-:Y:S01]  /*0720*/  LEA R22, P0, R3.reuse, R18, 0x3 ;  /* 0x0000001203167211 */ /* 0x040fe200078018ff */
[----:B------:R-:W2:Y:S03]  /*0730*/  LDG.E.64 R20, desc[UR4][R16.64+-0x10] ;  /* 0xfffff00410147981 */ /* 0x000ea6000c1e1b00 */
[----:B------:R-:W-:-:S05]  /*0740*/  LEA.HI.X R23, R3, R19, R4, 0x3, P0 ;  /* 0x0000001303177211 */ /* 0x000fca00000f1c04 */
[----:B------:R-:W2:Y:S02]  /*0750*/  LDG.E.64 R26, desc[UR4][R22.64] ;  /* 0x00000004161a7981 */ /* 0x000ea4000c1e1b00 */
[----:B--2---:R-:W-:-:S04]  /*0760*/  ISETP.NE.U32.AND P0, PT, R26, R20, PT ;  /* 0x000000141a00720c */ /* 0x004fc80003f05070 */
[----:B------:R-:W-:Y:S01]  /*0770*/  ISETP.NE.AND.EX P0, PT, R27, R21, PT, P0 ;  /* 0x000000151b00720c */ /* 0x000fe20003f05300 */
[----:B------:R-:W-:Y:S02]  /*0780*/  IMAD.MOV.U32 R20, RZ, RZ, R18 ;  /* 0x000000ffff147224 */ /* 0x000fe400078e0012 */
[----:B------:R-:W-:-:S10]  /*0790*/  IMAD.MOV.U32 R21, RZ, RZ, R19 ;  /* 0x000000ffff157224 */ /* 0x000fd400078e0013 */
[----:B------:R-:W-:Y:S05]  /*07a0*/  @P0 BRA `(.L_x_1919) ;  /* 0x0000000000080947 */ /* 0x000fea0003800000 */
[----:B------:R0:W-:Y:S04]  /*07b0*/  STG.E.64 desc[UR4][R22.64], RZ ;  /* 0x000000ff16007986 */ /* 0x0001e8000c101b04 */
[----:B------:R0:W5:Y:S02]  /*07c0*/  LDG.E.64 R20, desc[UR4][R10.64] ;  /* 0x000000040a147981 */ /* 0x000164000c1e1b00 */
.L_x_1919:
[----:B------:R-:W-:Y:S05]  /*07d0*/  BSYNC.RECONVERGENT B0 ;  /* 0x0000000000007941 */ /* 0x000fea0003800200 */
.L_x_1918:
[----:B-----5:R-:W-:Y:S01]  /*07e0*/  ISETP.NE.U32.AND P0, PT, R20, RZ, PT ;  /* 0x000000ff1400720c */ /* 0x020fe20003f05070 */
[----:B------:R-:W-:Y:S01]  /*07f0*/  BSSY.RECONVERGENT B0, `(.L_x_1920) ;  /* 0x000000f000007945 */ /* 0x000fe20003800200 */
[----:B------:R-:W-:Y:S02]  /*0800*/  CS2R R18, SRZ ;  /* 0x0000000000127805 */ /* 0x000fe4000001ff00 */
[----:B------:R-:W-:-:S13]  /*0810*/  ISETP.NE.AND.EX P0, PT, R21, RZ, PT, P0 ;  /* 0x000000ff1500720c */ /* 0x000fda0003f05300 */
[----:B------:R-:W-:Y:S05]  /*0820*/  @!P0 BRA `(.L_x_1921) ;  /* 0x00000000002c8947 */ /* 0x000fea0003800000 */
[C---:B0-----:R-:W-:Y:S01]  /*0830*/  LEA R22, P0, R3.reuse, R20, 0x3 ;  /* 0x0000001403167211 */ /* 0x041fe200078018ff */
        /* <DEDUP_REMOVED lines=10> */
.L_x_1921:
[----:B------:R-:W-:Y:S05]  /*08e0*/  BSYNC.RECONVERGENT B0 ;  /* 0x0000000000007941 */ /* 0x000fea0003800200 */
.L_x_1920:
[----:B-----5:R-:W-:Y:S01]  /*08f0*/  ISETP.NE.U32.AND P1, PT, R18, RZ, PT ;  /* 0x000000ff1200720c */ /* 0x020fe20003f25070 */
[----:B------:R-:W-:Y:S01]  /*0900*/  BSSY.RECONVERGENT B0, `(.L_x_1922) ;  /* 0x0000012000007945 */ /* 0x000fe20003800200 */
[----:B------:R-:W-:Y:S02]  /*0910*/  IADD3 R25, P2, PT, R25, 0x4, RZ ;  /* 0x0000000419197810 */ /* 0x000fe40007f5e0ff */
[----:B------:R-:W-:Y:S02]  /*0920*/  CS2R R20, SRZ ;  /* 0x0000000000147805 */ /* 0x000fe4000001ff00 */
[----:B------:R-:W-:Y:S02]  /*0930*/  ISETP.NE.AND.EX P1, PT, R19, RZ, PT, P1 ;  /* 0x000000ff1300720c */ /* 0x000fe40003f25310 */
[----:B------:R-:W-:Y:S01]  /*0940*/  ISETP.GE.U32.AND P0, PT, R25, R12, PT ;  /* 0x0000000c1900720c */ /* 0x000fe20003f06070 */
[----:B------:R-:W-:-:S10]  /*0950*/  IMAD.X R24, RZ, RZ, R24, P2 ;  /* 0x000000ffff187224 */ /* 0x000fd400010e0618 */
[----:B------:R-:W-:Y:S05]  /*0960*/  @!P1 BRA `(.L_x_1923) ;  /* 0x00000000002c9947 */ /* 0x000fea0003800000 */
[C---:B01----:R-:W-:Y:S01]  /*0970*/  LEA R22, P1, R3.reuse, R18, 0x3 ;  /* 0x0000001203167211 */ /* 0x043fe200078218ff */
        /* <DEDUP_REMOVED lines=10> */
.L_x_1923:
[----:B------:R-:W-:Y:S05]  /*0a20*/  BSYNC.RECONVERGENT B0 ;  /* 0x0000000000007941 */ /* 0x000fea0003800200 */
.L_x_1922:
[----:B-----5:R-:W-:Y:S01]  /*0a30*/  ISETP.NE.U32.AND P1, PT, R20, RZ, PT ;  /* 0x000000ff1400720c */ /* 0x020fe20003f25070 */
[----:B------:R-:W-:Y:S01]  /*0a40*/  BSSY.RECONVERGENT B0, `(.L_x_1924) ;  /* 0x000000b000007945 */ /* 0x000fe20003800200 */
[----:B------:R-:W-:Y:S02]  /*0a50*/  ISETP.GE.U32.AND.EX P0, PT, R24, R13, PT, P0 ;  /* 0x0000000d1800720c */ /* 0x000fe40003f06100 */
[----:B------:R-:W-:-:S13]  /*0a60*/  ISETP.NE.AND.EX P1, PT, R21, RZ, PT, P1 ;  /* 0x000000ff1500720c */ /* 0x000fda0003f25310 */
[----:B------:R-:W-:Y:S05]  /*0a70*/  @!P1 BRA `(.L_x_1925) ;  /* 0x00000000001c9947 */ /* 0x000fea0003800000 */
[C---:B------:R-:W-:Y:S01]  /*0a80*/  LEA R20, P1, R3.reuse, R20, 0x3 ;  /* 0x0000001403147211 */ /* 0x040fe200078218ff */
[----:B------:R-:W3:Y:S03]  /*0a90*/  LDG.E.64 R18, desc[UR4][R16.64+0x8] ;  /* 0x0000080410127981 */ /* 0x000ee6000c1e1b00 */
[----:B------:R-:W-:-:S05]  /*0aa0*/  LEA.HI.X R21, R3, R21, R4, 0x3, P1 ;  /* 0x0000001503157211 */ /* 0x000fca00008f1c04 */
[----:B012---:R-:W3:Y:S02]  /*0ab0*/  LDG.E.64 R22, desc[UR4][R20.64] ;  /* 0x0000000414167981 */ /* 0x007ee4000c1e1b00 */
[----:B---3--:R-:W-:-:S04]  /*0ac0*/  ISETP.NE.U32.AND P1, PT, R22, R18, PT ;  /* 0x000000121600720c */ /* 0x008fc80003f25070 */
[----:B------:R-:W-:-:S13]  /*0ad0*/  ISETP.NE.AND.EX P1, PT, R23, R19, PT, P1 ;  /* 0x000000131700720c */ /* 0x000fda0003f25310 */
[----:B------:R3:W-:Y:S02]  /*0ae0*/  @!P1 STG.E.64 desc[UR4][R20.64], RZ ;  /* 0x000000ff14009986 */ /* 0x0007e4000c101b04 */
.L_x_1925:
[----:B------:R-:W-:Y:S05]  /*0af0*/  BSYNC.RECONVERGENT B0 ;  /* 0x0000000000007941 */ /* 0x000fea0003800200 */
.L_x_1924:
[----:B------:R-:W-:-:S05]  /*0b00*/  IADD3 R16, P1, PT, R16, 0x20, RZ ;  /* 0x0000002010107810 */ /* 0x000fca0007f3e0ff */
[----:B------:R-:W-:Y:S01]  /*0b10*/  IMAD.X R17, RZ, RZ, R17, P1 ;  /* 0x000000ffff117224 */ /* 0x000fe200008e0611 */
[----:B------:R-:W-:Y:S07]  /*0b20*/  @!P0 BRA `(.L_x_1926) ;  /* 0xfffffff800e48947 */ /* 0x000fee000383ffff */
.L_x_1911:
[----:B------:R-:W-:Y:S05]  /*0b30*/  BSYNC.RECONVERGENT B1 ;  /* 0x0000000000017941 */ /* 0x000fea0003800200 */
.L_x_1910:
[----:B------:R-:W-:-:S05]  /*0b40*/  IADD3 R3, P0, PT, R3, 0x1, RZ ;  /* 0x0000000103037810 */ /* 0x000fca0007f1e0ff */
[----:B------:R-:W-:Y:S01]  /*0b50*/  IMAD.X R4, RZ, RZ, R4, P0 ;  /* 0x000000ffff047224 */ /* 0x000fe200000e0604 */
[----:B------:R-:W-:-:S04]  /*0b60*/  ISETP.NE.U32.AND P0, PT, R3, 0x38, PT ;  /* 0x000000380300780c */ /* 0x000fc80003f05070 */
[----:B------:R-:W-:-:S13]  /*0b70*/  ISETP.NE.AND.EX P0, PT, R4, RZ, PT, P0 ;  /* 0x000000ff0400720c */ /* 0x000fda0003f05300 */
[----:B------:R-:W-:Y:S05]  /*0b80*/  @P0 BRA `(.L_x_1927) ;  /* 0xfffffff400b00947 */ /* 0x000fea000383ffff */
[----:B------:R-:W-:Y:S05]  /*0b90*/  EXIT ;  /* 0x000000000000794d */ /* 0x000fea0003800000 */
.L_x_1928:
        /* <DEDUP_REMOVED lines=14> */
.L_x_2179:


//--------------------- .text._Z28batched_delete_preprocessingP27vertex_dictionary_structuremPmS1_S1_ --------------------------
	.section	.text._Z28batched_delete_preprocessingP27vertex_dictionary_structuremPmS1_S1_,"ax",@progbits
	.align	128
        .global         _Z28batched_delete_preprocessingP27vertex_dictionary_structuremPmS1_S1_
        .type           _Z28batched_delete_preprocessingP27vertex_dictionary_structuremPmS1_S1_,@function
        .size           _Z28batched_delete_preprocessingP27vertex_dictionary_structuremPmS1_S1_,(.L_x_2092 - _Z28batched_delete_preprocessingP27vertex_dictionary_structuremPmS1_S1_)
        .other          _Z28batched_delete_preprocessingP27vertex_dictionary_structuremPmS1_S1_,@"STO_CUDA_ENTRY STV_DEFAULT"
_Z28batched_delete_preprocessingP27vertex_dictionary_structuremPmS1_S1_:
.text._Z28batched_delete_preprocessingP27vertex_dictionary_structuremPmS1_S1_:
        /* <DEDUP_REMOVED lines=14> */
[----:B------:R-:W-:Y:S02]  /*00e0*/  IADD3.X R3, PT, PT, R0, UR7, RZ, P0, !PT ;  /* 0x0000000700037c10 */ /* 0x000fe400087fe4ff */
[----:B------:R-:W-:-:S05]  /*00f0*/  IADD3 R2, P0, PT, R2, 0x18000000, RZ ;  /* 0x1800000002027810 */ /* 0x000fca0007f1e0ff */
[----:B------:R-:W-:-:S05]  /*0100*/  IMAD.X R3, RZ, RZ, R3, P0 ;  /* 0x000000ffff037224 */ /* 0x000fca00000e0603 */
[----:B-1----:R-:W2:Y:S04]  /*0110*/  LDG.E.64 R4, desc[UR4][R2.64+0x519600] ;  /* 0x5196000402047981 */ /* 0x002ea8000c1e1b00 */
[----:B--2---:R-:W2:Y:S02]  /*0120*/  LD.E.64 R4, desc[UR4][R4.64+0x20] ;  /* 0x0000200404047980 */ /* 0x004ea4000c101b00 */
[----:B--2---:R-:W-:-:S04]  /*0130*/  ISETP.NE.U32.AND P0, PT, R4, RZ, PT ;  /* 0x000000ff0400720c */ /* 0x004fc80003f05070 */
[----:B------:R-:W-:-:S13]  /*0140*/  ISETP.NE.AND.EX P0, PT, R5, RZ, PT, P0 ;  /* 0x000000ff0500720c */ /* 0x000fda0003f05300 */
[----:B------:R-:W-:Y:S05]  /*0150*/  @!P0 EXIT ;  /* 0x000000000000894d */ /* 0x000fea0003800000 */
[----:B------:R-:W-:Y:S01]  /*0160*/  ISETP.NE.AND P0, PT, R6, RZ, PT ;  /* 0x000000ff0600720c */ /* 0x000fe20003f05270 */
[----:B------:R-:W0:-:S12]  /*0170*/  LDCU.64 UR6, c[0x4][0x68] ;  /* 0x01000d00ff0677ac */ /* 0x000e180008000a00 */
[----:B------:R-:W1:Y:S01]  /*0180*/  @P0 LDC.64 R8, c[0x0][0x398] ;  /* 0x0000e600ff080b82 */ /* 0x000e620000000a00 */
[----:B0-----:R-:W-:-:S04]  /*0190*/  IADD3 R2, P1, PT, R11, UR6, RZ ;  /* 0x000000060b027c10 */ /* 0x001fc8000ff3e0ff */
[----:B------:R-:W-:-:S05]  /*01a0*/  IADD3.X R3, PT, PT, R0, UR7, RZ, P1, !PT ;  /* 0x0000000700037c10 */ /* 0x000fca0008ffe4ff */
[----:B------:R0:W-:Y:S01]  /*01b0*/  STG.E.64 desc[UR4][R2.64], RZ ;  /* 0x000000ff02007986 */ /* 0x0001e2000c101b04 */
[----:B-1----:R-:W-:-:S05]  /*01c0*/  @P0 IADD3 R10, P2, PT, R11, R8, RZ ;  /* 0x000000080b0a0210 */ /* 0x002fca0007f5e0ff */
[----:B------:R-:W-:Y:S01]  /*01d0*/  @P0 IMAD.X R11, R0, 0x1, R9, P2 ;  /* 0x00000001000b0824 */ /* 0x000fe200010e0609 */
[----:B------:R-:W-:-:S06]  /*01e0*/  CS2R R8, SRZ ;  /* 0x0000000000087805 */ /* 0x000fcc000001ff00 */
[----:B------:R0:W5:Y:S01]  /*01f0*/  @P0 LDG.E.64 R8, desc[UR4][R10.64+-0x8] ;  /* 0xfffff8040a080981 */ /* 0x000162000c1e1b00 */
[----:B------:R-:W-:Y:S01]  /*0200*/  IMAD.MOV.U32 R7, RZ, RZ, RZ ;  /* 0x000000ffff077224 */ /* 0x000fe200078e00ff */
[----:B------:R-:W-:Y:S01]  /*0210*/  MOV R20, 0x240 ;  /* 0x0000024000147802 */ /* 0x000fe20000000f00 */
[----:B------:R-:W-:-:S07]  /*0220*/  IMAD.MOV.U32 R21, RZ, RZ, 0x0 ;  /* 0x00000000ff157424 */ /* 0x000fce00078e00ff */
[----:B0----5:R-:W-:Y:S05]  /*0230*/  CALL.REL.NOINC `($_Z28batched_delete_preprocessingP27vertex_dictionary_structuremPmS1_S1_$_Z32inorderTraversal_batch_delete_v1P10edge_blockmmPm) ;  /* 0x0000000000047944 */ /* 0x021fea0003c00000 */
[----:B------:R-:W-:Y:S05]  /*0240*/  EXIT ;  /* 0x000000000000794d */ /* 0x000fea0003800000 */
        .type           $_Z28batched_delete_preprocessingP27vertex_dictionary_structuremPmS1_S1_$_Z32inorderTraversal_batch_delete_v1P10edge_blockmmPm,@function
        .size           $_Z28batched_delete_preprocessingP27vertex_dictionary_structuremPmS1_S1_$_Z32inorderTraversal_batch_delete_v1P10edge_blockmmPm,(.L_x_2092 - $_Z28batched_delete_preprocessingP27vertex_dictionary_structuremPmS1_S1_$_Z32inorderTraversal_batch_delete_v1P10edge_blockmmPm)
$_Z28batched_delete_preprocessingP27vertex_dictionary_structuremPmS1_S1_$_Z32inorderTraversal_batch_delete_v1P10edge_blockmmPm:
        /* <DEDUP_REMOVED lines=19> */
[----:B------:R3:W-:Y:S01]  /*0380*/  STL [R1], R2 ;  /* 0x0000000201007387 */ /* 0x0007e20000100800 */
[----:B--2---:R-:W-:-:S02]  /*0390*/  IMAD.MOV.U32 R16, RZ, RZ, R8 ;  /* 0x000000ffff107224 */ /* 0x004fc400078e0008 */
[----:B---3--:R-:W-:Y:S01]  /*03a0*/  IMAD.MOV.U32 R2, RZ, RZ, R9 ;  /* 0x000000ffff027224 */ /* 0x008fe200078e0009 */
        /* <DEDUP_REMOVED lines=10> */
.L_x_1931:
[----:B-1----:R-:W-:Y:S01]  /*0450*/  R2UR UR4, R28 ;  /* 0x000000001c0472ca */ /* 0x002fe200000e0000 */
[----:B------:R-:W-:Y:S01]  /*0460*/  IMAD.MOV.U32 R26, RZ, RZ, R10 ;  /* 0x000000ffff1a7224 */ /* 0x000fe200078e000a */
[----:B------:R-:W-:Y:S01]  /*0470*/  R2UR UR5, R29 ;  /* 0x000000001d0572ca */ /* 0x000fe200000e0000 */
[----:B------:R-:W-:-:S12]  /*0480*/  IMAD.MOV.U32 R27, RZ, RZ, R11 ;  /* 0x000000ffff1b7224 */ /* 0x000fd800078e000b */
[----:B------:R0:W5:Y:S01]  /*0490*/  LD.E.64 R4, desc[UR4][R26.64+0x1c8] ;  /* 0x0001c8041a047980 */ /* 0x000162000c101b00 */
[----:B------:R-:W-:Y:S01]  /*04a0*/  IMAD.MOV.U32 R6, RZ, RZ, R24 ;  /* 0x000000ffff067224 */ /* 0x000fe200078e0018 */
[----:B------:R-:W-:Y:S01]  /*04b0*/  MOV R20, 0x510 ;  /* 0x0000051000147802 */ /* 0x000fe20000000f00 */
[----:B------:R-:W-:Y:S02]  /*04c0*/  IMAD.MOV.U32 R7, RZ, RZ, R25 ;  /* 0x000000ffff077224 */ /* 0x000fe400078e0019 */
[----:B------:R-:W-:Y:S02]  /*04d0*/  IMAD.MOV.U32 R8, RZ, RZ, R16 ;  /* 0x000000ffff087224 */ /* 0x000fe400078e0010 */
[----:B------:R-:W-:Y:S02]  /*04e0*/  IMAD.MOV.U32 R9, RZ, RZ, R2 ;  /* 0x000000ffff097224 */ /* 0x000fe400078e0002 */
[----:B------:R-:W-:-:S07]  /*04f0*/  IMAD.MOV.U32 R21, RZ, RZ, 0x0 ;  /* 0x00000000ff157424 */ /* 0x000fce00078e00ff */
[----:B0----5:R-:W-:Y:S05]  /*0500*/  CALL.REL.NOINC `($_Z28batched_delete_preprocessingP27vertex_dictionary_structuremPmS1_S1_$_Z32inorderTraversal_batch_delete_v1P10edge_blockmmPm) ;  /* 0xfffffffc00507944 */ /* 0x021fea0003c3ffff */
[----:B------:R-:W-:Y:S01]  /*0510*/  R2UR UR4, R28 ;  /* 0x000000001c0472ca */ /* 0x000fe200000e0000 */
[----:B------:R-:W0:Y:S01]  /*0520*/  LDCU.64 UR6, c[0x4][0x70] ;  /* 0x01000e00ff0677ac */ /* 0x000e220008000a00 */
[----:B------:R-:W-:-:S13]  /*0530*/  R2UR UR5, R29 ;  /* 0x000000001d0572ca */ /* 0x000fda00000e0000 */
[----:B------:R-:W2:Y:S01]  /*0540*/  LDG.E.64 R6, desc[UR4][R22.64] ;  /* 0x0000000416067981 */ /* 0x000ea2000c1e1b00 */
[----:B------:R-:W1:Y:S01]  /*0550*/  LDCU.64 UR4, c[0x4][0x60] ;  /* 0x01000c00ff0477ac */ /* 0x000e620008000a00 */
[C---:B------:R-:W-:Y:S02]  /*0560*/  R2UR UR8, R28.reuse ;  /* 0x000000001c0872ca */ /* 0x040fe400000e0000 */
[C---:B------:R-:W-:Y:S02]  /*0570*/  R2UR UR9, R29.reuse ;  /* 0x000000001d0972ca */ /* 0x040fe400000e0000 */
[C---:B------:R-:W-:Y:S02]  /*0580*/  R2UR UR10, R28.reuse ;  /* 0x000000001c0a72ca */ /* 0x040fe400000e0000 */
[----:B------:R-:W-:Y:S02]  /*0590*/  R2UR UR11, R29 ;  /* 0x000000001d0b72ca */ /* 0x000fe400000e0000 */
[----:B------:R-:W-:-:S02]  /*05a0*/  R2UR UR12, R28 ;  /* 0x000000001c0c72ca */ /* 0x000fc400000e0000 */
[----:B------:R-:W-:Y:S02]  /*05b0*/  R2UR UR13, R29 ;  /* 0x000000001d0d72ca */ /* 0x000fe400000e0000 */
[----:B--2---:R-:W-:-:S05]  /*05c0*/  IADD3 R0, P0, PT, R6, R16, RZ ;  /* 0x0000001006007210 */ /* 0x004fca0007f1e0ff */
[----:B------:R-:W-:Y:S02]  /*05d0*/  IMAD.X R3, R7, 0x1, R2, P0 ;  /* 0x0000000107037824 */ /* 0x000fe400000e0602 */
[----:B------:R-:W-:-:S03]  /*05e0*/  IMAD.SHL.U32 R8, R0, 0x8, RZ ;  /* 0x0000000800087824 */ /* 0x000fc600078e00ff */
[----:B------:R-:W-:Y:S02]  /*05f0*/  SHF.L.U64.HI R0, R0, 0x3, R3 ;  /* 0x0000000300007819 */ /* 0x000fe40000010203 */
[----:B-1----:R-:W-:Y:S02]  /*0600*/  IADD3 R4, P0, PT, R8, UR4, RZ ;  /* 0x0000000408047c10 */ /* 0x002fe4000ff1e0ff */
[----:B------:R-:W-:Y:S02]  /*0610*/  R2UR UR4, R28 ;  /* 0x000000001c0472ca */ /* 0x000fe400000e0000 */
[----:B------:R-:W-:Y:S02]  /*0620*/  IADD3.X R5, PT, PT, R0, UR5, RZ, P0, !PT ;  /* 0x0000000500057c10 */ /* 0x000fe400087fe4ff */
[----:B------:R-:W-:Y:S02]  /*0630*/  R2UR UR5, R29 ;  /* 0x000000001d0572ca */ /* 0x000fe400000e0000 */
[----:B------:R-:W-:Y:S01]  /*0640*/  IADD3 R6, P0, PT, R6, 0x1, RZ ;  /* 0x0000000106067810 */ /* 0x000fe20007f1e0ff */
[----:B------:R2:W-:Y:S01]  /*0650*/  STG.E.64 desc[UR8][R4.64], R26 ;  /* 0x0000001a04007986 */ /* 0x0005e2000c101b08 */
[----:B0-----:R-:W-:-:S03]  /*0660*/  IADD3 R8, P1, PT, R8, UR6, RZ ;  /* 0x0000000608087c10 */ /* 0x001fc6000ff3e0ff */
[----:B------:R-:W-:Y:S01]  /*0670*/  IMAD.X R7, RZ, RZ, R7, P0 ;  /* 0x000000ffff077224 */ /* 0x000fe200000e0607 */
[----:B------:R-:W-:-:S04]  /*0680*/  IADD3.X R9, PT, PT, R0, UR7, RZ, P1, !PT ;  /* 0x0000000700097c10 */ /* 0x000fc80008ffe4ff */
[----:B------:R2:W-:Y:S04]  /*0690*/  STG.E.64 desc[UR10][R22.64], R6 ;  /* 0x0000000616007986 */ /* 0x0005e8000c101b0a */
[----:B------:R2:W-:Y:S04]  /*06a0*/  STG.E.64 desc[UR4][R8.64], R24 ;  /* 0x0000001808007986 */ /* 0x0005e8000c101b04 */
[----:B------:R-:W3:Y:S02]  /*06b0*/  LD.E.64 R10, desc[UR12][R26.64+0x1d0] ;  /* 0x0001d00c1a0a7980 */ /* 0x000ee4000c101b00 */
[----:B---3--:R-:W-:-:S04]  /*06c0*/  ISETP.NE.U32.AND P0, PT, R10, RZ, PT ;  /* 0x000000ff0a00720c */ /* 0x008fc80003f05070 */
[----:B------:R-:W-:-:S13]  /*06d0*/  ISETP.NE.AND.EX P0, PT, R11, RZ, PT, P0 ;  /* 0x000000ff0b00720c */ /* 0x000fda0003f05300 */
[----:B--2---:R-:W-:Y:S05]  /*06e0*/  @P0 BRA `(.L_x_1931) ;  /* 0xfffffffc00580947 */ /* 0x004fea000383ffff */
[----:B------:R-:W-:Y:S05]  /*06f0*/  BSYNC.RECONVERGENT B6 ;  /* 0x0000000000067941 */ /* 0x000fea0003800200 */
.L_x_1930:
[----:B------:R-:W-:Y:S05]  /*0700*/  BSYNC.RECONVERGENT B7 ;  /* 0x0000000000077941 */ /* 0x000fea0003800200 */
.L_x_1929:
[----:B------:R-:W2:Y:S01]  /*0710*/  LDL R20, [R1+0x10] ;  /* 0x0000100001147983 */ /* 0x000ea20000100800 */
[----:B------:R0:W-:Y:S05]  /*0720*/  BMOV.32 B6, R17 ;  /* 0x0000001106007356 */ /* 0x0001ea0000000000 */
[----:B------:R-:W2:Y:S01]  /*0730*/  LDL R21, [R1+0x14] ;  /* 0x0000140001157983 */ /* 0x000ea20000100800 */
[----:B------:R1:W-:Y:S05]  /*0740*/  BMOV.32 B7, R18 ;  /* 0x0000001207007356 */ /* 0x0003ea0000000000 */
[----:B------:R-:W2:Y:S04]  /*0750*/  LDL R2, [R1] ;  /* 0x0000000001027983 */ /* 0x000ea80000100800 */
        /* <DEDUP_REMOVED lines=12> */
[----:B--2---:R-:W-:Y:S06]  /*0820*/  RET.REL.NODEC R20 `(_Z28batched_delete_preprocessingP27vertex_dictionary_structuremPmS1_S1_) ;  /* 0xfffffff414f47950 */ /* 0x004fec0003c3ffff */
.L_x_1932:
        /* <DEDUP_REMOVED lines=13> */
.L_x_2092:


//--------------------- .text._Z18delete_edge_kernelP27vertex_dictionary_structuremmmmPm --------------------------
	.section	.text._Z18delete_edge_kernelP27vertex_dictionary_structuremmmmPm,"ax",@progbits
	.align	128
        .global         _Z18delete_edge_kernelP27vertex_dictionary_structuremmmmPm
        .type           _Z18delete_edge_kernelP27vertex_dictionary_structuremmmmPm,@function
        .size           _Z18delete_edge_kernelP27vertex_dictionary_structuremmmmPm,(.L_x_2181 - _Z18delete_edge_kernelP27vertex_dictionary_structuremmmmPm)
        .other          _Z18delete_edge_kernelP27vertex_dictionary_structuremmmmPm,@"STO_CUDA_ENTRY STV_DEFAULT"
_Z18delete_edge_kernelP27vertex_dictionary_structuremmmmPm:
.text._Z18delete_edge_kernelP27vertex_dictionary_structuremmmmPm:
        /* <DEDUP_REMOVED lines=14> */
[C---:B0-----:R-:W-:Y:S01]  /*00e0*/  IMAD.WIDE.U32 R2, R7.reuse, 0x8, R2 ;  /* 0x0000000807027825 */ /* 0x041fe200078e0002 */
[----:B------:R-:W-:Y:S06]  /*00f0*/  BAR.SYNC.DEFER_BLOCKING 0x0 ;  /* 0x0000000000007b1d */ /* 0x000fec0000010000 */
[----:B-1----:R-:W3:Y:S01]  /*0100*/  LDG.E.64 R4, desc[UR4][R2.64] ;  /* 0x0000000402047981 */ /* 0x002ee2000c1e1b00 */
[----:B------:R-:W-:-:S04]  /*0110*/  IMAD R7, R7, -0x38, R0 ;  /* 0xffffffc807077824 */ /* 0x000fc800078e0200 */
[----:B---3--:R-:W-:-:S06]  /*0120*/  IMAD.WIDE.U32 R4, R7, 0x8, R4 ;  /* 0x0000000807047825 */ /* 0x008fcc00078e0004 */
[----:B------:R-:W2:Y:S02]  /*0130*/  LDG.E.64 R4, desc[UR4][R4.64] ;  /* 0x0000000404047981 */ /* 0x000ea4000c1e1b00 */
[----:B--2---:R-:W-:-:S04]  /*0140*/  ISETP.NE.U32.AND P0, PT, R4, UR6, PT ;  /* 0x0000000604007c0c */ /* 0x004fc8000bf05070 */
[----:B------:R-:W-:-:S13]  /*0150*/  ISETP.NE.AND.EX P0, PT, R5, UR7, PT, P0 ;  /* 0x0000000705007c0c */ /* 0x000fda000bf05300 */
[----:B------:R-:W-:Y:S05]  /*0160*/  @P0 EXIT ;  /* 0x000000000000094d */ /* 0x000fea0003800000 */
[----:B------:R-:W0:Y:S01]  /*0170*/  LDC.64 R4, c[0x0][0x3a8] ;  /* 0x0000ea00ff047b82 */ /* 0x000e220000000a00 */
[----:B------:R-:W-:Y:S01]  /*0180*/  HFMA2 R8, -RZ, RZ, 0, 5.9604644775390625e-08 ;  /* 0x00000001ff087431 */ /* 0x000fe200000001ff */
[----:B------:R-:W-:-:S05]  /*0190*/  MOV R9, 0x0 ;  /* 0x0000000000097802 */ /* 0x000fca0000000f00 */
[----:B0-----:R-:W-:Y:S04]  /*01a0*/  STG.E.64 desc[UR4][R4.64], R8 ;  /* 0x0000000804007986 */ /* 0x001fe8000c101b04 */
[----:B------:R-:W2:Y:S02]  /*01b0*/  LDG.E.64 R2, desc[UR4][R2.64] ;  /* 0x0000000402027981 */ /* 0x000ea4000c1e1b00 */
[----:B--2---:R-:W-:-:S05]  /*01c0*/  IMAD.WIDE.U32 R6, R7, 0x8, R2 ;  /* 0x0000000807067825 */ /* 0x004fca00078e0002 */
[----:B------:R-:W-:Y:S01]  /*01d0*/  STG.E.64 desc[UR4][R6.64], RZ ;  /* 0x000000ff06007986 */ /* 0x000fe2000c101b04 */
[----:B------:R-:W-:Y:S05]  /*01e0*/  EXIT ;  /* 0x000000000000794d */ /* 0x000fea0003800000 */
.L_x_1933:
        /* <DEDUP_REMOVED lines=9> */
.L_x_2181:


//--------------------- .text._Z21search_edge_kernel_v1P27vertex_dictionary_structuremmmmPm --------------------------
	.section	.text._Z21search_edge_kernel_v1P27vertex_dictionary_structuremmmmPm,"ax",@progbits
	.align	128
        .global         _Z21search_edge_kernel_v1P27vertex_dictionary_structuremmmmPm
        .type           _Z21search_edge_kernel_v1P27vertex_dictionary_structuremmmmPm,@function
        .size           _Z21search_edge_kernel_v1P27vertex_dictionary_structuremmmmPm,(.L_x_2182 - _Z21search_edge_kernel_v1P27vertex_dictionary_structuremmmmPm)
        .other          _Z21search_edge_kernel_v1P27vertex_dictionary_structuremmmmPm,@"STO_CUDA_ENTRY STV_DEFAULT"
_Z21search_edge_kernel_v1P27vertex_dictionary_structuremmmmPm:
.text._Z21search_edge_kernel_v1P27vertex_dictionary_structuremmmmPm:
        /* <DEDUP_REMOVED lines=13> */
[----:B------:R-:W-:Y:S01]  /*00d0*/  IMAD.HI.U32 R7, R6, 0x24924925, RZ ;  /* 0x2492492506077827 */ /* 0x000fe200078e00ff */
[----:B------:R-:W1:Y:S08]  /*00e0*/  LDC.64 R2, c[0x0][0x3a8] ;  /* 0x0000ea00ff027b82 */ /* 0x000e700000000a00 */
[----:B------:R-:W-:Y:S01]  /*00f0*/  BAR.SYNC.DEFER_BLOCKING 0x0 ;  /* 0x0000000000007b1d */ /* 0x000fe20000010000 */
[----:B0-----:R-:W-:-:S05]  /*0100*/  IMAD.WIDE.U32 R4, R7, 0x8, R4 ;  /* 0x0000000807047825 */ /* 0x001fca00078e0004 */
[----:B-1----:R0:W-:Y:S04]  /*0110*/  STG.E.64 desc[UR4][R2.64], RZ ;  /* 0x000000ff02007986 */ /* 0x0021e8000c101b04 */
[----:B------:R-:W3:Y:S01]  /*0120*/  LDG.E.64 R4, desc[UR4][R4.64] ;  /* 0x0000000404047981 */ /* 0x000ee2000c1e1b00 */
[----:B------:R-:W-:-:S04]  /*0130*/  IMAD R7, R7, -0x38, R0 ;  /* 0xffffffc807077824 */ /* 0x000fc800078e0200 */
[----:B---3--:R-:W-:-:S06]  /*0140*/  IMAD.WIDE.U32 R6, R7, 0x8, R4 ;  /* 0x0000000807067825 */ /* 0x008fcc00078e0004 */
[----:B------:R-:W2:Y:S02]  /*0150*/  LDG.E.64 R6, desc[UR4][R6.64] ;  /* 0x0000000406067981 */ /* 0x000ea4000c1e1b00 */
[----:B--2---:R-:W-:-:S04]  /*0160*/  ISETP.NE.U32.AND P0, PT, R6, UR6, PT ;  /* 0x0000000606007c0c */ /* 0x004fc8000bf05070 */
[----:B------:R-:W-:-:S13]  /*0170*/  ISETP.NE.AND.EX P0, PT, R7, UR7, PT, P0 ;  /* 0x0000000707007c0c */ /* 0x000fda000bf05300 */
[----:B0-----:R-:W-:Y:S05]  /*0180*/  @P0 EXIT ;  /* 0x000000000000094d */ /* 0x001fea0003800000 */
[----:B------:R-:W-:Y:S01]  /*0190*/  HFMA2 R4, -RZ, RZ, 0, 5.9604644775390625e-08 ;  /* 0x00000001ff047431 */ /* 0x000fe200000001ff */
[----:B------:R-:W-:-:S05]  /*01a0*/  MOV R5, 0x0 ;  /* 0x0000000000057802 */ /* 0x000fca0000000f00 */
[----:B------:R-:W-:Y:S01]  /*01b0*/  STG.E.64 desc[UR4][R2.64], R4 ;  /* 0x0000000402007986 */ /* 0x000fe2000c101b04 */
[----:B------:R-:W-:Y:S05]  /*01c0*/  EXIT ;  /* 0x000000000000794d */ /* 0x000fea0003800000 */
.L_x_1934:
        /* <DEDUP_REMOVED lines=11> */
.L_x_2182:


//--------------------- .text._Z21search_pre_processingP27vertex_dictionary_structurem --------------------------
	.section	.text._Z21search_pre_processingP27vertex_dictionary_structurem,"ax",@progbits
	.align	128
        .global         _Z21search_pre_processingP27vertex_dictionary_structurem
        .type           _Z21search_pre_processingP27vertex_dictionary_structurem,@function
        .size           _Z21search_pre_processingP27vertex_dictionary_structurem,(.L_x_2093 - _Z21search_pre_processingP27vertex_dictionary_structurem)
        .other          _Z21search_pre_processingP27vertex_dictionary_structurem,@"STO_CUDA_ENTRY STV_DEFAULT"
_Z21search_pre_processingP27vertex_dictionary_structurem:
.text._Z21search_pre_processingP27vertex_dictionary_structurem:
[----:B------:R-:W0:Y:S01]  /*0000*/  LDC R1, c[0x0][0x37c] ;  /* 0x0000df00ff017b82 */ /* 0x000e220000000800 */
[----:B------:R-:W1:Y:S01]  /*0010*/  LDCU.128 UR4, c[0x0][0x380] ;  /* 0x00007000ff0477ac */ /* 0x000e620008000c00 */
[----:B------:R-:W2:Y:S01]  /*0020*/  LDCU.64 UR8, c[0x0][0x358] ;  /* 0x00006b00ff0877ac */ /* 0x000ea20008000a00 */
[----:B-1----:R-:W-:-:S04]  /*0030*/  ULEA UR4, UP0, UR6, UR4, 0x3 ;  /* 0x0000000406047291 */ /* 0x002fc8000f8018ff */
[----:B------:R-:W-:Y:S02]  /*0040*/  ULEA.HI.X UR5, UR6, UR5, UR7, 0x3, UP0 ;  /* 0x0000000506057291 */ /* 0x000fe400080f1c07 */
[----:B------:R-:W-:-:S04]  /*0050*/  UIADD3 UR6, UP0, UPT, UR4, 0x18000000, URZ ;  /* 0x1800000004067890 */ /* 0x000fc8000ff1e0ff */
[----:B------:R-:W-:Y:S02]  /*0060*/  UIADD3.X UR7, UPT, UPT, URZ, UR5, URZ, UP0, !UPT ;  /* 0x00000005ff077290 */ /* 0x000fe400087fe4ff */
[----:B------:R-:W-:Y:S01]  /*0070*/  UIADD3 UR4, UP0, UPT, UR4, 0x31000000, URZ ;  /* 0x3100000004047890 */ /* 0x000fe2000ff1e0ff */
[----:B------:R-:W-:-:S03]  /*0080*/  IMAD.U32 R8, RZ, RZ, UR6 ;  /* 0x00000006ff087e24 */ /* 0x000fc6000f8e00ff */
[----:B------:R-:W-:Y:S01]  /*0090*/  UIADD3.X UR5, UPT, UPT, URZ, UR5, URZ, UP0, !UPT ;  /* 0x00000005ff057290 */ /* 0x000fe200087fe4ff */
[----:B------:R-:W-:Y:S02]  /*00a0*/  IMAD.U32 R9, RZ, RZ, UR7 ;  /* 0x00000007ff097e24 */ /* 0x000fe4000f8e00ff */
[----:B------:R-:W-:-:S03]  /*00b0*/  IMAD.U32 R10, RZ, RZ, UR4 ;  /* 0x00000004ff0a7e24 */ /* 0x000fc6000f8e00ff */
[----:B------:R-:W-:Y:S01]  /*00c0*/  IMAD.U32 R11, RZ, RZ, UR5 ;  /* 0x00000005ff0b7e24 */ /* 0x000fe2000f8e00ff */
[----:B--2---:R-:W2:Y:S04]  /*00d0*/  LDG.E.64 R4, desc[UR8][R8.64+0x5195f8] ;  /* 0x5195f80808047981 */ /* 0x004ea8000c1e1b00 */
[----:B------:R-:W3:Y:S01]  /*00e0*/  LDG.E.64 R6, desc[UR8][R10.64+-0x5cd408] ;  /* 0xa32bf8080a067981 */ /* 0x000ee2000c1e1b00 */
[----:B------:R-:W1:Y:S03]  /*00f0*/  LDC.64 R2, c[0x4][0x48] ;  /* 0x01001200ff027b82 */ /* 0x000e660000000a00 */
[----:B--2---:R-:W5:Y:S01]  /*0100*/  LD.E.64 R4, desc[UR8][R4.64+0x20] ;  /* 0x0000200804047980 */ /* 0x004f62000c101b00 */
[----:B---3--:R-:W-:-:S04]  /*0110*/  ISETP.NE.U32.AND P0, PT, R6, RZ, PT ;  /* 0x000000ff0600720c */ /* 0x008fc80003f05070 */
[----:B------:R-:W-:-:S13]  /*0120*/  ISETP.NE.AND.EX P0, PT, R7, RZ, PT, P0 ;  /* 0x000000ff0700720c */ /* 0x000fda0003f05300 */
[----:B01----:R-:W-:Y:S05]  /*0130*/  @!P0 BRA `(.L_x_1935) ;  /* 0x00000000003c8947 */ /* 0x003fea0003800000 */
[----:B------:R-:W0:Y:S01]  /*0140*/  LDCU.64 UR10, c[0x4][0x40] ;  /* 0x01000800ff0a77ac */ /* 0x000e220008000a00 */
[----:B------:R-:W-:Y:S01]  /*0150*/  UMOV UR4, URZ ;  /* 0x000000ff00047c82 */ /* 0x000fe20008000000 */
[----:B------:R-:W-:-:S05]  /*0160*/  UMOV UR5, URZ ;  /* 0x000000ff00057c82 */ /* 0x000fca0008000000 */
.L_x_1936:
[----:B0-----:R-:W-:-:S04]  /*0170*/  ULEA UR6, UP0, UR4, UR10, 0x3 ;  /* 0x0000000a04067291 */ /* 0x001fc8000f8018ff */
[----:B------:R-:W-:Y:S02]  /*0180*/  ULEA.HI.X UR7, UR4, UR11, UR5, 0x3, UP0 ;  /* 0x0000000b04077291 */ /* 0x000fe400080f1c05 */
[----:B------:R-:W-:-:S04]  /*0190*/  IMAD.U32 R8, RZ, RZ, UR6 ;  /* 0x00000006ff087e24 */ /* 0x000fc8000f8e00ff */
[----:B------:R-:W-:-:S05]  /*01a0*/  IMAD.U32 R9, RZ, RZ, UR7 ;  /* 0x00000007ff097e24 */ /* 0x000fca000f8e00ff */
[----:B------:R1:W-:Y:S04]  /*01b0*/  STG.E.64 desc[UR8][R8.64], RZ ;  /* 0x000000ff08007986 */ /* 0x0003e8000c101b08 */
[----:B------:R-:W2:Y:S01]  /*01c0*/  LDG.E.64 R6, desc[UR8][R10.64+-0x5cd408] ;  /* 0xa32bf8080a067981 */ /* 0x000ea2000c1e1b00 */
[----:B------:R-:W-:-:S04]  /*01d0*/  UIADD3 UR4, UP0, UPT, UR4, 0x1, URZ ;  /* 0x0000000104047890 */ /* 0x000fc8000ff1e0ff */
[----:B------:R-:W-:-:S06]  /*01e0*/  UIADD3.X UR5, UPT, UPT, URZ, UR5, URZ, UP0, !UPT ;  /* 0x00000005ff057290 */ /* 0x000fcc00087fe4ff */
[----:B------:R-:W-:Y:S01]  /*01f0*/  IMAD.U32 R13, RZ, RZ, UR5 ;  /* 0x00000005ff0d7e24 */ /* 0x000fe2000f8e00ff */
[----:B--2---:R-:W-:-:S04]  /*0200*/  ISETP.LE.U32.AND P0, PT, R6, UR4, PT ;  /* 0x0000000406007c0c */ /* 0x004fc8000bf03070 */
[----:B------:R-:W-:-:S13]  /*0210*/  ISETP.GE.U32.AND.EX P0, PT, R13, R7, PT, P0 ;  /* 0x000000070d00720c */ /* 0x000fda0003f06100 */
[----:B-1----:R-:W-:Y:S05]  /*0220*/  @!P0 BRA `(.L_x_1936) ;  /* 0xfffffffc00d08947 */ /* 0x002fea000383ffff */
.L_x_1935:
[----:B------:R0:W-:Y:S01]  /*0230*/  STG.E.64 desc[UR8][R2.64], RZ ;  /* 0x000000ff02007986 */ /* 0x0001e2000c101b08 */
[----:B------:R-:W-:Y:S01]  /*0240*/  MOV R20, 0x270 ;  /* 0x0000027000147802 */ /* 0x000fe20000000f00 */
[----:B------:R-:W-:-:S07]  /*0250*/  IMAD.MOV.U32 R21, RZ, RZ, 0x0 ;  /* 0x00000000ff157424 */ /* 0x000fce00078e00ff */
[----:B0----5:R-:W-:Y:S05]  /*0260*/  CALL.REL.NOINC `($_Z21search_pre_processingP27vertex_dictionary_structurem$_Z23inorderTraversal_searchP10edge_block) ;  /* 0x0000000000047944 */ /* 0x021fea0003c00000 */
[----:B------:R-:W-:Y:S05]  /*0270*/  EXIT ;  /* 0x000000000000794d */ /* 0x000fea0003800000 */
        .type           $_Z21search_pre_processingP27vertex_dictionary_structurem$_Z23inorderTraversal_searchP10edge_block,@function
        .size           $_Z21search_pre_processingP27vertex_dictionary_structurem$_Z23inorderTraversal_searchP10edge_block,(.L_x_2093 - $_Z21search_pre_processingP27vertex_dictionary_structurem$_Z23inorderTraversal_searchP10edge_block)
$_Z21search_pre_processingP27vertex_dictionary_structurem$_Z23inorderTraversal_searchP10edge_block:
        /* <DEDUP_REMOVED lines=11> */
[----:B------:R1:W-:Y:S01]  /*0330*/  STL [R1], R2 ;  /* 0x0000000201007387 */ /* 0x0003e20000100800 */
[----:B------:R-:W-:Y:S04]  /*0340*/  BSSY.RECONVERGENT B7, `(.L_x_1937) ;  /* 0x0000025000077945 */ /* 0x000fe80003800200 */
[----:B-1----:R-:W1:Y:S05]  /*0350*/  BMOV.32.CLEAR R2, B6 ;  /* 0x0000000006027355 */ /* 0x002e6a0000100000 */
[----:B------:R-:W2:Y:S01]  /*0360*/  LDC.64 R24, c[0x0][0x358] ;  /* 0x0000d600ff187b82 */ /* 0x000ea20000000a00 */
[----:B------:R-:W-:Y:S01]  /*0370*/  ISETP.NE.U32.AND P0, PT, R4, RZ, PT ;  /* 0x000000ff0400720c */ /* 0x000fe20003f05070 */
[----:B------:R-:W-:-:S02]  /*0380*/  IMAD.MOV.U32 R6, RZ, RZ, R4 ;  /* 0x000000ffff067224 */ /* 0x000fc400078e0004 */
[----:B------:R-:W-:Y:S01]  /*0390*/  IMAD.MOV.U32 R7, RZ, RZ, R5 ;  /* 0x000000ffff077224 */ /* 0x000fe200078e0005 */
[----:B------:R-:W-:-:S03]  /*03a0*/  ISETP.NE.AND.EX P0, PT, R5, RZ, PT, P0 ;  /* 0x000000ff0500720c */ /* 0x000fc60003f05300 */
[----:B------:R-:W3:Y:S10]  /*03b0*/  LDC.64 R16, c[0x4][0x40] ;  /* 0x01001000ff107b82 */ /* 0x000ef40000000a00 */
[----:B01----:R-:W-:Y:S05]  /*03c0*/  @!P0 BRA `(.L_x_1938) ;  /* 0x0000000000708947 */ /* 0x003fea0003800000 */
[----:B------:R-:W-:Y:S01]  /*03d0*/  BSSY.RECONVERGENT B6, `(.L_x_1938) ;  /* 0x000001b000067945 */ /* 0x000fe20003800200 */
.L_x_1939:
[----:B--2---:R-:W-:Y:S01]  /*03e0*/  R2UR UR4, R24 ;  /* 0x00000000180472ca */ /* 0x004fe200000e0000 */
[----:B------:R-:W-:Y:S01]  /*03f0*/  IMAD.MOV.U32 R22, RZ, RZ, R6 ;  /* 0x000000ffff167224 */ /* 0x000fe200078e0006 */
[----:B------:R-:W-:Y:S01]  /*0400*/  R2UR UR5, R25 ;  /* 0x00000000190572ca */ /* 0x000fe200000e0000 */
[----:B------:R-:W-:-:S12]  /*0410*/  IMAD.MOV.U32 R23, RZ, RZ, R7 ;  /* 0x000000ffff177224 */ /* 0x000fd800078e0007 */
[----:B------:R0:W5:Y:S01]  /*0420*/  LD.E.64 R4, desc[UR4][R22.64+0x1c8] ;  /* 0x0001c80416047980 */ /* 0x000162000c101b00 */
[----:B------:R-:W-:Y:S01]  /*0430*/  MOV R20, 0x460 ;  /* 0x0000046000147802 */ /* 0x000fe20000000f00 */
[----:B------:R-:W-:-:S07]  /*0440*/  IMAD.MOV.U32 R21, RZ, RZ, 0x0 ;  /* 0x00000000ff157424 */ /* 0x000fce00078e00ff */
[----:B0--3-5:R-:W-:Y:S05]  /*0450*/  CALL.REL.NOINC `($_Z21search_pre_processingP27vertex_dictionary_structurem$_Z23inorderTraversal_searchP10edge_block) ;  /* 0xfffffffc00887944 */ /* 0x029fea0003c3ffff */
[----:B------:R-:W0:Y:S01]  /*0460*/  LDC.64 R4, c[0x4][0x48] ;  /* 0x01001200ff047b82 */ /* 0x000e220000000a00 */
[----:B------:R-:W-:Y:S02]  /*0470*/  R2UR UR4, R24 ;  /* 0x00000000180472ca */ /* 0x000fe400000e0000 */
[----:B------:R-:W-:-:S13]  /*0480*/  R2UR UR5, R25 ;  /* 0x00000000190572ca */ /* 0x000fda00000e0000 */
[----:B0-----:R-:W2:Y:S01]  /*0490*/  LDG.E.64 R6, desc[UR4][R4.64] ;  /* 0x0000000404067981 */ /* 0x001ea2000c1e1b00 */
[C---:B------:R-:W-:Y:S02]  /*04a0*/  R2UR UR6, R24.reuse ;  /* 0x00000000180672ca */ /* 0x040fe400000e0000 */
[C---:B------:R-:W-:Y:S02]  /*04b0*/  R2UR UR7, R25.reuse ;  /* 0x00000000190772ca */ /* 0x040fe400000e0000 */
[----:B------:R-:W-:Y:S02]  /*04c0*/  R2UR UR8, R24 ;  /* 0x00000000180872ca */ /* 0x000fe400000e0000 */
[----:B------:R-:W-:Y:S02]  /*04d0*/  R2UR UR9, R25 ;  /* 0x00000000190972ca */ /* 0x000fe400000e0000 */
[C---:B--2---:R-:W-:Y:S02]  /*04e0*/  IADD3 R8, P0, PT, R6.reuse, 0x1, RZ ;  /* 0x0000000106087810 */ /* 0x044fe40007f1e0ff */
[----:B------:R-:W-:-:S03]  /*04f0*/  LEA R10, P1, R6, R16, 0x3 ;  /* 0x00000010060a7211 */ /* 0x000fc600078218ff */
[--C-:B------:R-:W-:Y:S01]  /*0500*/  IMAD.X R9, RZ, RZ, R7.reuse, P0 ;  /* 0x000000ffff097224 */ /* 0x100fe200000e0607 */
[----:B------:R-:W-:-:S04]  /*0510*/  LEA.HI.X R11, R6, R17, R7, 0x3, P1 ;  /* 0x00000011060b7211 */ /* 0x000fc800008f1c07 */
[----:B------:R0:W-:Y:S04]  /*0520*/  STG.E.64 desc[UR4][R4.64], R8 ;  /* 0x0000000804007986 */ /* 0x0001e8000c101b04 */
[----:B------:R0:W-:Y:S04]  /*0530*/  STG.E.64 desc[UR6][R10.64], R22 ;  /* 0x000000160a007986 */ /* 0x0001e8000c101b06 */
[----:B------:R-:W2:Y:S02]  /*0540*/  LD.E.64 R6, desc[UR8][R22.64+0x1d0] ;  /* 0x0001d00816067980 */ /* 0x000ea4000c101b00 */
[----:B--2---:R-:W-:-:S04]  /*0550*/  ISETP.NE.U32.AND P0, PT, R6, RZ, PT ;  /* 0x000000ff0600720c */ /* 0x004fc80003f05070 */
[----:B------:R-:W-:-:S13]  /*0560*/  ISETP.NE.AND.EX P0, PT, R7, RZ, PT, P0 ;  /* 0x000000ff0700720c */ /* 0x000fda0003f05300 */
[----:B0-----:R-:W-:Y:S05]  /*0570*/  @P0 BRA `(.L_x_1939) ;  /* 0xfffffffc00980947 */ /* 0x001fea000383ffff */
[----:B------:R-:W-:Y:S05]  /*0580*/  BSYNC.RECONVERGENT B6 ;  /* 0x0000000000067941 */ /* 0x000fea0003800200 */
.L_x_1938:
[----:B------:R-:W-:Y:S05]  /*0590*/  BSYNC.RECONVERGENT B7 ;  /* 0x0000000000077941 */ /* 0x000fea0003800200 */
.L_x_1937:
[----:B------:R-:W4:Y:S01]  /*05a0*/  LDL R20, [R1+0x10] ;  /* 0x0000100001147983 */ /* 0x000f220000100800 */
[----:B------:R0:W-:Y:S05]  /*05b0*/  BMOV.32 B6, R2 ;  /* 0x0000000206007356 */ /* 0x0001ea0000000000 */
[----:B------:R-:W4:Y:S01]  /*05c0*/  LDL R21, [R1+0x14] ;  /* 0x0000140001157983 */ /* 0x000f220000100800 */
[----:B------:R1:W-:Y:S05]  /*05d0*/  BMOV.32 B7, R18 ;  /* 0x0000001207007356 */ /* 0x0003ea0000000000 */
[----:B0-----:R-:W4:Y:S04]  /*05e0*/  LDL R2, [R1] ;  /* 0x0000000001027983 */ /* 0x001f280000100800 */
[----:B---3--:R-:W4:Y:S04]  /*05f0*/  LDL R16, [R1+0x4] ;  /* 0x0000040001107983 */ /* 0x008f280000100800 */
[----:B------:R-:W4:Y:S04]  /*0600*/  LDL R17, [R1+0x8] ;  /* 0x0000080001117983 */ /* 0x000f280000100800 */
[----:B-1----:R-:W4:Y:S04]  /*0610*/  LDL R18, [R1+0xc] ;  /* 0x00000c0001127983 */ /* 0x002f280000100800 */
[----:B------:R-:W4:Y:S04]  /*0620*/  LDL R22, [R1+0x18] ;  /* 0x0000180001167983 */ /* 0x000f280000100800 */
[----:B------:R-:W4:Y:S04]  /*0630*/  LDL R23, [R1+0x1c] ;  /* 0x00001c0001177983 */ /* 0x000f280000100800 */
[----:B--2---:R-:W4:Y:S04]  /*0640*/  LDL R24, [R1+0x20] ;  /* 0x0000200001187983 */ /* 0x004f280000100800 */
[----:B------:R0:W4:Y:S02]  /*0650*/  LDL R25, [R1+0x24] ;  /* 0x0000240001197983 */ /* 0x0001240000100800 */
[----:B0-----:R-:W-:Y:S01]  /*0660*/  VIADD R1, R1, 0x28 ;  /* 0x0000002801017836 */ /* 0x001fe20000000000 */
[----:B----4-:R-:W-:Y:S06]  /*0670*/  RET.REL.NODEC R20 `(_Z21search_pre_processingP27vertex_dictionary_structurem) ;  /* 0xfffffff814607950 */ /* 0x010fec0003c3ffff */
.L_x_1940:
        /* <DEDUP_REMOVED lines=16> */
.L_x_2093:


//--------------------- .text._Z18search_edge_kernelP27vertex_dictionary_structuremmmmPm --------------------------
	.section	.text._Z18search_edge_kernelP27vertex_dictionary_structuremmmmPm,"ax",@progbits
	.align	128
        .global         _Z18search_edge_kernelP27vertex_dictionary_structuremmmmPm
        .type           _Z18search_edge_kernelP27vertex_dictionary_structuremmmmPm,@function
        .size           _Z18search_edge_kernelP27vertex_dictionary_structuremmmmPm,(.L_x_2184 - _Z18search_edge_kernelP27vertex_dictionary_structuremmmmPm)
        .other          _Z18search_edge_kernelP27vertex_dictionary_structuremmmmPm,@"STO_CUDA_ENTRY STV_DEFAULT"
_Z18search_edge_kernelP27vertex_dictionary_structuremmmmPm:
.text._Z18search_edge_kernelP27vertex_dictionary_structuremmmmPm:
        /* <DEDUP_REMOVED lines=10> */
[----:B------:R-:W0:Y:S01]  /*00a0*/  LDCU.64 UR4, c[0x0][0x380] ;  /* 0x00007000ff0477ac */ /* 0x000e220008000a00 */
[----:B------:R-:W1:Y:S01]  /*00b0*/  LDCU.64 UR8, c[0x0][0x358] ;  /* 0x00006b00ff0877ac */ /* 0x000e620008000a00 */
[----:B0-----:R-:W-:-:S04]  /*00c0*/  ULEA UR4, UP0, UR6, UR4, 0x3 ;  /* 0x0000000406047291 */ /* 0x001fc8000f8018ff */
[----:B------:R-:W-:Y:S02]  /*00d0*/  ULEA.HI.X UR5, UR6, UR5, UR7, 0x3, UP0 ;  /* 0x0000000506057291 */ /* 0x000fe400080f1c07 */
[----:B------:R-:W-:-:S04]  /*00e0*/  UIADD3 UR4, UP0, UPT, UR4, 0x18000000, URZ ;  /* 0x1800000004047890 */ /* 0x000fc8000ff1e0ff */
[----:B------:R-:W-:Y:S02]  /*00f0*/  UIADD3.X UR5, UPT, UPT, URZ, UR5, URZ, UP0, !UPT ;  /* 0x00000005ff057290 */ /* 0x000fe400087fe4ff */
[----:B------:R-:W-:-:S04]  /*0100*/  IMAD.U32 R6, RZ, RZ, UR4 ;  /* 0x00000004ff067e24 */ /* 0x000fc8000f8e00ff */
[----:B------:R-:W-:-:S05]  /*0110*/  IMAD.U32 R7, RZ, RZ, UR5 ;  /* 0x00000005ff077e24 */ /* 0x000fca000f8e00ff */
[----:B-1----:R-:W2:Y:S01]  /*0120*/  LDG.E.64 R2, desc[UR8][R6.64+0x5195f8] ;  /* 0x5195f80806027981 */ /* 0x002ea2000c1e1b00 */
[----:B------:R-:W-:Y:S01]  /*0130*/  SHF.R.U32.HI R4, RZ, 0x3, R0 ;  /* 0x00000003ff047819 */ /* 0x000fe20000011600 */
[----:B------:R-:W0:Y:S04]  /*0140*/  LDCU.64 UR4, c[0x0][0x3a0] ;  /* 0x00007400ff0477ac */ /* 0x000e280008000a00 */
[----:B------:R-:W-:Y:S01]  /*0150*/  IMAD.HI.U32 R9, R4, 0x24924925, RZ ;  /* 0x2492492504097827 */ /* 0x000fe200078e00ff */
[----:B--2---:R-:W2:Y:S05]  /*0160*/  LDG.E.64 R2, desc[UR8][R2.64+0x20] ;  /* 0x0000200802027981 */ /* 0x004eaa000c1e1b00 */
[----:B--2---:R-:W-:-:S04]  /*0170*/  IMAD.WIDE.U32 R4, R9, 0x1e0, R2 ;  /* 0x000001e009047825 */ /* 0x004fc800078e0002 */
[----:B------:R-:W-:-:S04]  /*0180*/  IMAD R9, R9, -0x38, R0 ;  /* 0xffffffc809097824 */ /* 0x000fc800078e0200 */
[----:B------:R-:W-:-:S06]  /*0190*/  IMAD.WIDE.U32 R4, R9, 0x8, R4 ;  /* 0x0000000809047825 */ /* 0x000fcc00078e0004 */
[----:B------:R-:W0:Y:S02]  /*01a0*/  LDG.E.64 R4, desc[UR8][R4.64] ;  /* 0x0000000804047981 */ /* 0x000e24000c1e1b00 */
[----:B0-----:R-:W-:-:S04]  /*01b0*/  ISETP.NE.U32.AND P0, PT, R4, UR4, PT ;  /* 0x0000000404007c0c */ /* 0x001fc8000bf05070 */
[----:B------:R-:W-:-:S13]  /*01c0*/  ISETP.NE.AND.EX P0, PT, R5, UR5, PT, P0 ;  /* 0x0000000505007c0c */ /* 0x000fda000bf05300 */
[----:B------:R-:W-:Y:S05]  /*01d0*/  @P0 EXIT ;  /* 0x000000000000094d */ /* 0x000fea0003800000 */
[----:B------:R-:W0:Y:S01]  /*01e0*/  LDC.64 R2, c[0x0][0x3a8] ;  /* 0x0000ea00ff027b82 */ /* 0x000e220000000a00 */
[----:B------:R-:W-:Y:S01]  /*01f0*/  HFMA2 R4, -RZ, RZ, 0, 5.9604644775390625e-08 ;  /* 0x00000001ff047431 */ /* 0x000fe200000001ff */
[----:B------:R-:W-:-:S05]  /*0200*/  MOV R5, 0x0 ;  /* 0x0000000000057802 */ /* 0x000fca0000000f00 */
[----:B0-----:R-:W-:Y:S01]  /*0210*/  STG.E.64 desc[UR8][R2.64], R4 ;  /* 0x0000000402007986 */ /* 0x001fe2000c101b08 */
[----:B------:R-:W-:Y:S05]  /*0220*/  EXIT ;  /* 0x000000000000794d */ /* 0x000fea0003800000 */
.L_x_1941:
        /* <DEDUP_REMOVED lines=13> */
.L_x_2184:


//--------------------- .text._Z17update_edge_queuem --------------------------
	.section	.text._Z17update_edge_queuem,"ax",@progbits
	.align	128
        .global         _Z17update_edge_queuem
        .type           _Z17update_edge_queuem,@function
        .size           _Z17update_edge_queuem,(.L_x_2185 - _Z17update_edge_queuem)
        .other          _Z17update_edge_queuem,@"STO_CUDA_ENTRY STV_DEFAULT"
_Z17update_edge_queuem:
.text._Z17update_edge_queuem:
[----:B------:R-:W0:Y:S08]  /*0000*/  LDC R1, c[0x0][0x37c] ;  /* 0x0000df00ff017b82 */ /* 0x000e300000000800 */
[----:B------:R-:W1:Y:S01]  /*0010*/  LDC.64 R2, c[0x4][0x18] ;  /* 0x01000600ff027b82 */ /* 0x000e620000000a00 */
[----:B------:R-:W1:Y:S01]  /*0020*/  LDCU.64 UR4, c[0x0][0x358] ;  /* 0x00006b00ff0477ac */ /* 0x000e620008000a00 */
[----:B0-----:R-:W-:-:S06]  /*0030*/  VIADD R1, R1, 0xfffffff8 ;  /* 0xfffffff801017836 */ /* 0x001fcc0000000000 */
[----:B------:R-:W0:Y:S01]  /*0040*/  LDC R11, c[0x0][0x380] ;  /* 0x0000e000ff0b7b82 */ /* 0x000e220000000800 */
[----:B------:R-:W2:Y:S01]  /*0050*/  LDCU UR6, c[0x0][0x2f8] ;  /* 0x00005f00ff0677ac */ /* 0x000ea20008000800 */
[----:B------:R-:W3:Y:S01]  /*0060*/  LDCU.64 UR8, c[0x4][0x240] ;  /* 0x01004800ff0877ac */ /* 0x000ee20008000a00 */
[----:B-1----:R-:W0:Y:S04]  /*0070*/  LDG.E.64 R8, desc[UR4][R2.64] ;  /* 0x0000000402087981 */ /* 0x002e28000c1e1b00 */
[----:B------:R-:W4:Y:S01]  /*0080*/  LDG.E.64 R4, desc[UR4][R2.64+0x8] ;  /* 0x0000080402047981 */ /* 0x000f22000c1e1b00 */
[----:B0-----:R-:W-:-:S04]  /*0090*/  IMAD.IADD R0, R8, 0x1, R11 ;  /* 0x0000000108007824 */ /* 0x001fc800078e020b */
[----:B------:R-:W-:Y:S01]  /*00a0*/  VIADD R6, R0, 0xffffffff ;  /* 0xffffffff00067836 */ /* 0x000fe20000000000 */
[----:B----4-:R-:W-:-:S04]  /*00b0*/  IADD3 R4, P1, PT, R4, -R11, RZ ;  /* 0x8000000b04047210 */ /* 0x010fc80007f3e0ff */
[----:B------:R-:W-:Y:S02]  /*00c0*/  SHF.R.U32.HI R7, RZ, 0x7, R6 ;  /* 0x00000007ff077819 */ /* 0x000fe40000011606 */
[----:B------:R-:W-:-:S03]  /*00d0*/  IADD3.X R5, PT, PT, R5, -0x1, RZ, P1, !PT ;  /* 0xffffffff05057810 */ /* 0x000fc60000ffe4ff */
[----:B------:R-:W-:Y:S02]  /*00e0*/  IMAD.HI.U32 R7, R7, 0x112e0bf, RZ ;  /* 0x0112e0bf07077827 */ /* 0x000fe400078e00ff */
[----:B------:R3:W-:Y:S03]  /*00f0*/  STG.E.64 desc[UR4][R2.64+0x8], R4 ;  /* 0x0000080402007986 */ /* 0x0007e6000c101b04 */
[----:B------:R-:W-:-:S05]  /*0100*/  SHF.R.U32.HI R7, RZ, 0xd, R7 ;  /* 0x0000000dff077819 */ /* 0x000fca0000011607 */
[----:B------:R-:W-:-:S05]  /*0110*/  IMAD R6, R7, -0xee6b280, R6 ;  /* 0xf1194d8007067824 */ /* 0x000fca00078e0206 */
[----:B------:R-:W-:Y:S01]  /*0120*/  ISETP.NE.AND P0, PT, R6, R9, PT ;  /* 0x000000090600720c */ /* 0x000fe20003f05270 */
[----:B---3--:R-:W-:Y:S02]  /*0130*/  IMAD.U32 R4, RZ, RZ, UR8 ;  /* 0x00000008ff047e24 */ /* 0x008fe4000f8e00ff */
[----:B------:R-:W-:-:S10]  /*0140*/  IMAD.U32 R5, RZ, RZ, UR9 ;  /* 0x00000009ff057e24 */ /* 0x000fd4000f8e00ff */
[----:B------:R-:W-:Y:S01]  /*0150*/  @P0 SHF.R.U32.HI R6, RZ, 0x7, R0 ;  /* 0x00000007ff060819 */ /* 0x000fe20000011600 */
[----:B------:R-:W-:Y:S01]  /*0160*/  @!P0 IMAD.MOV.U32 R8, RZ, RZ, -0x1 ;  /* 0xffffffffff088424 */ /* 0x000fe200078e00ff */
[----:B------:R-:W-:Y:S01]  /*0170*/  @!P0 MOV R9, 0xffffffff ;  /* 0xffffffff00098802 */ /* 0x000fe20000000f00 */
[----:B------:R-:W-:Y:S01]  /*0180*/  @!P0 IMAD.MOV.U32 R12, RZ, RZ, -0x1 ;  /* 0xffffffffff0c8424 */ /* 0x000fe200078e00ff */
[----:B------:R-:W-:Y:S01]  /*0190*/  @!P0 MOV R13, 0xffffffff ;  /* 0xffffffff000d8802 */ /* 0x000fe20000000f00 */
[----:B------:R-:W-:-:S04]  /*01a0*/  @P0 IMAD.HI.U32 R6, R6, 0x112e0bf, RZ ;  /* 0x0112e0bf06060827 */ /* 0x000fc800078e00ff */
[----:B------:R0:W-:Y:S01]  /*01b0*/  @!P0 STG.E.64 desc[UR4][R2.64], R12 ;  /* 0x0000000c02008986 */ /* 0x0001e2000c101b04 */
[----:B------:R-:W-:-:S05]  /*01c0*/  @P0 SHF.R.U32.HI R7, RZ, 0xd, R6 ;  /* 0x0000000dff070819 */ /* 0x000fca0000011606 */
[----:B------:R-:W-:Y:S01]  /*01d0*/  @P0 IMAD R8, R7, -0xee6b280, R0 ;  /* 0xf1194d8007080824 */ /* 0x000fe200078e0200 */
[----:B------:R-:W-:-:S04]  /*01e0*/  MOV R0, 0x348 ;  /* 0x0000034800007802 */ /* 0x000fc80000000f00 */
[----:B------:R0:W-:Y:S01]  /*01f0*/  STL.64 [R1], R8 ;  /* 0x0000000801007387 */ /* 0x0001e20000100a00 */
[----:B------:R0:W1:Y:S03]  /*0200*/  LDC.64 R10, c[0x4][R0] ;  /* 0x01000000000a7b82 */ /* 0x0000660000000a00 */
[----:B------:R0:W-:Y:S01]  /*0210*/  @P0 STG.E desc[UR4][R2.64], R8 ;  /* 0x0000000802000986 */ /* 0x0001e2000c101904 */
[----:B------:R-:W3:Y:S01]  /*0220*/  LDCU UR4, c[0x0][0x2fc] ;  /* 0x00005f80ff0477ac */ /* 0x000ee20008000800 */
[----:B--2---:R-:W-:-:S04]  /*0230*/  IADD3 R6, P0, PT, R1, UR6, RZ ;  /* 0x0000000601067c10 */ /* 0x004fc8000ff1e0ff */
[----:B0--3--:R-:W-:-:S09]  /*0240*/  IADD3.X R7, PT, PT, RZ, UR4, RZ, P0, !PT ;  /* 0x00000004ff077c10 */ /* 0x009fd200087fe4ff */
[----:B------:R-:W-:-:S07]  /*0250*/  LEPC R20, `(.L_x_1942) ;  /* 0x000000001014794e */ /* 0x000fce0000000000 */
[----:B-1----:R-:W-:Y:S05]  /*0260*/  CALL.ABS.NOINC R10 ;  /* 0x000000000a007343 */ /* 0x002fea0003c00000 */
.L_x_1942:
[----:B------:R-:W-:Y:S05]  /*0270*/  EXIT ;  /* 0x000000000000794d */ /* 0x000fea0003800000 */
.L_x_1943:
        /* <DEDUP_REMOVED lines=16> */
.L_x_2185:


//--------------------- .text._Z23batched_edge_inserts_v6P10edge_blockPmmmmS1_mP27vertex_dictionary_structuremmmmS1_S1_S1_ --------------------------
	.section	.text._Z23batched_edge_inserts_v6P10edge_blockPmmmmS1_mP27vertex_dictionary_structuremmmmS1_S1_S1_,"ax",@progbits
	.align	128
        .global         _Z23batched_edge_inserts_v6P10edge_blockPmmmmS1_mP27vertex_dictionary_structuremmmmS1_S1_S1_
        .type           _Z23batched_edge_inserts_v6P10edge_blockPmmmmS1_mP27vertex_dictionary_structuremmmmS1_S1_S1_,@function
        .size           _Z23batched_edge_inserts_v6P10edge_blockPmmmmS1_mP27vertex_dictionary_structuremmmmS1_S1_S1_,(.L_x_2186 - _Z23batched_edge_inserts_v6P10edge_blockPmmmmS1_mP27vertex_dictionary_structuremmmmS1_S1_S1_)
        .other          _Z23batched_edge_inserts_v6P10edge_blockPmmmmS1_mP27vertex_dictionary_structuremmmmS1_S1_S1_,@"STO_CUDA_ENTRY STV_DEFAULT"
_Z23batched_edge_inserts_v6P10edge_blockPmmmmS1_mP27vertex_dictionary_structuremmmmS1_S1_S1_:
.text._Z23batched_edge_inserts_v6P10edge_blockPmmmmS1_mP27vertex_dictionary_structuremmmmS1_S1_S1_:
        /* <DEDUP_REMOVED lines=12> */
[----:B0-----:R-:W-:Y:S01]  /*00c0*/  IMAD R0, R0, UR4, R5 ;  /* 0x0000000400007c24 */ /* 0x001fe2000f8e0205 */
[----:B--2---:R-:W-:-:S04]  /*00d0*/  IADD3 R5, P0, PT, R2, UR8, RZ ;  /* 0x0000000802057c10 */ /* 0x004fc8000ff1e0ff */
[----:B------:R-:W-:Y:S02]  /*00e0*/  IADD3.X R4, PT, PT, R3, UR9, RZ, P0, !PT ;  /* 0x0000000903047c10 */ /* 0x000fe400087fe4ff */
[----:B------:R-:W-:-:S04]  /*00f0*/  ISETP.GT.U32.AND P0, PT, R5, R0, PT ;  /* 0x000000000500720c */ /* 0x000fc80003f04070 */
[----:B------:R-:W-:-:S13]  /*0100*/  ISETP.GT.U32.AND.EX P0, PT, R4, RZ, PT, P0 ;  /* 0x000000ff0400720c */ /* 0x000fda0003f04100 */
[----:B------:R-:W-:Y:S05]  /*0110*/  @!P0 EXIT ;  /* 0x000000000000894d */ /* 0x000fea0003800000 */
[----:B------:R-:W0:Y:S02]  /*0120*/  LDCU.64 UR4, c[0x0][0x3f0] ;  /* 0x00007e00ff0477ac */ /* 0x000e240008000a00 */
[----:B0-----:R-:W-:-:S04]  /*0130*/  LEA R10, P0, R0, UR4, 0x3 ;  /* 0x00000004000a7c11 */ /* 0x001fc8000f8018ff */
[----:B------:R-:W-:-:S06]  /*0140*/  LEA.HI.X R11, R0, UR5, RZ, 0x3, P0 ;  /* 0x00000005000b7c11 */ /* 0x000fcc00080f1cff */
[----:B------:R-:W2:Y:S02]  /*0150*/  LDG.E.64 R10, desc[UR6][R10.64] ;  /* 0x000000060a0a7981 */ /* 0x000ea4000c1e1b00 */
[C---:B--2---:R-:W-:Y:S01]  /*0160*/  IMAD.SHL.U32 R5, R10.reuse, 0x8, RZ ;  /* 0x000000080a057824 */ /* 0x044fe200078e00ff */
[----:B------:R-:W-:-:S04]  /*0170*/  SHF.L.U64.HI R4, R10, 0x3, R11 ;  /* 0x000000030a047819 */ /* 0x000fc8000001020b */
[----:B------:R-:W-:-:S04]  /*0180*/  IADD3 R12, P0, PT, R5, UR10, RZ ;  /* 0x0000000a050c7c10 */ /* 0x000fc8000ff1e0ff */
[----:B------:R-:W-:-:S05]  /*0190*/  IADD3.X R13, PT, PT, R4, UR11, RZ, P0, !PT ;  /* 0x0000000b040d7c10 */ /* 0x000fca00087fe4ff */
[----:B------:R-:W2:Y:S04]  /*01a0*/  LDG.E.64 R2, desc[UR6][R12.64] ;  /* 0x000000060c027981 */ /* 0x000ea8000c1e1b00 */
[----:B------:R-:W3:Y:S01]  /*01b0*/  LDG.E.64 R14, desc[UR6][R12.64+0x8] ;  /* 0x000008060c0e7981 */ /* 0x000ee2000c1e1b00 */
[----:B--2---:R-:W-:-:S04]  /*01c0*/  IADD3 R7, P0, PT, R10, R2, RZ ;  /* 0x000000020a077210 */ /* 0x004fc80007f1e0ff */
[----:B------:R-:W-:Y:S01]  /*01d0*/  IADD3 R9, P1, PT, R0, -R7, RZ ;  /* 0x8000000700097210 */ /* 0x000fe20007f3e0ff */
[----:B------:R-:W-:-:S03]  /*01e0*/  IMAD.X R6, R11, 0x1, R3, P0 ;  /* 0x000000010b067824 */ /* 0x000fc600000e0603 */
[----:B------:R-:W-:Y:S01]  /*01f0*/  ISETP.NE.U32.AND P0, PT, R9, RZ, PT ;  /* 0x000000ff0900720c */ /* 0x000fe20003f05070 */
[----:B------:R-:W-:Y:S01]  /*0200*/  IMAD.X R8, RZ, RZ, ~R6, P1 ;  /* 0x000000ffff087224 */ /* 0x000fe200008e0e06 */
[----:B---3--:R-:W-:-:S04]  /*0210*/  IADD3 R16, P1, PT, -R2, R14, RZ ;  /* 0x0000000e02107210 */ /* 0x008fc80007f3e1ff */
[----:B------:R-:W-:Y:S01]  /*0220*/  ISETP.NE.AND.EX P0, PT, R8, RZ, PT, P0 ;  /* 0x000000ff0800720c */ /* 0x000fe20003f05300 */
[----:B------:R-:W-:-:S12]  /*0230*/  IMAD.X R17, R15, 0x1, ~R3, P1 ;  /* 0x000000010f117824 */ /* 0x000fd800008e0e03 */
[----:B------:R-:W-:Y:S05]  /*0240*/  @!P0 BRA `(.L_x_1944) ;  /* 0x0000000800a48947 */ /* 0x000fea0003800000 */
[----:B------:R-:W0:Y:S01]  /*0250*/  LDC.64 R10, c[0x4][0x18] ;  /* 0x01000600ff0a7b82 */ /* 0x000e220000000a00 */
[----:B------:R-:W1:Y:S01]  /*0260*/  LDCU.64 UR4, c[0x4][0x18] ;  /* 0x01000300ff0477ac */ /* 0x000e620008000a00 */
[----:B0-----:R-:W2:Y:S01]  /*0270*/  LDG.E R10, desc[UR6][R10.64] ;  /* 0x000000060a0a7981 */ /* 0x001ea2000c1e1900 */
[--C-:B------:R-:W-:Y:S02]  /*0280*/  SHF.R.U64 R14, R16, 0x1, R17.reuse ;  /* 0x00000001100e7819 */ /* 0x100fe40000001211 */
[----:B------:R-:W-:Y:S02]  /*0290*/  SHF.R.U32.HI R13, RZ, 0x1, R17 ;  /* 0x00000001ff0d7819 */ /* 0x000fe40000011611 */
[----:B--2---:R-:W-:-:S04]  /*02a0*/  IADD3 R12, P0, P1, R2, R9, R10 ;  /* 0x00000009020c7210 */ /* 0x004fc8000791e00a */
[----:B------:R-:W-:Y:S02]  /*02b0*/  IADD3.X R3, PT, PT, R3, R8, RZ, P0, P1 ;  /* 0x0000000803037210 */ /* 0x000fe400007e24ff */
[----:B-1----:R-:W-:-:S04]  /*02c0*/  LEA R2, P0, R12, UR4, 0x3 ;  /* 0x000000040c027c11 */ /* 0x002fc8000f8018ff */
[----:B------:R-:W-:-:S06]  /*02d0*/  LEA.HI.X R3, R12, UR5, R3, 0x3, P0 ;  /* 0x000000050c037c11 */ /* 0x000fcc00080f1c03 */
[----:B------:R-:W5:Y:S01]  /*02e0*/  LDG.E.64 R2, desc[UR6][R2.64+0x8] ;  /* 0x0000080602027981 */ /* 0x000f62000c1e1b00 */
[----:B------:R-:W-:Y:S01]  /*02f0*/  IADD3 R15, P1, PT, R9, -0x1, RZ ;  /* 0xffffffff090f7810 */ /* 0x000fe20007f3e0ff */
[----:B------:R-:W-:Y:S01]  /*0300*/  BSSY.RECONVERGENT B0, `(.L_x_1945) ;  /* 0x0000028000007945 */ /* 0x000fe20003800200 */
[----:B------:R-:W-:Y:S02]  /*0310*/  IADD3 R12, P2, PT, R14, -0x1, RZ ;  /* 0xffffffff0e0c7810 */ /* 0x000fe40007f5e0ff */
[----:B------:R-:W-:Y:S02]  /*0320*/  IADD3.X R11, PT, PT, R8, -0x1, RZ, P1, !PT ;  /* 0xffffffff080b7810 */ /* 0x000fe40000ffe4ff */
[----:B------:R-:W-:Y:S02]  /*0330*/  ISETP.GE.U32.AND P0, PT, R15, R12, PT ;  /* 0x0000000c0f00720c */ /* 0x000fe40003f06070 */
[----:B------:R-:W-:-:S04]  /*0340*/  IADD3.X R10, PT, PT, R13, -0x1, RZ, P2, !PT ;  /* 0xffffffff0d0a7810 */ /* 0x000fc800017fe4ff */
[----:B------:R-:W-:-:S13]  /*0350*/  ISETP.GE.U32.AND.EX P0, PT, R11, R10, PT, P0 ;  /* 0x0000000a0b00720c */ /* 0x000fda0003f06100 */
[----:B------:R-:W-:Y:S05]  /*0360*/  @P0 BRA `(.L_x_1946) ;  /* 0x0000000000200947 */ /* 0x000fea0003800000 */
[----:B------:R-:W-:Y:S02]  /*0370*/  IMAD R13, R8, 0x3c0, RZ ;  /* 0x000003c0080d7824 */ /* 0x000fe400078e02ff */
[----:B-----5:R-:W-:-:S04]  /*0380*/  IMAD.WIDE.U32 R10, R9, 0x3c0, R2 ;  /* 0x000003c0090a7825 */ /* 0x020fc800078e0002 */
[----:B------:R-:W-:Y:S01]  /*0390*/  IMAD.IADD R11, R11, 0x1, R13 ;  /* 0x000000010b0b7824 */ /* 0x000fe200078e020d */
[----:B------:R-:W-:-:S04]  /*03a0*/  IADD3 R12, P0, PT, R10, -0x1e0, RZ ;  /* 0xfffffe200a0c7810 */ /* 0x000fc80007f1e0ff */
[----:B------:R-:W-:Y:S01]  /*03b0*/  IADD3.X R13, PT, PT, R11, -0x1, RZ, P0, !PT ;  /* 0xffffffff0b0d7810 */ /* 0x000fe200007fe4ff */
[----:B------:R0:W-:Y:S04]  /*03c0*/  ST.E.64 desc[UR6][R2.64+0x1d0], R10 ;  /* 0x0001d00a02007985 */ /* 0x0001e8000c101b06 */
[----:B------:R0:W-:Y:S01]  /*03d0*/  ST.E.64 desc[UR6][R2.64+0x1c8], R12 ;  /* 0x0001c80c02007985 */ /* 0x0001e2000c101b06 */
[----:B------:R-:W-:Y:S05]  /*03e0*/  BRA `(.L_x_1947) ;  /* 0x0000000000647947 */ /* 0x000fea0003800000 */
.L_x_1946:
[----:B------:R-:W-:-:S04]  /*03f0*/  ISETP.NE.U32.AND P0, PT, R9, R14, PT ;  /* 0x0000000e0900720c */ /* 0x000fc80003f05070 */
[----:B------:R-:W-:-:S13]  /*0400*/  ISETP.NE.AND.EX P0, PT, R8, R13, PT, P0 ;  /* 0x0000000d0800720c */ /* 0x000fda0003f05300 */
[----:B------:R-:W-:Y:S05]  /*0410*/  @P0 BRA `(.L_x_1948) ;  /* 0x0000000000480947 */ /* 0x000fea0003800000 */
[----:B------:R-:W-:-:S04]  /*0420*/  LOP3.LUT R10, R16, 0x1, RZ, 0xc0, !PT ;  /* 0x00000001100a7812 */ /* 0x000fc800078ec0ff */
[----:B------:R-:W-:-:S04]  /*0430*/  ISETP.NE.U32.AND P0, PT, R10, 0x1, PT ;  /* 0x000000010a00780c */ /* 0x000fc80003f05070 */
[----:B------:R-:W-:-:S13]  /*0440*/  ISETP.NE.U32.AND.EX P0, PT, RZ, RZ, PT, P0 ;  /* 0x000000ffff00720c */ /* 0x000fda0003f05100 */
        /* <DEDUP_REMOVED lines=9> */
.L_x_1949:
[----:B-----5:R-:W-:-:S04]  /*04e0*/  IMAD.WIDE.U32 R10, R9, 0x3c0, R2 ;  /* 0x000003c0090a7825 */ /* 0x020fc800078e0002 */
[----:B------:R-:W-:Y:S01]  /*04f0*/  IMAD R13, R8, 0x3c0, RZ ;  /* 0x000003c0080d7824 */ /* 0x000fe200078e02ff */
[----:B------:R-:W-:-:S04]  /*0500*/  IADD3 R10, P0, PT, R10, -0x1e0, RZ ;  /* 0xfffffe200a0a7810 */ /* 0x000fc80007f1e0ff */
[----:B------:R-:W-:-:S05]  /*0510*/  IADD3.X R11, PT, PT, R11, -0x1, R13, P0, !PT ;  /* 0xffffffff0b0b7810 */ /* 0x000fca00007fe40d */
[----:B------:R3:W-:Y:S01]  /*0520*/  ST.E.64 desc[UR6][R2.64+0x1c8], R10 ;  /* 0x0001c80a02007985 */ /* 0x0007e2000c101b06 */
[----:B------:R-:W-:Y:S05]  /*0530*/  BRA `(.L_x_1947) ;  /* 0x0000000000107947 */ /* 0x000fea0003800000 */
.L_x_1948:
[----:B------:R-:W-:-:S04]  /*0540*/  ISETP.GT.U32.AND P0, PT, R15, R14, PT ;  /* 0x0000000e0f00720c */ /* 0x000fc80003f04070 */
[----:B------:R-:W-:-:S13]  /*0550*/  ISETP.GT.U32.AND.EX P0, PT, R11, R13, PT, P0 ;  /* 0x0000000d0b00720c */ /* 0x000fda0003f04100 */
[----:B-----5:R1:W-:Y:S04]  /*0560*/  @P0 ST.E.64 desc[UR6][R2.64+0x1c8], RZ ;  /* 0x0001c8ff02000985 */ /* 0x0203e8000c101b06 */
[----:B------:R1:W-:Y:S02]  /*0570*/  @P0 ST.E.64 desc[UR6][R2.64+0x1d0], RZ ;  /* 0x0001d0ff02000985 */ /* 0x0003e4000c101b06 */
.L_x_1947:
[----:B------:R-:W-:Y:S05]  /*0580*/  BSYNC.RECONVERGENT B0 ;  /* 0x0000000000007941 */ /* 0x000fea0003800200 */
.L_x_1945:
[----:B------:R-:W0:Y:S02]  /*0590*/  LDCU.64 UR4, c[0x0][0x3e0] ;  /* 0x00007c00ff0477ac */ /* 0x000e240008000a00 */
[----:B0-23--:R-:W-:-:S04]  /*05a0*/  IADD3 R10, P0, PT, R5, UR4, RZ ;  /* 0x00000004050a7c10 */ /* 0x00dfc8000ff1e0ff */
[----:B------:R-:W-:-:S05]  /*05b0*/  IADD3.X R11, PT, PT, R4, UR5, RZ, P0, !PT ;  /* 0x00000005040b7c10 */ /* 0x000fca00087fe4ff */
[----:B------:R-:W2:Y:S04]  /*05c0*/  LDG.E.64 R4, desc[UR6][R10.64] ;  /* 0x000000060a047981 */ /* 0x000ea8000c1e1b00 */
[----:B------:R-:W3:Y:S01]  /*05d0*/  LDG.E.64 R12, desc[UR6][R10.64+0x8] ;  /* 0x000008060a0c7981 */ /* 0x000ee2000c1e1b00 */
[----:B------:R-:W-:Y:S02]  /*05e0*/  IMAD R19, R8, 0x38, RZ ;  /* 0x0000003808137824 */ /* 0x000fe400078e02ff */
[----:B--2---:R-:W-:-:S04]  /*05f0*/  IMAD.WIDE.U32 R8, R9, 0x38, R4 ;  /* 0x0000003809087825 */ /* 0x004fc800078e0004 */
[----:B------:R-:W-:Y:S01]  /*0600*/  IMAD.IADD R19, R9, 0x1, R19 ;  /* 0x0000000109137824 */ /* 0x000fe200078e0213 */
[-C--:B---3--:R-:W-:Y:S02]  /*0610*/  ISETP.LT.U32.AND P0, PT, R12, R8.reuse, PT ;  /* 0x000000080c00720c */ /* 0x088fe40003f01070 */
[----:B------:R-:W-:Y:S02]  /*0620*/  IADD3 R16, P1, PT, R8, -0x38, RZ ;  /* 0xffffffc808107810 */ /* 0x000fe40007f3e0ff */
[-C--:B------:R-:W-:Y:S02]  /*0630*/  ISETP.LT.U32.AND.EX P0, PT, R13, R19.reuse, PT, P0 ;  /* 0x000000130d00720c */ /* 0x080fe40003f01100 */
[----:B------:R-:W-:Y:S02]  /*0640*/  IADD3.X R17, PT, PT, R19, -0x1, RZ, P1, !PT ;  /* 0xffffffff13117810 */ /* 0x000fe40000ffe4ff */
[----:B------:R-:W-:Y:S02]  /*0650*/  SEL R15, R12, R8, P0 ;  /* 0x000000080c0f7207 */ /* 0x000fe40000000000 */
[----:B------:R-:W-:-:S02]  /*0660*/  SEL R12, R13, R19, P0 ;  /* 0x000000130d0c7207 */ /* 0x000fc40000000000 */
[----:B------:R-:W-:-:S04]  /*0670*/  ISETP.GE.U32.AND P0, PT, R16, R15, PT ;  /* 0x0000000f1000720c */ /* 0x000fc80003f06070 */
[----:B------:R-:W-:-:S13]  /*0680*/  ISETP.GE.U32.AND.EX P0, PT, R17, R12, PT, P0 ;  /* 0x0000000c1100720c */ /* 0x000fda0003f06100 */
[----:B------:R-:W-:Y:S05]  /*0690*/  @P0 EXIT ;  /* 0x000000000000094d */ /* 0x000fea0003800000 */
[----:B------:R-:W-:Y:S01]  /*06a0*/  IADD3 R9, P0, PT, R15, -R8, RZ ;  /* 0x800000080f097210 */ /* 0x000fe20007f1e0ff */
[----:B------:R-:W-:Y:S01]  /*06b0*/  BSSY.RECONVERGENT B0, `(.L_x_1950) ;  /* 0x0000046000007945 */ /* 0x000fe20003800200 */
[----:B------:R-:W-:Y:S02]  /*06c0*/  IMAD.MOV.U32 R10, RZ, RZ, R17 ;  /* 0x000000ffff0a7224 */ /* 0x000fe400078e0011 */
[C---:B------:R-:W-:Y:S01]  /*06d0*/  IADD3 R14, P2, PT, R9.reuse, 0x38, RZ ;  /* 0x00000038090e7810 */ /* 0x040fe20007f5e0ff */
[----:B------:R-:W-:Y:S01]  /*06e0*/  IMAD.X R15, R12, 0x1, ~R19, P0 ;  /* 0x000000010c0f7824 */ /* 0x000fe200000e0e13 */
[----:B------:R-:W-:Y:S01]  /*06f0*/  IADD3 R9, P3, PT, R9, 0x37, RZ ;  /* 0x0000003709097810 */ /* 0x000fe20007f7e0ff */
[----:B------:R-:W-:Y:S01]  /*0700*/  IMAD.MOV.U32 R11, RZ, RZ, RZ ;  /* 0x000000ffff0b7224 */ /* 0x000fe200078e00ff */
[----:B------:R-:W-:Y:S01]  /*0710*/  LOP3.LUT R8, R14, 0x3, RZ, 0xc0, !PT ;  /* 0x000000030e087812 */ /* 0x000fe200078ec0ff */
[----:B------:R-:W-:Y:S01]  /*0720*/  IMAD.MOV.U32 R12, RZ, RZ, RZ ;  /* 0x000000ffff0c7224 */ /* 0x000fe200078e00ff */
[----:B------:R-:W-:Y:S01]  /*0730*/  ISETP.GE.U32.AND P1, PT, R9, 0x3, PT ;  /* 0x000000030900780c */ /* 0x000fe20003f26070 */
[--C-:B------:R-:W-:Y:S01]  /*0740*/  IMAD.X R9, RZ, RZ, R15.reuse, P3 ;  /* 0x000000ffff097224 */ /* 0x100fe200018e060f */
[----:B------:R-:W-:Y:S01]  /*0750*/  ISETP.NE.U32.AND P0, PT, R8, RZ, PT ;  /* 0x000000ff0800720c */ /* 0x000fe20003f05070 */
[----:B------:R-:W-:-:S03]  /*0760*/  IMAD.X R15, RZ, RZ, R15, P2 ;  /* 0x000000ffff0f7224 */ /* 0x000fc600010e060f */
[----:B------:R-:W-:Y:S01]  /*0770*/  ISETP.GE.U32.AND.EX P1, PT, R9, RZ, PT, P1 ;  /* 0x000000ff0900720c */ /* 0x000fe20003f26110 */
[----:B------:R-:W-:Y:S01]  /*0780*/  IMAD.MOV.U32 R9, RZ, RZ, R16 ;  /* 0x000000ffff097224 */ /* 0x000fe200078e0010 */
[----:B------:R-:W-:-:S11]  /*0790*/  ISETP.NE.AND.EX P0, PT, RZ, RZ, PT, P0 ;  /* 0x000000ffff00720c */ /* 0x000fd60003f05300 */
[----:B------:R-:W-:Y:S05]  /*07a0*/  @!P1 BRA `(.L_x_1951) ;  /* 0x0000000000d89947 */ /* 0x000fea0003800000 */
[----:B------:R-:W0:Y:S01]  /*07b0*/  LDC.64 R12, c[0x0][0x3e8] ;  /* 0x0000fa00ff0c7b82 */ /* 0x000e220000000a00 */
[C---:B------:R-:W-:Y:S01]  /*07c0*/  SHF.L.U64.HI R5, R4.reuse, 0x3, R5 ;  /* 0x0000000304057819 */ /* 0x040fe20000010205 */
[----:B------:R-:W-:Y:S01]  /*07d0*/  IMAD.SHL.U32 R4, R4, 0x8, RZ ;  /* 0x0000000804047824 */ /* 0x000fe200078e00ff */
[----:B------:R-:W-:Y:S01]  /*07e0*/  UMOV UR4, URZ ;  /* 0x000000ff00047c82 */ /* 0x000fe20008000000 */
[----:B------:R-:W-:Y:S01]  /*07f0*/  IMAD R6, R6, -0x1c0, RZ ;  /* 0xfffffe4006067824 */ /* 0x000fe200078e02ff */
[----:B------:R-:W-:Y:S01]  /*0800*/  IADD3 R20, P1, PT, R2, 0x10, RZ ;  /* 0x0000001002147810 */ /* 0x000fe20007f3e0ff */
[----:B------:R-:W-:Y:S01]  /*0810*/  IMAD.WIDE.U32 R4, R0, 0x1c0, R4 ;  /* 0x000001c000047825 */ /* 0x000fe200078e0004 */
[----:B------:R-:W-:-:S03]  /*0820*/  LOP3.LUT R11, R14, 0xfffffffc, RZ, 0xc0, !PT ;  /* 0xfffffffc0e0b7812 */ /* 0x000fc600078ec0ff */
[----:B------:R-:W-:Y:S02]  /*0830*/  VIADD R5, R5, UR4 ;  /* 0x0000000405057c36 */ /* 0x000fe40008000000 */
[----:B------:R-:W-:Y:S02]  /*0840*/  IMAD.MOV.U32 R0, RZ, RZ, R15 ;  /* 0x000000ffff007224 */ /* 0x000fe400078e000f */
[----:B------:R-:W-:-:S03]  /*0850*/  IMAD.WIDE.U32 R4, R7, -0x1c0, R4 ;  /* 0xfffffe4007047825 */ /* 0x000fc600078e0004 */
[----:B0-----:R-:W-:Y:S02]  /*0860*/  IADD3 R12, P2, PT, R4, R12, RZ ;  /* 0x0000000c040c7210 */ /* 0x001fe40007f5e0ff */
[----:B------:R-:W-:Y:S01]  /*0870*/  IADD3 R4, PT, PT, R5, -R7, R6 ;  /* 0x8000000705047210 */ /* 0x000fe20007ffe006 */
[----:B------:R-:W-:Y:S01]  /*0880*/  IMAD.X R5, RZ, RZ, R3, P1 ;  /* 0x000000ffff057224 */ /* 0x000fe200008e0603 */
[----:B------:R-:W-:Y:S01]  /*0890*/  IADD3 R6, P3, PT, R12, -0x1c0, RZ ;  /* 0xfffffe400c067810 */ /* 0x000fe20007f7e0ff */
[----:B------:R-:W-:-:S03]  /*08a0*/  IMAD.MOV.U32 R12, RZ, RZ, R15 ;  /* 0x000000ffff0c7224 */ /* 0x000fc600078e000f */
[----:B------:R-:W-:Y:S01]  /*08b0*/  IADD3.X R7, PT, PT, R4, -0x1, R13, P3, P2 ;  /* 0xffffffff04077810 */ /* 0x000fe20001fe440d */
[----:B------:R-:W-:-:S08]  /*08c0*/  IMAD.MOV.U32 R13, RZ, RZ, R11 ;  /* 0x000000ffff0d7224 */ /* 0x000fd000078e000b */
.L_x_1952:
[----:B------:R-:W2:Y:S01]  /*08d0*/  LDG.E.64 R14, desc[UR6][R6.64] ;  /* 0x00000006060e7981 */ /* 0x000ea2000c1e1b00 */
[----:B------:R-:W-:-:S05]  /*08e0*/  IMAD.MOV.U32 R4, RZ, RZ, R20 ;  /* 0x000000ffff047224 */ /* 0x000fca00078e0014 */
[----:B--2---:R0:W-:Y:S04]  /*08f0*/  ST.E.64 desc[UR6][R4.64+-0x10], R14 ;  /* 0xfffff00e04007985 */ /* 0x0041e8000c101b06 */
[----:B------:R-:W2:Y:S02]  /*0900*/  LD.E.64 R16, desc[UR6][R2.64+0x1c0] ;  /* 0x0001c00602107980 */ /* 0x000ea4000c101b00 */
[----:B--2---:R-:W-:-:S05]  /*0910*/  IADD3 R20, P1, PT, R16, 0x1, RZ ;  /* 0x0000000110147810 */ /* 0x004fca0007f3e0ff */
[----:B------:R-:W-:-:S05]  /*0920*/  IMAD.X R21, RZ, RZ, R17, P1 ;  /* 0x000000ffff157224 */ /* 0x000fca00008e0611 */
[----:B------:R-:W-:Y:S04]  /*0930*/  ST.E.64 desc[UR6][R2.64+0x1c0], R20 ;  /* 0x0001c01402007985 */ /* 0x000fe8000c101b06 */
[----:B------:R-:W2:Y:S04]  /*0940*/  LDG.E.64 R16, desc[UR6][R6.64+0x8] ;  /* 0x0000080606107981 */ /* 0x000ea8000c1e1b00 */
[----:B--2---:R2:W-:Y:S04]  /*0950*/  ST.E.64 desc[UR6][R4.64+-0x8], R16 ;  /* 0xfffff81004007985 */ /* 0x0045e8000c101b06 */
[----:B------:R-:W3:Y:S02]  /*0960*/  LD.E.64 R18, desc[UR6][R2.64+0x1c0] ;  /* 0x0001c00602127980 */ /* 0x000ee4000c101b00 */
[----:B---3--:R-:W-:-:S05]  /*0970*/  IADD3 R22, P1, PT, R18, 0x1, RZ ;  /* 0x0000000112167810 */ /* 0x008fca0007f3e0ff */
[----:B------:R-:W-:-:S05]  /*0980*/  IMAD.X R23, RZ, RZ, R19, P1 ;  /* 0x000000ffff177224 */ /* 0x000fca00008e0613 */
[----:B------:R-:W-:Y:S04]  /*0990*/  ST.E.64 desc[UR6][R2.64+0x1c0], R22 ;  /* 0x0001c01602007985 */ /* 0x000fe8000c101b06 */
[----:B0-----:R-:W3:Y:S04]  /*09a0*/  LDG.E.64 R14, desc[UR6][R6.64+0x10] ;  /* 0x00001006060e7981 */ /* 0x001ee8000c1e1b00 */
[----:B---3--:R-:W-:Y:S04]  /*09b0*/  ST.E.64 desc[UR6][R4.64], R14 ;  /* 0x0000000e04007985 */ /* 0x008fe8000c101b06 */
[----:B------:R-:W3:Y:S02]  /*09c0*/  LD.E.64 R18, desc[UR6][R2.64+0x1c0] ;  /* 0x0001c00602127980 */ /* 0x000ee4000c101b00 */
[----:B---3--:R-:W-:-:S05]  /*09d0*/  IADD3 R24, P1, PT, R18, 0x1, RZ ;  /* 0x0000000112187810 */ /* 0x008fca0007f3e0ff */
[----:B------:R-:W-:-:S05]  /*09e0*/  IMAD.X R25, RZ, RZ, R19, P1 ;  /* 0x000000ffff197224 */ /* 0x000fca00008e0613 */
[----:B------:R-:W-:Y:S04]  /*09f0*/  ST.E.64 desc[UR6][R2.64+0x1c0], R24 ;  /* 0x0001c01802007985 */ /* 0x000fe8000c101b06 */
[----:B--2---:R-:W2:Y:S04]  /*0a00*/  LDG.E.64 R16, desc[UR6][R6.64+0x18] ;  /* 0x0000180606107981 */ /* 0x004ea8000c1e1b00 */
[----:B--2---:R0:W-:Y:S04]  /*0a10*/  ST.E.64 desc[UR6][R4.64+0x8], R16 ;  /* 0x0000081004007985 */ /* 0x0041e8000c101b06 */
[----:B------:R-:W2:Y:S01]  /*0a20*/  LD.E.64 R18, desc[UR6][R2.64+0x1c0] ;  /* 0x0001c00602127980 */ /* 0x000ea2000c101b00 */
[----:B------:R-:W-:-:S02]  /*0a30*/  IADD3 R9, P2, PT, R9, 0x4, RZ ;  /* 0x0000000409097810 */ /* 0x000fc40007f5e0ff */
[----:B------:R-:W-:Y:S02]  /*0a40*/  IADD3 R20, P3, PT, R4, 0x20, RZ ;  /* 0x0000002004147810 */ /* 0x000fe40007f7e0ff */
[----:B------:R-:W-:Y:S01]  /*0a50*/  IADD3 R6, P4, PT, R6, 0x20, RZ ;  /* 0x0000002006067810 */ /* 0x000fe20007f9e0ff */
[----:B------:R-:W-:Y:S02]  /*0a60*/  IMAD.X R10, RZ, RZ, R10, P2 ;  /* 0x000000ffff0a7224 */ /* 0x000fe400010e060a */
[----:B0-----:R-:W-:Y:S02]  /*0a70*/  IMAD.X R5, RZ, RZ, R5, P3 ;  /* 0x000000ffff057224 */ /* 0x001fe400018e0605 */
[----:B------:R-:W-:Y:S01]  /*0a80*/  IMAD.X R7, RZ, RZ, R7, P4 ;  /* 0x000000ffff077224 */ /* 0x000fe200020e0607 */
[----:B--2---:R-:W-:-:S05]  /*0a90*/  IADD3 R18, P1, PT, R18, 0x1, RZ ;  /* 0x0000000112127810 */ /* 0x004fca0007f3e0ff */
[----:B------:R-:W-:Y:S01]  /*0aa0*/  IMAD.X R19, RZ, RZ, R19, P1 ;  /* 0x000000ffff137224 */ /* 0x000fe200008e0613 */
[----:B------:R-:W-:-:S04]  /*0ab0*/  IADD3 R13, P1, PT, R13, -0x4, RZ ;  /* 0xfffffffc0d0d7810 */ /* 0x000fc80007f3e0ff */
[----:B------:R0:W-:Y:S01]  /*0ac0*/  ST.E.64 desc[UR6][R2.64+0x1c0], R18 ;  /* 0x0001c01202007985 */ /* 0x0001e2000c101b06 */
[----:B------:R-:W-:Y:S02]  /*0ad0*/  IADD3.X R0, PT, PT, R0, -0x1, RZ, P1, !PT ;  /* 0xffffffff00007810 */ /* 0x000fe40000ffe4ff */
[----:B------:R-:W-:-:S04]  /*0ae0*/  ISETP.NE.U32.AND P1, PT, R13, RZ, PT ;  /* 0x000000ff0d00720c */ /* 0x000fc80003f25070 */
[----:B------:R-:W-:-:S13]  /*0af0*/  ISETP.NE.AND.EX P1, PT, R0, RZ, PT, P1 ;  /* 0x000000ff0000720c */ /* 0x000fda0003f25310 */
[----:B0-----:R-:W-:Y:S05]  /*0b00*/  @P1 BRA `(.L_x_1952) ;  /* 0xfffffffc00701947 */ /* 0x001fea000383ffff */
.L_x_1951:
[----:B------:R-:W-:Y:S05]  /*0b10*/  BSYNC.RECONVERGENT B0 ;  /* 0x0000000000007941 */ /* 0x000fea0003800200 */
.L_x_1950:
[----:B------:R-:W-:Y:S05]  /*0b20*/  @!P0 EXIT ;  /* 0x000000000000894d */ /* 0x000fea0003800000 */
[----:B------:R-:W0:Y:S01]  /*0b30*/  LDCU.64 UR4, c[0x0][0x3e8] ;  /* 0x00007d00ff0477ac */ /* 0x000e220008000a00 */
[----:B------:R-:W-:Y:S02]  /*0b40*/  IADD3 R0, P2, PT, RZ, -R8, RZ ;  /* 0x80000008ff007210 */ /* 0x000fe40007f5e0ff */
[----:B------:R-:W-:-:S04]  /*0b50*/  LEA R13, P1, R11, R2, 0x3 ;  /* 0x000000020b0d7211 */ /* 0x000fc800078218ff */
[----:B------:R-:W-:Y:S01]  /*0b60*/  LEA.HI.X R12, R11, R3, R12, 0x3, P1 ;  /* 0x000000030b0c7211 */ /* 0x000fe200008f1c0c */
[----:B------:R-:W-:Y:S01]  /*0b70*/  IMAD.X R11, RZ, RZ, -0x1, P2 ;  /* 0xffffffffff0b7424 */ /* 0x000fe200010e06ff */
[----:B0-----:R-:W-:-:S04]  /*0b80*/  LEA R14, P0, R9, UR4, 0x3 ;  /* 0x00000004090e7c11 */ /* 0x001fc8000f8018ff */
[----:B------:R-:W-:-:S09]  /*0b90*/  LEA.HI.X R15, R9, UR5, R10, 0x3, P0 ;  /* 0x00000005090f7c11 */ /* 0x000fd200080f1c0a */
.L_x_1953:
[----:B------:R-:W-:Y:S02]  /*0ba0*/  IMAD.MOV.U32 R4, RZ, RZ, R14 ;  /* 0x000000ffff047224 */ /* 0x000fe400078e000e */
[----:B------:R-:W-:-:S06]  /*0bb0*/  IMAD.MOV.U32 R5, RZ, RZ, R15 ;  /* 0x000000ffff057224 */ /* 0x000fcc00078e000f */
[----:B------:R-:W2:Y:S01]  /*0bc0*/  LDG.E.64 R4, desc[UR6][R4.64] ;  /* 0x0000000604047981 */ /* 0x000ea2000c1e1b00 */
[----:B------:R-:W-:Y:S02]  /*0bd0*/  IMAD.MOV.U32 R8, RZ, RZ, R13 ;  /* 0x000000ffff087224 */ /* 0x000fe400078e000d */
[----:B------:R-:W-:-:S05]  /*0be0*/  IMAD.MOV.U32 R9, RZ, RZ, R12 ;  /* 0x000000ffff097224 */ /* 0x000fca00078e000c */
[----:B--2---:R0:W-:Y:S04]  /*0bf0*/  ST.E.64 desc[UR6][R8.64], R4 ;  /* 0x0000000408007985 */ /* 0x0041e8000c101b06 */
[----:B------:R-:W2:Y:S01]  /*0c00*/  LD.E.64 R6, desc[UR6][R2.64+0x1c0] ;  /* 0x0001c00602067980 */ /* 0x000ea2000c101b00 */
[----:B------:R-:W-:Y:S02]  /*0c10*/  IADD3 R14, P1, PT, R14, 0x8, RZ ;  /* 0x000000080e0e7810 */ /* 0x000fe40007f3e0ff */
[----:B------:R-:W-:-:S03]  /*0c20*/  IADD3 R13, P2, PT, R13, 0x8, RZ ;  /* 0x000000080d0d7810 */ /* 0x000fc60007f5e0ff */
[----:B------:R-:W-:Y:S02]  /*0c30*/  IMAD.X R15, RZ, RZ, R15, P1 ;  /* 0x000000ffff0f7224 */ /* 0x000fe400008e060f */
[----:B------:R-:W-:Y:S01]  /*0c40*/  IMAD.X R12, RZ, RZ, R12, P2 ;  /* 0x000000ffff0c7224 */ /* 0x000fe200010e060c */
[----:B--2---:R-:W-:-:S05]  /*0c50*/  IADD3 R6, P0, PT, R6, 0x1, RZ ;  /* 0x0000000106067810 */ /* 0x004fca0007f1e0ff */
[----:B------:R-:W-:Y:S01]  /*0c60*/  IMAD.X R7, RZ, RZ, R7, P0 ;  /* 0x000000ffff077224 */ /* 0x000fe200000e0607 */
[----:B------:R-:W-:-:S04]  /*0c70*/  IADD3 R0, P0, PT, R0, 0x1, RZ ;  /* 0x0000000100007810 */ /* 0x000fc80007f1e0ff */
[----:B------:R0:W-:Y:S01]  /*0c80*/  ST.E.64 desc[UR6][R2.64+0x1c0], R6 ;  /* 0x0001c00602007985 */ /* 0x0001e2000c101b06 */
[----:B------:R-:W-:Y:S01]  /*0c90*/  IMAD.X R11, RZ, RZ, R11, P0 ;  /* 0x000000ffff0b7224 */ /* 0x000fe200000e060b */
[----:B------:R-:W-:-:S04]  /*0ca0*/  ISETP.NE.U32.AND P0, PT, R0, RZ, PT ;  /* 0x000000ff0000720c */ /* 0x000fc80003f05070 */
[----:B------:R-:W-:-:S13]  /*0cb0*/  ISETP.NE.AND.EX P0, PT, R11, RZ, PT, P0 ;  /* 0x000000ff0b00720c */ /* 0x000fda0003f05300 */
[----:B0-----:R-:W-:Y:S05]  /*0cc0*/  @P0 BRA `(.L_x_1953) ;  /* 0xfffffffc00b40947 */ /* 0x001fea000383ffff */
[----:B------:R-:W-:Y:S05]  /*0cd0*/  EXIT ;  /* 0x000000000000794d */ /* 0x000fea0003800000 */
.L_x_1944:
[----:B------:R-:W0:Y:S01]  /*0ce0*/  LDC.64 R6, c[0x4][0x18] ;  /* 0x01000600ff067b82 */ /* 0x000e220000000a00 */
[----:B------:R-:W1:Y:S01]  /*0cf0*/  LDCU.64 UR4, c[0x0][0x3b8] ;  /* 0x00007700ff0477ac */ /* 0x000e620008000a00 */
[----:B------:R-:W2:Y:S01]  /*0d00*/  LDCU.64 UR8, c[0x4][0x18] ;  /* 0x01000300ff0877ac */ /* 0x000ea20008000a00 */
[----:B0-----:R-:W3:Y:S01]  /*0d10*/  LDG.E R7, desc[UR6][R6.64] ;  /* 0x0000000606077981 */ /* 0x001ee2000c1e1900 */
[----:B-1----:R-:W-:-:S04]  /*0d20*/  IADD3 R5, P1, PT, R5, UR4, RZ ;  /* 0x0000000405057c10 */ /* 0x002fc8000ff3e0ff */
[----:B------:R-:W-:Y:S02]  /*0d30*/  IADD3.X R0, PT, PT, R4, UR5, RZ, P1, !PT ;  /* 0x0000000504007c10 */ /* 0x000fe40008ffe4ff */
[----:B------:R-:W-:-:S05]  /*0d40*/  IADD3 R4, P1, PT, R5, 0x18000000, RZ ;  /* 0x1800000005047810 */ /* 0x000fca0007f3e0ff */
[----:B------:R-:W-:-:S06]  /*0d50*/  IMAD.X R5, RZ, RZ, R0, P1 ;  /* 0x000000ffff057224 */ /* 0x000fcc00008e0600 */
[----:B------:R-:W4:Y:S01]  /*0d60*/  LDG.E.64 R4, desc[UR6][R4.64+0x519600] ;  /* 0x5196000604047981 */ /* 0x000f22000c1e1b00 */
[----:B---3--:R-:W-:-:S05]  /*0d70*/  IADD3 R8, P0, PT, R2, R7, RZ ;  /* 0x0000000702087210 */ /* 0x008fca0007f1e0ff */
[----:B------:R-:W-:Y:S01]  /*0d80*/  IMAD.X R3, RZ, RZ, R3, P0 ;  /* 0x000000ffff037224 */ /* 0x000fe200000e0603 */
[----:B--2---:R-:W-:-:S04]  /*0d90*/  LEA R2, P0, R8, UR8, 0x3 ;  /* 0x0000000808027c11 */ /* 0x004fc8000f8018ff */
[----:B------:R-:W-:-:S06]  /*0da0*/  LEA.HI.X R3, R8, UR9, R3, 0x3, P0 ;  /* 0x0000000908037c11 */ /* 0x000fcc00080f1c03 */
[----:B------:R-:W4:Y:S04]  /*0db0*/  LDG.E.64 R2, desc[UR6][R2.64+0x10] ;  /* 0x0000100602027981 */ /* 0x000f28000c1e1b00 */
[----:B----4-:R-:W-:Y:S01]  /*0dc0*/  ST.E.64 desc[UR6][R4.64+0x20], R2 ;  /* 0x0000200204007985 */ /* 0x010fe2000c101b06 */
[----:B------:R-:W-:Y:S05]  /*0dd0*/  EXIT ;  /* 0x000000000000794d */ /* 0x000fea0003800000 */
.L_x_1954:
        /* <DEDUP_REMOVED lines=10> */
.L_x_2186:


//--------------------- .text._Z37batched_edge_inserts_preprocessing_v6P10edge_blockPmmmmS1_mP27vertex_dictionary_structuremmmmS1_S1_S1_ --------------------------
	.section	.text._Z37batched_edge_inserts_preprocessing_v6P10edge_blockPmmmmS1_mP27vertex_dictionary_structuremmmmS1_S1_S1_,"ax",@progbits
	.align	128
        .global         _Z37batched_edge_inserts_preprocessing_v6P10edge_blockPmmmmS1_mP27vertex_dictionary_structuremmmmS1_S1_S1_
        .type           _Z37batched_edge_inserts_preprocessing_v6P10edge_blockPmmmmS1_mP27vertex_dictionary_structuremmmmS1_S1_S1_,@function
        .size           _Z37batched_edge_inserts_preprocessing_v6P10edge_blockPmmmmS1_mP27vertex_dictionary_structuremmmmS1_S1_S1_,(.L_x_2187 - _Z37batched_edge_inserts_preprocessing_v6P10edge_blockPmmmmS1_mP27vertex_dictionary_structuremmmmS1_S1_S1_)
        .other          _Z37batched_edge_inserts_preprocessing_v6P10edge_blockPmmmmS1_mP27vertex_dictionary_structuremmmmS1_S1_S1_,@"STO_CUDA_ENTRY STV_DEFAULT"
_Z37batched_edge_inserts_preprocessing_v6P10edge_blockPmmmmS1_mP27vertex_dictionary_structuremmmmS1_S1_S1_:
.text._Z37batched_edge_inserts_preprocessing_v6P10edge_blockPmmmmS1_mP27vertex_dictionary_structuremmmmS1_S1_S1_:
        /* <DEDUP_REMOVED lines=14> */
[----:B------:R-:W3:Y:S01]  /*00e0*/  LDG.E.64 R8, desc[UR4][R4.64+0x8] ;  /* 0x0000080404087981 */ /* 0x000ee2000c1e1b00 */
[C---:B--2---:R-:W-:Y:S02]  /*00f0*/  IADD3 R11, P1, PT, R2.reuse, R6, RZ ;  /* 0x00000006020b7210 */ /* 0x044fe40007f3e0ff */
[----:B---3--:R-:W-:-:S03]  /*0100*/  IADD3 R0, P2, P3, R2, 0x1, R8 ;  /* 0x0000000102007810 */ /* 0x008fc60007b5e008 */
[----:B------:R-:W-:Y:S01]  /*0110*/  IMAD.X R12, RZ, RZ, R7, P1 ;  /* 0x000000ffff0c7224 */ /* 0x000fe200008e0607 */
[----:B------:R-:W-:Y:S02]  /*0120*/  ISETP.GE.U32.AND P0, PT, R11, R0, PT ;  /* 0x000000000b00720c */ /* 0x000fe40003f06070 */
[----:B------:R-:W-:-:S04]  /*0130*/  IADD3.X R0, PT, PT, RZ, RZ, R9, P2, P3 ;  /* 0x000000ffff007210 */ /* 0x000fc800017e6409 */
[----:B------:R-:W-:-:S13]  /*0140*/  ISETP.GE.U32.AND.EX P0, PT, R12, R0, PT, P0 ;  /* 0x000000000c00720c */ /* 0x000fda0003f06100 */
[----:B------:R-:W-:Y:S05]  /*0150*/  @P0 EXIT ;  /* 0x000000000000094d */ /* 0x000fea0003800000 */
[----:B------:R-:W-:Y:S01]  /*0160*/  IADD3 R0, P0, PT, -R6, R8, RZ ;  /* 0x0000000806007210 */ /* 0x000fe20007f1e1ff */
[----:B------:R-:W-:Y:S01]  /*0170*/  BSSY.RECONVERGENT B0, `(.L_x_1955) ;  /* 0x000002d000007945 */ /* 0x000fe20003800200 */
[----:B------:R-:W-:Y:S02]  /*0180*/  IMAD.MOV.U32 R3, RZ, RZ, RZ ;  /* 0x000000ffff037224 */ /* 0x000fe400078e00ff */
[C---:B------:R-:W-:Y:S01]  /*0190*/  ISETP.GE.U32.AND P1, PT, R0.reuse, 0xf, PT ;  /* 0x0000000f0000780c */ /* 0x040fe20003f26070 */
[----:B------:R-:W-:Y:S01]  /*01a0*/  IMAD.X R8, R9, 0x1, ~R7, P0 ;  /* 0x0000000109087824 */ /* 0x000fe200000e0e07 */
[----:B------:R-:W-:Y:S01]  /*01b0*/  IADD3 R10, P2, PT, R0, 0x1, RZ ;  /* 0x00000001000a7810 */ /* 0x000fe20007f5e0ff */
[----:B------:R-:W-:-:S03]  /*01c0*/  IMAD.MOV.U32 R9, RZ, RZ, R11 ;  /* 0x000000ffff097224 */ /* 0x000fc600078e000b */
[----:B------:R-:W-:Y:S01]  /*01d0*/  ISETP.GE.U32.AND.EX P1, PT, R8, RZ, PT, P1 ;  /* 0x000000ff0800720c */ /* 0x000fe20003f26110 */
[----:B------:R-:W-:Y:S01]  /*01e0*/  IMAD.X R8, RZ, RZ, R8, P2 ;  /* 0x000000ffff087224 */ /* 0x000fe200010e0608 */
[----:B------:R-:W-:-:S04]  /*01f0*/  LOP3.LUT R13, R10, 0xf, RZ, 0xc0, !PT ;  /* 0x0000000f0a0d7812 */ /* 0x000fc800078ec0ff */
[----:B------:R-:W-:-:S04]  /*0200*/  ISETP.NE.U32.AND P0, PT, R13, RZ, PT ;  /* 0x000000ff0d00720c */ /* 0x000fc80003f05070 */
[----:B------:R-:W-:-:S03]  /*0210*/  ISETP.NE.AND.EX P0, PT, RZ, RZ, PT, P0 ;  /* 0x000000ffff00720c */ /* 0x000fc60003f05300 */
[----:B------:R-:W-:Y:S10]  /*0220*/  @!P1 BRA `(.L_x_1956) ;  /* 0x0000000000849947 */ /* 0x000ff40003800000 */
[----:B------:R-:W0:Y:S01]  /*0230*/  LDCU.64 UR6, c[0x0][0x3f0] ;  /* 0x00007e00ff0677ac */ /* 0x000e220008000a00 */
[----:B------:R-:W-:Y:S02]  /*0240*/  LOP3.LUT R6, R10, 0xfffffff0, RZ, 0xc0, !PT ;  /* 0xfffffff00a067812 */ /* 0x000fe400078ec0ff */
[----:B0-----:R-:W-:-:S04]  /*0250*/  LEA R0, P1, R9, UR6, 0x3 ;  /* 0x0000000609007c11 */ /* 0x001fc8000f8218ff */
[----:B------:R-:W-:Y:S02]  /*0260*/  IADD3 R0, P2, PT, R0, 0x40, RZ ;  /* 0x0000004000007810 */ /* 0x000fe40007f5e0ff */
[----:B------:R-:W-:-:S05]  /*0270*/  LEA.HI.X R7, R9, UR7, R12, 0x3, P1 ;  /* 0x0000000709077c11 */ /* 0x000fca00088f1c0c */
[----:B------:R-:W-:-:S07]  /*0280*/  IMAD.X R7, RZ, RZ, R7, P2 ;  /* 0x000000ffff077224 */ /* 0x000fce00010e0607 */
.L_x_1957:
        /* <DEDUP_REMOVED lines=27> */
.L_x_1956:
[----:B------:R-:W-:Y:S05]  /*0440*/  BSYNC.RECONVERGENT B0 ;  /* 0x0000000000007941 */ /* 0x000fea0003800200 */
.L_x_1955:
        /* <DEDUP_REMOVED lines=21> */
.L_x_1959:
[----:B------:R-:W-:Y:S05]  /*05a0*/  BSYNC.RECONVERGENT B0 ;  /* 0x0000000000007941 */ /* 0x000fea0003800200 */
.L_x_1958:
        /* <DEDUP_REMOVED lines=18> */
.L_x_1961:
[----:B------:R-:W-:Y:S05]  /*06d0*/  BSYNC.RECONVERGENT B0 ;  /* 0x0000000000007941 */ /* 0x000fea0003800200 */
.L_x_1960:
[----:B------:R-:W-:Y:S05]  /*06e0*/  @!P1 EXIT ;  /* 0x000000000000994d */ /* 0x000fea0003800000 */
[----:B------:R-:W3:Y:S02]  /*06f0*/  LDCU.64 UR6, c[0x0][0x3f0] ;  /* 0x00007e00ff0677ac */ /* 0x000ee40008000a00 */
[----:B---3--:R-:W-:-:S04]  /*0700*/  LEA R0, P0, R9, UR6, 0x3 ;  /* 0x0000000609007c11 */ /* 0x008fc8000f8018ff */
[----:B------:R-:W-:-:S09]  /*0710*/  LEA.HI.X R7, R9, UR7, R12, 0x3, P0 ;  /* 0x0000000709077c11 */ /* 0x000fd200080f1c0c */
.L_x_1962:
        /* <DEDUP_REMOVED lines=11> */
.L_x_1963:
        /* <DEDUP_REMOVED lines=11> */
.L_x_2187:


//--------------------- .text._Z29adjacency_list_init_modded_v5P10edge_blockPmmmmS1_mP27vertex_dictionary_structuremmmmS1_S1_ --------------------------
	.section	.text._Z29adjacency_list_init_modded_v5P10edge_blockPmmmmS1_mP27vertex_dictionary_structuremmmmS1_S1_,"ax",@progbits
	.align	128
        .global         _Z29adjacency_list_init_modded_v5P10edge_blockPmmmmS1_mP27vertex_dictionary_structuremmmmS1_S1_
        .type           _Z29adjacency_list_init_modded_v5P10edge_blockPmmmmS1_mP27vertex_dictionary_structuremmmmS1_S1_,@function
        .size           _Z29adjacency_list_init_modded_v5P10edge_blockPmmmmS1_mP27vertex_dictionary_structuremmmmS1_S1_,(.L_x_2094 - _Z29adjacency_list_init_modded_v5P10edge_blockPmmmmS1_mP27vertex_dictionary_structuremmmmS1_S1_)
        .other          _Z29adjacency_list_init_modded_v5P10edge_blockPmmmmS1_mP27vertex_dictionary_structuremmmmS1_S1_,@"STO_CUDA_ENTRY STV_DEFAULT"
_Z29adjacency_list_init_modded_v5P10edge_blockPmmmmS1_mP27vertex_dictionary_structuremmmmS1_S1_:
.text._Z29adjacency_list_init_modded_v5P10edge_blockPmmmmS1_mP27vertex_dictionary_structuremmmmS1_S1_:
[----:B------:R-:W-:Y:S01]  /*0000*/  LDC R1, c[0x0][0x37c] ;  /* 0x0000df00ff017b82 */ /* 0x000fe20000000800 */
[----:B------:R-:W0:Y:S07]  /*0010*/  S2R R3, SR_TID.X ;  /* 0x0000000000037919 */ /* 0x000e2e0000002100 */
[----:B------:R-:W0:Y:S01]  /*0020*/  S2UR UR4, SR_CTAID.X ;  /* 0x00000000000479c3 */ /* 0x000e220000002500 */
[----:B------:R-:W1:Y:S07]  /*0030*/  LDCU.64 UR6, c[0x0][0x398] ;  /* 0x00007300ff0677ac */ /* 0x000e6e0008000a00 */
[----:B------:R-:W0:Y:S02]  /*0040*/  LDC R8, c[0x0][0x360] ;  /* 0x0000d800ff087b82 */ /* 0x000e240000000800 */
[----:B0-----:R-:W-:-:S06]  /*0050*/  IMAD R8, R8, UR4, R3 ;  /* 0x0000000408087c24 */ /* 0x001fcc000f8e0203 */
[----:B------:R-:W-:Y:S01]  /*0060*/  BAR.SYNC.DEFER_BLOCKING 0x0 ;  /* 0x0000000000007b1d */ /* 0x000fe20000010000 */
        /* <DEDUP_REMOVED lines=10> */
[----:B------:R-:W-:-:S05]  /*0110*/  IADD3 R3, P0, PT, R0, -0x80000000, RZ ;  /* 0x8000000000037810 */ /* 0x000fca0007f1e0ff */
[----:B------:R-:W-:Y:S01]  /*0120*/  IMAD.X R4, RZ, RZ, R2, P0 ;  /* 0x000000ffff047224 */ /* 0x000fe200000e0602 */
[----:B------:R-:W-:-:S05]  /*0130*/  IADD3 R16, P0, PT, R3, 0x12000000, RZ ;  /* 0x1200000003107810 */ /* 0x000fca0007f1e0ff */
[----:B------:R-:W-:-:S05]  /*0140*/  IMAD.X R17, RZ, RZ, R4, P0 ;  /* 0x000000ffff117224 */ /* 0x000fca00000e0604 */
[----:B-1----:R-:W2:Y:S01]  /*0150*/  LDG.E.64 R6, desc[UR4][R16.64+-0x167bf8] ;  /* 0xe984080410067981 */ /* 0x002ea2000c1e1b00 */
[----:B0-----:R-:W-:-:S04]  /*0160*/  IADD3 R10, P1, PT, R5, UR6, RZ ;  /* 0x00000006050a7c10 */ /* 0x001fc8000ff3e0ff */
[----:B------:R-:W-:-:S05]  /*0170*/  IADD3.X R11, PT, PT, R8, UR7, RZ, P1, !PT ;  /* 0x00000007080b7c10 */ /* 0x000fca0008ffe4ff */
[----:B------:R-:W3:Y:S04]  /*0180*/  LDG.E.64 R12, desc[UR4][R10.64+0x8] ;  /* 0x000008040a0c7981 */ /* 0x000ee8000c1e1b00 */
[----:B------:R-:W3:Y:S01]  /*0190*/  LDG.E.64 R14, desc[UR4][R10.64] ;  /* 0x000000040a0e7981 */ /* 0x000ee2000c1e1b00 */
[----:B--2---:R-:W-:-:S04]  /*01a0*/  ISETP.NE.U32.AND P0, PT, R6, RZ, PT ;  /* 0x000000ff0600720c */ /* 0x004fc80003f05070 */
[----:B------:R-:W-:-:S13]  /*01b0*/  ISETP.NE.AND.EX P0, PT, R7, RZ, PT, P0 ;  /* 0x000000ff0700720c */ /* 0x000fda0003f05300 */
[----:B------:R-:W-:-:S04]  /*01c0*/  @P0 IADD3 R6, P1, PT, R3, -0x1f000000, RZ ;  /* 0xe100000003060810 */ /* 0x000fc80007f3e0ff */
[----:B------:R-:W-:-:S06]  /*01d0*/  @P0 IADD3.X R7, PT, PT, R4, -0x1, RZ, P1, !PT ;  /* 0xffffffff04070810 */ /* 0x000fcc0000ffe4ff */
[----:B------:R-:W2:Y:S01]  /*01e0*/  @P0 LDG.E.64 R6, desc[UR4][R6.64+0x465808] ;  /* 0x4658080406060981 */ /* 0x000ea2000c1e1b00 */
[----:B---3--:R-:W-:-:S04]  /*01f0*/  ISETP.GT.U32.AND P2, PT, R12, R14, PT ;  /* 0x0000000e0c00720c */ /* 0x008fc80003f44070 */
[----:B------:R-:W-:Y:S01]  /*0200*/  ISETP.GT.U32.AND.EX P2, PT, R13, R15, PT, P2 ;  /* 0x0000000f0d00720c */ /* 0x000fe20003f44120 */
[----:B------:R-:W-:Y:S01]  /*0210*/  IMAD.MOV.U32 R3, RZ, RZ, RZ ;  /* 0x000000ffff037224 */ /* 0x000fe200078e00ff */
[C---:B--2---:R-:W-:Y:S02]  /*0220*/  @P0 ISETP.NE.U32.AND P1, PT, R6.reuse, RZ, PT ;  /* 0x000000ff0600020c */ /* 0x044fe40003f25070 */
[----:B------:R-:W-:Y:S02]  /*0230*/  @P0 IADD3 R4, P3, PT, -R6, 0x38, RZ ;  /* 0x0000003806040810 */ /* 0x000fe40007f7e1ff */
[----:B------:R-:W-:-:S03]  /*0240*/  @P0 ISETP.NE.AND.EX P1, PT, R7, RZ, PT, P1 ;  /* 0x000000ff0700020c */ /* 0x000fc60003f25310 */
[----:B------:R-:W-:Y:S01]  /*0250*/  @P0 IMAD.X R9, RZ, RZ, ~R7, P3 ;  /* 0x000000ffff090224 */ /* 0x000fe200018e0e07 */
[----:B------:R-:W-:Y:S01]  /*0260*/  @P0 SEL R3, R4, RZ, P1 ;  /* 0x000000ff04030207 */ /* 0x000fe20000800000 */
[----:B------:R-:W-:Y:S02]  /*0270*/  IMAD.MOV.U32 R4, RZ, RZ, RZ ;  /* 0x000000ffff047224 */ /* 0x000fe400078e00ff */
[----:B------:R-:W-:Y:S06]  /*0280*/  @!P2 EXIT ;  /* 0x000000000000a94d */ /* 0x000fec0003800000 */
[----:B------:R-:W-:Y:S01]  /*0290*/  IADD3 R20, P2, PT, -R14, R12, RZ ;  /* 0x0000000c0e147210 */ /* 0x000fe20007f5e1ff */
[----:B------:R-:W-:Y:S01]  /*02a0*/  BSSY.RECONVERGENT B0, `(.L_x_1964) ;  /* 0x0000262000007945 */ /* 0x000fe20003800200 */
[----:B------:R-:W-:Y:S02]  /*02b0*/  @P0 SEL R4, R9, RZ, P1 ;  /* 0x000000ff09040207 */ /* 0x000fe40000800000 */
[----:B------:R-:W-:Y:S01]  /*02c0*/  ISETP.GT.U32.AND P0, PT, R20, R3, PT ;  /* 0x000000031400720c */ /* 0x000fe20003f04070 */
[----:B------:R-:W-:-:S05]  /*02d0*/  IMAD.X R9, R13, 0x1, ~R15, P2 ;  /* 0x000000010d097824 */ /* 0x000fca00010e0e0f */
[----:B------:R-:W-:-:S13]  /*02e0*/  ISETP.GT.U32.AND.EX P0, PT, R9, R4, PT, P0 ;  /* 0x000000040900720c */ /* 0x000fda0003f04100 */
[----:B------:R-:W-:Y:S05]  /*02f0*/  @!P0 BRA `(.L_x_1965) ;  /* 0x0000002400608947 */ /* 0x000fea0003800000 */
[----:B------:R-:W0:Y:S01]  /*0300*/  MUFU.RCP64H R7, 56 ;  /* 0x404c000000077908 */ /* 0x000e220000001800 */
[----:B------:R-:W-:Y:S01]  /*0310*/  IMAD.MOV.U32 R16, RZ, RZ, 0x0 ;  /* 0x00000000ff107424 */ /* 0x000fe200078e00ff */
[----:B------:R-:W-:Y:S01]  /*0320*/  IADD3 R20, P0, PT, -R3, R20, RZ ;  /* 0x0000001403147210 */ /* 0x000fe20007f1e1ff */
[----:B------:R-:W-:Y:S01]  /*0330*/  IMAD.MOV.U32 R17, RZ, RZ, 0x404c0000 ;  /* 0x404c0000ff117424 */ /* 0x000fe200078e00ff */
[----:B------:R-:W-:Y:S01]  /*0340*/  BSSY.RECONVERGENT B1, `(.L_x_1966) ;  /* 0x0000012000017945 */ /* 0x000fe20003800200 */
[----:B------:R-:W-:Y:S02]  /*0350*/  IMAD.MOV.U32 R6, RZ, RZ, 0x1 ;  /* 0x00000001ff067424 */ /* 0x000fe400078e00ff */
[----:B------:R-:W-:-:S04]  /*0360*/  IMAD.X R21, R9, 0x1, ~R4, P0 ;  /* 0x0000000109157824 */ /* 0x000fc800000e0e04 */
[----:B0-----:R-:W-:-:S08]  /*0370*/  DFMA R10, R6, -R16, 1 ;  /* 0x3ff00000060a742b */ /* 0x001fd00000000810 */
[----:B------:R-:W-:-:S08]  /*0380*/  DFMA R10, R10, R10, R10 ;  /* 0x0000000a0a0a722b */ /* 0x000fd0000000000a */
[----:B------:R-:W-:Y:S02]  /*0390*/  DFMA R6, R6, R10, R6 ;  /* 0x0000000a0606722b */ /* 0x000fe40000000006 */
[----:B------:R-:W0:Y:S06]  /*03a0*/  I2F.F64.U64 R10, R20 ;  /* 0x00000014000a7312 */ /* 0x000e2c0000301800 */
[----:B------:R-:W-:-:S08]  /*03b0*/  DFMA R16, R6, -R16, 1 ;  /* 0x3ff000000610742b */ /* 0x000fd00000000810 */
[----:B------:R-:W-:Y:S01]  /*03c0*/  DFMA R16, R6, R16, R6 ;  /* 0x000000100610722b */ /* 0x000fe20000000006 */
[----:B0-----:R-:W-:-:S07]  /*03d0*/  FSETP.GEU.AND P1, PT, |R11|, 6.5827683646048100446e-37, PT ;  /* 0x036000000b00780b */ /* 0x001fce0003f2e200 */
[----:B------:R-:W-:-:S08]  /*03e0*/  DMUL R6, R10, R16 ;  /* 0x000000100a067228 */ /* 0x000fd00000000000 */
[----:B------:R-:W-:-:S08]  /*03f0*/  DFMA R18, R6, -56, R10 ;  /* 0xc04c00000612782b */ /* 0x000fd0000000000a */
[----:B------:R-:W-:-:S10]  /*0400*/  DFMA R16, R16, R18, R6 ;  /* 0x000000121010722b */ /* 0x000fd40000000006 */
[----:B------:R-:W-:-:S05]  /*0410*/  FFMA R6, RZ, 3.1875, R17 ;  /* 0x404c0000ff067823 */ /* 0x000fca0000000011 */
[----:B------:R-:W-:-:S13]  /*0420*/  FSETP.GT.AND P0, PT, |R6|, 1.469367938527859385e-39, PT ;  /* 0x001000000600780b */ /* 0x000fda0003f04200 */
[----:B------:R-:W-:Y:S05]  /*0430*/  @P0 BRA P1, `(.L_x_1967) ;  /* 0x0000000000080947 */ /* 0x000fea0000800000 */
[----:B------:R-:W-:-:S07]  /*0440*/  MOV R18, 0x460 ;  /* 0x0000046000127802 */ /* 0x000fce0000000f00 */
[----:B------:R-:W-:Y:S05]  /*0450*/  CALL.REL.NOINC `($__internal_11_$__cuda_sm20_div_rn_f64_full) ;  /* 0x0000003800607944 */ /* 0x000fea0003c00000 */
.L_x_1967:
[----:B------:R-:W-:Y:S05]  /*0460*/  BSYNC.RECONVERGENT B1 ;  /* 0x0000000000017941 */ /* 0x000fea0003800200 */
.L_x_1966:
[----:B------:R-:W0:Y:S01]  /*0470*/  F2I.U64.F64.CEIL R16, R16 ;  /* 0x0000001000107311 */ /* 0x000e220000309800 */
[----:B------:R-:W-:Y:S02]  /*0480*/  CS2R R6, SRZ ;  /* 0x0000000000067805 */ /* 0x000fe4000001ff00 */
[----:B0-----:R-:W-:-:S04]  /*0490*/  ISETP.NE.U32.AND P0, PT, R16, RZ, PT ;  /* 0x000000ff1000720c */ /* 0x001fc80003f05070 */
[----:B------:R-:W-:-:S13]  /*04a0*/  ISETP.NE.AND.EX P0, PT, R17, RZ, PT, P0 ;  /* 0x000000ff1100720c */ /* 0x000fda0003f05300 */
[----:B------:R-:W-:Y:S05]  /*04b0*/  @!P0 BRA `(.L_x_1968) ;  /* 0x0000002400008947 */ /* 0x000fea0003800000 */
[----:B------:R-:W0:Y:S01]  /*04c0*/  LDC.64 R10, c[0x4][0x18] ;  /* 0x01000600ff0a7b82 */ /* 0x000e220000000a00 */
[----:B------:R-:W1:Y:S01]  /*04d0*/  LDCU.64 UR6, c[0x0][0x390] ;  /* 0x00007200ff0677ac */ /* 0x000e620008000a00 */
[----:B0-----:R-:W1:Y:S04]  /*04e0*/  LDG.E.64 R6, desc[UR4][R10.64+0x8] ;  /* 0x000008040a067981 */ /* 0x001e68000c1e1b00 */
[----:B------:R-:W2:Y:S01]  /*04f0*/  LDG.E R19, desc[UR4][R10.64] ;  /* 0x000000040a137981 */ /* 0x000ea2000c1e1900 */
[----:B------:R-:W-:-:S05]  /*0500*/  IADD3 R22, P3, PT, R0, -0x80000000, RZ ;  /* 0x8000000000167810 */ /* 0x000fca0007f7e0ff */
[----:B------:R-:W-:Y:S01]  /*0510*/  IMAD.X R9, RZ, RZ, R2, P3 ;  /* 0x000000ffff097224 */ /* 0x000fe200018e0602 */
[----:B-1----:R-:W-:Y:S02]  /*0520*/  ISETP.LT.U32.AND P1, PT, R6, UR6, PT ;  /* 0x0000000606007c0c */ /* 0x002fe4000bf21070 */
[----:B------:R-:W-:Y:S02]  /*0530*/  IADD3 R6, P2, PT, R22, -0x4f000000, RZ ;  /* 0xb100000016067810 */ /* 0x000fe40007f5e0ff */
[----:B--2---:R-:W-:-:S04]  /*0540*/  ISETP.NE.AND P0, PT, R19, -0x1, PT ;  /* 0xffffffff1300780c */ /* 0x004fc80003f05270 */
[----:B------:R-:W-:Y:S02]  /*0550*/  ISETP.LT.U32.OR.EX P0, PT, R7, UR7, !P0, P1 ;  /* 0x0000000707007c0c */ /* 0x000fe4000c701510 */
[----:B------:R-:W-:-:S11]  /*0560*/  IADD3.X R7, PT, PT, R9, -0x1, RZ, P2, !PT ;  /* 0xffffffff09077810 */ /* 0x000fd600017fe4ff */
[----:B------:R-:W-:Y:S05]  /*0570*/  @P0 BRA `(.L_x_1969) ;  /* 0x0000000000380947 */ /* 0x000fea0003800000 */
[----:B------:R-:W0:Y:S02]  /*0580*/  LDCU.64 UR6, c[0x0][0x3a8] ;  /* 0x00007500ff0677ac */ /* 0x000e240008000a00 */
[----:B0-----:R-:W-:-:S04]  /*0590*/  IADD3 R10, P0, PT, R5, UR6, RZ ;  /* 0x00000006050a7c10 */ /* 0x001fc8000ff1e0ff */
[----:B------:R-:W-:-:S06]  /*05a0*/  IADD3.X R11, PT, PT, R8, UR7, RZ, P0, !PT ;  /* 0x00000007080b7c10 */ /* 0x000fcc00087fe4ff */
[----:B------:R-:W2:Y:S02]  /*05b0*/  LDG.E.64 R10, desc[UR4][R10.64] ;  /* 0x000000040a0a7981 */ /* 0x000ea4000c1e1b00 */
[----:B--2---:R-:W-:-:S04]  /*05c0*/  IADD3 R5, P1, PT, R16, R10, RZ ;  /* 0x0000000a10057210 */ /* 0x004fc80007f3e0ff */
[----:B------:R-:W-:Y:S01]  /*05d0*/  ISETP.GE.U32.AND P0, PT, R10, R5, PT ;  /* 0x000000050a00720c */ /* 0x000fe20003f06070 */
[----:B------:R-:W-:-:S05]  /*05e0*/  IMAD.X R5, R17, 0x1, R11, P1 ;  /* 0x0000000111057824 */ /* 0x000fca00008e060b */
[----:B------:R-:W-:-:S13]  /*05f0*/  ISETP.GE.U32.AND.EX P0, PT, R11, R5, PT, P0 ;  /* 0x000000050b00720c */ /* 0x000fda0003f06100 */
[----:B------:R-:W0:Y:S01]  /*0600*/  @!P0 LDC.64 R20, c[0x4][0x18] ;  /* 0x01000600ff148b82 */ /* 0x000e220000000a00 */
[----:B------:R-:W-:-:S05]  /*0610*/  @!P0 IADD3 R5, P1, PT, R19, R10, RZ ;  /* 0x0000000a13058210 */ /* 0x000fca0007f3e0ff */
[----:B------:R-:W-:Y:S01]  /*0620*/  @!P0 IMAD.X R8, RZ, RZ, R11, P1 ;  /* 0x000000ffff088224 */ /* 0x000fe200008e060b */
[----:B0-----:R-:W-:-:S04]  /*0630*/  @!P0 LEA R20, P1, R5, R20, 0x3 ;  /* 0x0000001405148211 */ /* 0x001fc800078218ff */
[----:B------:R-:W-:-:S05]  /*0640*/  @!P0 LEA.HI.X R21, R5, R21, R8, 0x3, P1 ;  /* 0x0000001505158211 */ /* 0x000fca00008f1c08 */
[----:B------:R0:W5:Y:S04]  /*0650*/  @!P0 LDG.E.64 R18, desc[UR4][R20.64+0x10] ;  /* 0x0000100414128981 */ /* 0x000168000c1e1b00 */
.L_x_1969:
[----:B------:R-:W-:Y:S05]  /*0660*/  WARPSYNC.ALL ;  /* 0x0000000000007948 */ /* 0x000fea0003800000 */
[----:B------:R-:W-:Y:S06]  /*0670*/  BAR.SYNC.DEFER_BLOCKING 0x0 ;  /* 0x0000000000007b1d */ /* 0x000fec0000010000 */
[----:B------:R-:W2:Y:S01]  /*0680*/  LDG.E.64 R10, desc[UR4][R6.64+-0x5cd400] ;  /* 0xa32c0004060a7981 */ /* 0x000ea2000c1e1b00 */
[----:B------:R-:W-:-:S05]  /*0690*/  IADD3 R8, P1, PT, R22, 0x12000000, RZ ;  /* 0x1200000016087810 */ /* 0x000fca0007f3e0ff */
[----:B------:R-:W-:Y:S01]  /*06a0*/  IMAD.X R9, RZ, RZ, R9, P1 ;  /* 0x000000ffff097224 */ /* 0x000fe200008e0609 */
[----:B--2---:R-:W-:-:S05]  /*06b0*/  IADD3 R10, P0, PT, R16, R10, RZ ;  /* 0x0000000a100a7210 */ /* 0x004fca0007f1e0ff */
[----:B------:R-:W-:-:S05]  /*06c0*/  IMAD.X R11, R17, 0x1, R11, P0 ;  /* 0x00000001110b7824 */ /* 0x000fca00000e060b */
[----:B------:R1:W-:Y:S04]  /*06d0*/  STG.E.64 desc[UR4][R6.64+-0x5cd400], R10 ;  /* 0xa32c000a06007986 */ /* 0x0003e8000c101b04 */
[----:B------:R-:W2:Y:S02]  /*06e0*/  LDG.E.64 R8, desc[UR4][R8.64+-0x167bf8] ;  /* 0xe984080408087981 */ /* 0x000ea4000c1e1b00 */
[----:B--2---:R-:W-:-:S04]  /*06f0*/  ISETP.NE.U32.AND P0, PT, R8, RZ, PT ;  /* 0x000000ff0800720c */ /* 0x004fc80003f05070 */
[----:B------:R-:W-:-:S13]  /*0700*/  ISETP.NE.AND.EX P0, PT, R9, RZ, PT, P0 ;  /* 0x000000ff0900720c */ /* 0x000fda0003f05300 */
[----:B-1----:R-:W-:Y:S05]  /*0710*/  @P0 BRA `(.L_x_1970) ;  /* 0x0000001c00280947 */ /* 0x002fea0003800000 */
[----:B------:R-:W-:Y:S01]  /*0720*/  ISETP.NE.U32.AND P0, PT, R16, 0x1, PT ;  /* 0x000000011000780c */ /* 0x000fe20003f05070 */
[----:B------:R-:W-:Y:S01]  /*0730*/  BSSY.RECONVERGENT B2, `(.L_x_1971) ;  /* 0x000011b000027945 */ /* 0x000fe20003800200 */
[----:B------:R-:W-:Y:S01]  /*0740*/  IMAD.MOV.U32 R5, RZ, RZ, RZ ;  /* 0x000000ffff057224 */ /* 0x000fe200078e00ff */
[----:B------:R-:W-:Y:S02]  /*0750*/  CS2R R8, SRZ ;  /* 0x0000000000087805 */ /* 0x000fe4000001ff00 */
[----:B------:R-:W-:Y:S01]  /*0760*/  ISETP.NE.AND.EX P0, PT, R17, RZ, PT, P0 ;  /* 0x000000ff1100720c */ /* 0x000fe20003f05300 */
[----:B------:R-:W-:Y:S02]  /*0770*/  IMAD.MOV.U32 R11, RZ, RZ, RZ ;  /* 0x000000ffff0b7224 */ /* 0x000fe400078e00ff */
[----:B-----5:R-:W-:Y:S02]  /*0780*/  IMAD.MOV.U32 R36, RZ, RZ, R18 ;  /* 0x000000ffff247224 */ /* 0x020fe400078e0012 */
[----:B------:R-:W-:-:S08]  /*0790*/  IMAD.MOV.U32 R37, RZ, RZ, R19 ;  /* 0x000000ffff257224 */ /* 0x000fd000078e0013 */
[----:B------:R-:W-:Y:S05]  /*07a0*/  @!P0 BRA `(.L_x_1972) ;  /* 0x00000010004c8947 */ /* 0x000fea0003800000 */
[--C-:B0-----:R-:W-:Y:S01]  /*07b0*/  SHF.R.U64 R20, R16, 0x1, R17.reuse ;  /* 0x0000000110147819 */ /* 0x101fe20000001211 */
[----:B------:R-:W-:Y:S01]  /*07c0*/  BSSY.RECONVERGENT B1, `(.L_x_1973) ;  /* 0x00000ee000017945 */ /* 0x000fe20003800200 */
[----:B------:R-:W-:Y:S01]  /*07d0*/  SHF.R.U32.HI R21, RZ, 0x1, R17 ;  /* 0x00000001ff157819 */ /* 0x000fe20000011611 */
[----:B------:R-:W-:Y:S01]  /*07e0*/  IMAD.MOV.U32 R11, RZ, RZ, 0x1 ;  /* 0x00000001ff0b7424 */ /* 0x000fe200078e00ff */
[----:B------:R-:W-:Y:S02]  /*07f0*/  IADD3 R34, P1, PT, R20, -0x1, RZ ;  /* 0xffffffff14227810 */ /* 0x000fe40007f3e0ff */
[----:B------:R-:W-:Y:S01]  /*0800*/  CS2R R8, SRZ ;  /* 0x0000000000087805 */ /* 0x000fe2000001ff00 */
[----:B------:R-:W-:Y:S01]  /*0810*/  IMAD.MOV.U32 R5, RZ, RZ, RZ ;  /* 0x000000ffff057224 */ /* 0x000fe200078e00ff */
[----:B------:R-:W-:Y:S01]  /*0820*/  ISETP.NE.U32.AND P0, PT, R34, RZ, PT ;  /* 0x000000ff2200720c */ /* 0x000fe20003f05070 */
[----:B------:R-:W-:Y:S01]  /*0830*/  IMAD.MOV.U32 R10, RZ, RZ, R18 ;  /* 0x000000ffff0a7224 */ /* 0x000fe200078e0012 */
[----:B------:R-:W-:Y:S01]  /*0840*/  IADD3.X R6, PT, PT, R21, -0x1, RZ, P1, !PT ;  /* 0xffffffff15067810 */ /* 0x000fe20000ffe4ff */
[----:B------:R-:W-:-:S03]  /*0850*/  IMAD.MOV.U32 R7, RZ, RZ, R19 ;  /* 0x000000ffff077224 */ /* 0x000fc600078e0013 */
[----:B------:R-:W-:-:S13]  /*0860*/  ISETP.NE.AND.EX P0, PT, R6, RZ, PT, P0 ;  /* 0x000000ff0600720c */ /* 0x000fda0003f05300 */
[----:B------:R-:W-:Y:S05]  /*0870*/  @!P0 BRA `(.L_x_1974) ;  /* 0x0000000c00888947 */ /* 0x000fea0003800000 */
[----:B------:R-:W-:Y:S01]  /*0880*/  IADD3 R5, P1, PT, R20, -0x2, RZ ;  /* 0xfffffffe14057810 */ /* 0x000fe20007f3e0ff */
[----:B------:R-:W-:Y:S01]  /*0890*/  BSSY.RECONVERGENT B3, `(.L_x_1975) ;  /* 0x0000067000037945 */ /* 0x000fe20003800200 */
[----:B------:R-:W-:Y:S02]  /*08a0*/  IMAD.MOV.U32 R8, RZ, RZ, RZ ;  /* 0x000000ffff087224 */ /* 0x000fe400078e00ff */
[----:B------:R-:W-:Y:S02]  /*08b0*/  ISETP.GE.U32.AND P0, PT, R5, 0x7, PT ;  /* 0x000000070500780c */ /* 0x000fe40003f06070 */
[----:B------:R-:W-:-:S04]  /*08c0*/  IADD3.X R5, PT, PT, R21, -0x1, RZ, P1, !PT ;  /* 0xffffffff15057810 */ /* 0x000fc80000ffe4ff */
[----:B------:R-:W-:Y:S01]  /*08d0*/  ISETP.GE.U32.AND.EX P0, PT, R5, RZ, PT, P0 ;  /* 0x000000ff0500720c */ /* 0x000fe20003f06100 */
[----:B------:R-:W-:-:S12]  /*08e0*/  IMAD.MOV.U32 R5, RZ, RZ, RZ ;  /* 0x000000ffff057224 */ /* 0x000fd800078e00ff */
[----:B------:R-:W-:Y:S05]  /*08f0*/  @!P0 BRA `(.L_x_1976) ;  /* 0x0000000400808947 */ /* 0x000fea0003800000 */
[C---:B------:R-:W-:Y:S01]  /*0900*/  IADD3 R20, P0, PT, R18.reuse, 0x1e00, RZ ;  /* 0x00001e0012147810 */ /* 0x040fe20007f1e0ff */
[----:B------:R-:W-:Y:S01]  /*0910*/  BSSY.RECONVERGENT B4, `(.L_x_1977) ;  /* 0x000005c000047945 */ /* 0x000fe20003800200 */
[----:B------:R-:W-:Y:S01]  /*0920*/  IADD3 R11, P1, PT, R18, 0xef8, RZ ;  /* 0x00000ef8120b7810 */ /* 0x000fe20007f3e0ff */
[----:B------:R-:W-:Y:S01]  /*0930*/  IMAD.MOV.U32 R10, RZ, RZ, -0x1 ;  /* 0xffffffffff0a7424 */ /* 0x000fe200078e00ff */
[----:B------:R-:W-:Y:S01]  /*0940*/  LOP3.LUT R7, R34, 0xfffffff8, RZ, 0xc0, !PT ;  /* 0xfffffff822077812 */ /* 0x000fe200078ec0ff */
[----:B------:R-:W-:Y:S02]  /*0950*/  IMAD.MOV.U32 R21, RZ, RZ, -0x1 ;  /* 0xffffffffff157424 */ /* 0x000fe400078e00ff */
[--C-:B------:R-:W-:Y:S02]  /*0960*/  IMAD.X R5, RZ, RZ, R19.reuse, P0 ;  /* 0x000000ffff057224 */ /* 0x100fe400000e0613 */
[----:B------:R-:W-:-:S07]  /*0970*/  IMAD.X R22, RZ, RZ, R19, P1 ;  /* 0x000000ffff167224 */ /* 0x000fce00008e0613 */
.L_x_1978:
[C---:B------:R-:W-:Y:S01]  /*0980*/  IADD3 R26, P0, PT, R20.reuse, -0x1c20, RZ ;  /* 0xffffe3e0141a7810 */ /* 0x040fe20007f1e0ff */
[----:B------:R-:W-:Y:S01]  /*0990*/  IMAD.MOV.U32 R8, RZ, RZ, R11 ;  /* 0x000000ffff087224 */ /* 0x000fe200078e000b */
[C---:B------:R-:W-:Y:S01]  /*09a0*/  IADD3 R28, P1, PT, R20.reuse, -0x1a40, RZ ;  /* 0xffffe5c0141c7810 */ /* 0x040fe20007f3e0ff */
[----:B------:R-:W-:Y:S01]  /*09b0*/  IMAD.MOV.U32 R9, RZ, RZ, R22 ;  /* 0x000000ffff097224 */ /* 0x000fe200078e0016 */
[C---:B------:R-:W-:Y:S01]  /*09c0*/  IADD3.X R27, PT, PT, R5.reuse, -0x1, RZ, P0, !PT ;  /* 0xffffffff051b7810 */ /* 0x040fe200007fe4ff */
[----:B------:R-:W-:Y:S01]  /*09d0*/  IMAD.MOV.U32 R24, RZ, RZ, R20 ;  /* 0x000000ffff187224 */ /* 0x000fe200078e0014 */
[----:B------:R-:W-:Y:S01]  /*09e0*/  IADD3 R36, P0, PT, R20, -0x1860, RZ ;  /* 0xffffe7a014247810 */ /* 0x000fe20007f1e0ff */
[----:B------:R-:W-:Y:S01]  /*09f0*/  IMAD.MOV.U32 R25, RZ, RZ, R5 ;  /* 0x000000ffff197224 */ /* 0x000fe200078e0005 */
[C---:B------:R-:W-:Y:S01]  /*0a00*/  IADD3.X R29, PT, PT, R5.reuse, -0x1, RZ, P1, !PT ;  /* 0xffffffff051d7810 */ /* 0x040fe20000ffe4ff */
[----:B------:R0:W-:Y:S01]  /*0a10*/  ST.E.64 desc[UR4][R8.64+-0xd30], R26 ;  /* 0xfff2d01a08007985 */ /* 0x0001e2000c101b04 */
[----:B------:R-:W-:-:S02]  /*0a20*/  IADD3.X R37, PT, PT, R5, -0x1, RZ, P0, !PT ;  /* 0xffffffff05257810 */ /* 0x000fc400007fe4ff */
[C---:B------:R-:W-:Y:S01]  /*0a30*/  IADD3 R30, P0, PT, R20.reuse, -0x14a0, RZ ;  /* 0xffffeb60141e7810 */ /* 0x040fe20007f1e0ff */
[----:B------:R1:W-:Y:S01]  /*0a40*/  ST.E.64 desc[UR4][R8.64+-0x8], R24 ;  /* 0xfffff81808007985 */ /* 0x0003e2000c101b04 */
[C---:B------:R-:W-:Y:S02]  /*0a50*/  IADD3 R32, P1, PT, R20.reuse, -0x1680, RZ ;  /* 0xffffe98014207810 */ /* 0x040fe40007f3e0ff */
[C---:B------:R-:W-:Y:S01]  /*0a60*/  IADD3.X R31, PT, PT, R5.reuse, -0x1, RZ, P0, !PT ;  /* 0xffffffff051f7810 */ /* 0x040fe200007fe4ff */
[----:B------:R2:W-:Y:S01]  /*0a70*/  ST.E.64 desc[UR4][R8.64+-0xd28], R28 ;  /* 0xfff2d81c08007985 */ /* 0x0005e2000c101b04 */
[C---:B------:R-:W-:Y:S02]  /*0a80*/  IADD3.X R33, PT, PT, R5.reuse, -0x1, RZ, P1, !PT ;  /* 0xffffffff05217810 */ /* 0x040fe40000ffe4ff */
[C---:B------:R-:W-:Y:S01]  /*0a90*/  IADD3 R22, P1, PT, R20.reuse, -0x12c0, RZ ;  /* 0xffffed4014167810 */ /* 0x040fe20007f3e0ff */
[----:B------:R3:W-:Y:S03]  /*0aa0*/  ST.E.64 desc[UR4][R8.64+-0xb50], R36 ;  /* 0xfff4b02408007985 */ /* 0x0007e6000c101b04 */
[----:B------:R-:W-:Y:S01]  /*0ab0*/  IADD3.X R23, PT, PT, R5, -0x1, RZ, P1, !PT ;  /* 0xffffffff05177810 */ /* 0x000fe20000ffe4ff */
[----:B------:R4:W-:Y:S01]  /*0ac0*/  ST.E.64 desc[UR4][R8.64+-0xb48], R32 ;  /* 0xfff4b82008007985 */ /* 0x0009e2000c101b04 */
[----:B0-----:R-:W-:-:S02]  /*0ad0*/  IADD3 R26, P1, PT, R20, -0xf00, RZ ;  /* 0xfffff100141a7810 */ /* 0x001fc40007f3e0ff */
[C---:B-1----:R-:W-:Y:S01]  /*0ae0*/  IADD3 R24, P0, PT, R20.reuse, -0x10e0, RZ ;  /* 0xffffef2014187810 */ /* 0x042fe20007f1e0ff */
[----:B------:R0:W-:Y:S01]  /*0af0*/  ST.E.64 desc[UR4][R8.64+-0x968], R22 ;  /* 0xfff6981608007985 */ /* 0x0001e2000c101b04 */
[C---:B------:R-:W-:Y:S02]  /*0b00*/  IADD3.X R27, PT, PT, R5.reuse, -0x1, RZ, P1, !PT ;  /* 0xffffffff051b7810 */ /* 0x040fe40000ffe4ff */
[C---:B------:R-:W-:Y:S01]  /*0b10*/  IADD3.X R25, PT, PT, R5.reuse, -0x1, RZ, P0, !PT ;  /* 0xffffffff05197810 */ /* 0x040fe200007fe4ff */
[----:B------:R1:W-:Y:S01]  /*0b20*/  ST.E.64 desc[UR4][R8.64+-0x970], R30 ;  /* 0xfff6901e08007985 */ /* 0x0003e2000c101b04 */
[C---:B--2---:R-:W-:Y:S02]  /*0b30*/  IADD3 R28, P0, PT, R20.reuse, -0xd20, RZ ;  /* 0xfffff2e0141c7810 */ /* 0x044fe40007f1e0ff */
[----:B---3--:R-:W-:Y:S01]  /*0b40*/  IADD3 R36, P1, PT, R20, -0xb40, RZ ;  /* 0xfffff4c014247810 */ /* 0x008fe20007f3e0ff */
[----:B------:R2:W-:Y:S01]  /*0b50*/  ST.E.64 desc[UR4][R8.64+-0x790], R24 ;  /* 0xfff8701808007985 */ /* 0x0005e2000c101b04 */
[----:B------:R-:W-:-:S02]  /*0b60*/  IADD3.X R29, PT, PT, R5, -0x1, RZ, P0, !PT ;  /* 0xffffffff051d7810 */ /* 0x000fc400007fe4ff */
[C---:B----4-:R-:W-:Y:S01]  /*0b70*/  IADD3 R32, P0, PT, R20.reuse, -0x960, RZ ;  /* 0xfffff6a014207810 */ /* 0x050fe20007f1e0ff */
[----:B------:R3:W-:Y:S01]  /*0b80*/  ST.E.64 desc[UR4][R8.64+-0x788], R26 ;  /* 0xfff8781a08007985 */ /* 0x0007e2000c101b04 */
[C---:B------:R-:W-:Y:S02]  /*0b90*/  IADD3.X R37, PT, PT, R5.reuse, -0x1, RZ, P1, !PT ;  /* 0xffffffff05257810 */ /* 0x040fe40000ffe4ff */
[C---:B------:R-:W-:Y:S01]  /*0ba0*/  IADD3.X R33, PT, PT, R5.reuse, -0x1, RZ, P0, !PT ;  /* 0xffffffff05217810 */ /* 0x040fe200007fe4ff */
[----:B------:R4:W-:Y:S01]  /*0bb0*/  ST.E.64 desc[UR4][R8.64+-0x5b0], R28 ;  /* 0xfffa501c08007985 */ /* 0x0009e2000c101b04 */
[C---:B0-----:R-:W-:Y:S02]  /*0bc0*/  IADD3 R22, P0, PT, R20.reuse, -0x5a0, RZ ;  /* 0xfffffa6014167810 */ /* 0x041fe40007f1e0ff */
[----:B-1----:R-:W-:Y:S01]  /*0bd0*/  IADD3 R30, P1, PT, R20, -0x780, RZ ;  /* 0xfffff880141e7810 */ /* 0x002fe20007f3e0ff */
[----:B------:R0:W-:Y:S01]  /*0be0*/  ST.E.64 desc[UR4][R8.64+-0x3d0], R32 ;  /* 0xfffc302008007985 */ /* 0x0001e2000c101b04 */
[----:B------:R-:W-:-:S02]  /*0bf0*/  IADD3.X R23, PT, PT, R5, -0x1, RZ, P0, !PT ;  /* 0xffffffff05177810 */ /* 0x000fc400007fe4ff */
[C---:B------:R-:W-:Y:S01]  /*0c00*/  IADD3.X R31, PT, PT, R5.reuse, -0x1, RZ, P1, !PT ;  /* 0xffffffff051f7810 */ /* 0x040fe20000ffe4ff */
[----:B------:R1:W-:Y:S01]  /*0c10*/  ST.E.64 desc[UR4][R8.64+-0x5a8], R36 ;  /* 0xfffa582408007985 */ /* 0x0003e2000c101b04 */
[C---:B--2---:R-:W-:Y:S02]  /*0c20*/  IADD3 R24, P1, PT, R20.reuse, -0x3c0, RZ ;  /* 0xfffffc4014187810 */ /* 0x044fe40007f3e0ff */
[----:B---3--:R-:W-:Y:S01]  /*0c30*/  IADD3 R26, P2, PT, R20, -0x1e0, RZ ;  /* 0xfffffe20141a7810 */ /* 0x008fe20007f5e0ff */
[----:B------:R2:W-:Y:S01]  /*0c40*/  ST.E.64 desc[UR4][R8.64+-0x1f0], R22 ;  /* 0xfffe101608007985 */ /* 0x0005e2000c101b04 */
[C---:B------:R-:W-:Y:S02]  /*0c50*/  IADD3.X R25, PT, PT, R5.reuse, -0x1, RZ, P1, !PT ;  /* 0xffffffff05197810 */ /* 0x040fe40000ffe4ff */
[----:B----4-:R-:W-:Y:S01]  /*0c60*/  IADD3 R28, P0, PT, R8, -0xef8, RZ ;  /* 0xfffff108081c7810 */ /* 0x010fe20007f1e0ff */
[----:B------:R3:W-:Y:S01]  /*0c70*/  ST.E.64 desc[UR4][R8.64+-0x3c8], R30 ;  /* 0xfffc381e08007985 */ /* 0x0007e2000c101b04 */
[----:B------:R-:W-:-:S02]  /*0c80*/  IADD3.X R27, PT, PT, R5, -0x1, RZ, P2, !PT ;  /* 0xffffffff051b7810 */ /* 0x000fc400017fe4ff */
[C---:B------:R-:W-:Y:S01]  /*0c90*/  IADD3.X R29, PT, PT, R9.reuse, -0x1, RZ, P0, !PT ;  /* 0xffffffff091d7810 */ /* 0x040fe200007fe4ff */
[----:B------:R4:W-:Y:S01]  /*0ca0*/  ST.E.64 desc[UR4][R8.64+-0x1e8], R24 ;  /* 0xfffe181808007985 */ /* 0x0009e2000c101b04 */
[C---:B0-----:R-:W-:Y:S02]  /*0cb0*/  IADD3 R32, P0, PT, R8.reuse, -0xd18, RZ ;  /* 0xfffff2e808207810 */ /* 0x041fe40007f1e0ff */
[C---:B-1----:R-:W-:Y:S01]  /*0cc0*/  IADD3 R36, P1, PT, R8.reuse, -0x10d8, RZ ;  /* 0xffffef2808247810 */ /* 0x042fe20007f3e0ff */
[----:B------:R0:W-:Y:S01]  /*0cd0*/  ST.E.64 desc[UR4][R8.64+-0x10], R26 ;  /* 0xfffff01a08007985 */ /* 0x0001e2000c101b04 */
[C---:B------:R-:W-:Y:S02]  /*0ce0*/  IADD3.X R33, PT, PT, R9.reuse, -0x1, RZ, P0, !PT ;  /* 0xffffffff09217810 */ /* 0x040fe400007fe4ff */
[----:B--2---:R-:W-:Y:S01]  /*0cf0*/  IADD3 R22, P0, PT, R8, -0x958, RZ ;  /* 0xfffff6a808167810 */ /* 0x004fe20007f1e0ff */
[----:B------:R1:W-:Y:S01]  /*0d00*/  ST.E.64 desc[UR4][R8.64+-0xb40], R28 ;  /* 0xfff4c01c08007985 */ /* 0x0003e2000c101b04 */
[----:B------:R-:W-:-:S02]  /*0d10*/  IADD3.X R37, PT, PT, R9, -0x1, RZ, P1, !PT ;  /* 0xffffffff09257810 */ /* 0x000fc40000ffe4ff */
[C---:B---3--:R-:W-:Y:S01]  /*0d20*/  IADD3 R30, P1, PT, R8.reuse, -0xb38, RZ ;  /* 0xfffff4c8081e7810 */ /* 0x048fe20007f3e0ff */
[----:B------:R-:W-:Y:S01]  /*0d30*/  ST.E.64 desc[UR4][R8.64+-0x960], R32 ;  /* 0xfff6a02008007985 */ /* 0x000fe2000c101b04 */
[C---:B------:R-:W-:Y:S02]  /*0d40*/  IADD3.X R23, PT, PT, R9.reuse, -0x1, RZ, P0, !PT ;  /* 0xffffffff09177810 */ /* 0x040fe400007fe4ff */
[C---:B------:R-:W-:Y:S01]  /*0d50*/  IADD3.X R31, PT, PT, R9.reuse, -0x1, RZ, P1, !PT ;  /* 0xffffffff091f7810 */ /* 0x040fe20000ffe4ff */
[----:B------:R-:W-:Y:S01]  /*0d60*/  ST.E.64 desc[UR4][R8.64+-0xd20], R36 ;  /* 0xfff2e02408007985 */ /* 0x000fe2000c101b04 */
[C---:B----4-:R-:W-:Y:S02]  /*0d70*/  IADD3 R24, P1, PT, R8.reuse, -0x778, RZ ;  /* 0xfffff88808187810 */ /* 0x050fe40007f3e0ff */
[----:B0-----:R-:W-:Y:S01]  /*0d80*/  IADD3 R26, P0, PT, R8, -0x598, RZ ;  /* 0xfffffa68081a7810 */ /* 0x001fe20007f1e0ff */
[----:B------:R-:W-:Y:S01]  /*0d90*/  ST.E.64 desc[UR4][R8.64+-0x780], R30 ;  /* 0xfff8801e08007985 */ /* 0x000fe2000c101b04 */
[----:B------:R-:W-:-:S02]  /*0da0*/  IADD3.X R25, PT, PT, R9, -0x1, RZ, P1, !PT ;  /* 0xffffffff09197810 */ /* 0x000fc40000ffe4ff */
[C---:B------:R-:W-:Y:S01]  /*0db0*/  IADD3.X R27, PT, PT, R9.reuse, -0x1, RZ, P0, !PT ;  /* 0xffffffff091b7810 */ /* 0x040fe200007fe4ff */
[----:B------:R0:W-:Y:S01]  /*0dc0*/  ST.E.64 desc[UR4][R8.64+-0x5a0], R22 ;  /* 0xfffa601608007985 */ /* 0x0001e2000c101b04 */
[----:B-1----:R-:W-:Y:S02]  /*0dd0*/  IADD3 R28, P2, PT, R8, -0x3b8, RZ ;  /* 0xfffffc48081c7810 */ /* 0x002fe40007f5e0ff */
[----:B------:R-:W-:Y:S01]  /*0de0*/  IADD3 R10, P0, PT, R10, 0x8, RZ ;  /* 0x000000080a0a7810 */ /* 0x000fe20007f1e0ff */
[----:B------:R1:W-:Y:S01]  /*0df0*/  ST.E.64 desc[UR4][R8.64+-0x3c0], R24 ;  /* 0xfffc401808007985 */ /* 0x0003e2000c101b04 */
[----:B------:R-:W-:Y:S02]  /*0e00*/  IADD3.X R29, PT, PT, R9, -0x1, RZ, P2, !PT ;  /* 0xffffffff091d7810 */ /* 0x000fe400017fe4ff */
[----:B------:R-:W-:Y:S01]  /*0e10*/  IADD3 R11, P1, PT, R10, -R7, RZ ;  /* 0x800000070a0b7210 */ /* 0x000fe20007f3e0ff */
[----:B------:R-:W-:Y:S01]  /*0e20*/  IMAD.X R21, RZ, RZ, R21, P0 ;  /* 0x000000ffff157224 */ /* 0x000fe200000e0615 */
[----:B------:R1:W-:Y:S02]  /*0e30*/  ST.E.64 desc[UR4][R8.64+-0x1e0], R26 ;  /* 0xfffe201a08007985 */ /* 0x0003e4000c101b04 */
[----:B------:R-:W-:Y:S01]  /*0e40*/  ISETP.NE.U32.AND P0, PT, R11, -0x1, PT ;  /* 0xffffffff0b00780c */ /* 0x000fe20003f05070 */
[----:B------:R-:W-:Y:S01]  /*0e50*/  IMAD.X R11, R21, 0x1, ~R6, P1 ;  /* 0x00000001150b7824 */ /* 0x000fe200008e0e06 */
[----:B------:R1:W-:Y:S01]  /*0e60*/  ST.E.64 desc[UR4][R8.64], R28 ;  /* 0x0000001c08007985 */ /* 0x0003e2000c101b04 */
[----:B------:R-:W-:-:S03]  /*0e70*/  IADD3 R20, P1, PT, R20, 0x1e00, RZ ;  /* 0x00001e0014147810 */ /* 0x000fc60007f3e0ff */
[----:B------:R-:W-:Y:S02]  /*0e80*/  ISETP.NE.AND.EX P0, PT, R11, -0x1, PT, P0 ;  /* 0xffffffff0b00780c */ /* 0x000fe40003f05300 */
[----:B------:R-:W-:Y:S01]  /*0e90*/  IADD3 R11, P2, PT, R8, 0xf00, RZ ;  /* 0x00000f00080b7810 */ /* 0x000fe20007f5e0ff */
[----:B------:R-:W-:-:S04]  /*0ea0*/  IMAD.X R5, RZ, RZ, R5, P1 ;  /* 0x000000ffff057224 */ /* 0x000fc800008e0605 */
[----:B0-----:R-:W-:-:S06]  /*0eb0*/  IMAD.X R22, RZ, RZ, R9, P2 ;  /* 0x000000ffff167224 */ /* 0x001fcc00010e0609 */
[----:B-1----:R-:W-:Y:S05]  /*0ec0*/  @P0 BRA `(.L_x_1978) ;  /* 0xfffffff800ac0947 */ /* 0x002fea000383ffff */
[----:B------:R-:W-:Y:S05]  /*0ed0*/  BSYNC.RECONVERGENT B4 ;  /* 0x0000000000047941 */ /* 0x000fea0003800200 */
.L_x_1977:
[----:B------:R-:W-:Y:S02]  /*0ee0*/  IMAD.MOV.U32 R5, RZ, RZ, R7 ;  /* 0x000000ffff057224 */ /* 0x000fe400078e0007 */
[----:B------:R-:W-:-:S07]  /*0ef0*/  IMAD.MOV.U32 R8, RZ, RZ, R6 ;  /* 0x000000ffff087224 */ /* 0x000fce00078e0006 */
.L_x_1976:
[----:B------:R-:W-:Y:S05]  /*0f00*/  BSYNC.RECONVERGENT B3 ;  /* 0x0000000000037941 */ /* 0x000fea0003800200 */
.L_x_1975:
[----:B------:R-:W-:Y:S01]  /*0f10*/  LOP3.LUT R6, R34, 0x7, RZ, 0xc0, !PT ;  /* 0x0000000722067812 */ /* 0x000fe200078ec0ff */
[----:B------:R-:W-:Y:S03]  /*0f20*/  BSSY.RECONVERGENT B3, `(.L_x_1979) ;  /* 0x0000071000037945 */ /* 0x000fe60003800200 */
[----:B------:R-:W-:-:S04]  /*0f30*/  ISETP.NE.U32.AND P0, PT, R6, RZ, PT ;  /* 0x000000ff0600720c */ /* 0x000fc80003f05070 */
[----:B------:R-:W-:-:S13]  /*0f40*/  ISETP.NE.AND.EX P0, PT, RZ, RZ, PT, P0 ;  /* 0x000000ffff00720c */ /* 0x000fda0003f05300 */
[----:B------:R-:W-:Y:S05]  /*0f50*/  @!P0 BRA `(.L_x_1980) ;  /* 0x0000000400b48947 */ /* 0x000fea0003800000 */
[----:B------:R-:W-:Y:S01]  /*0f60*/  ISETP.GE.U32.AND P1, PT, R6, 0x4, PT ;  /* 0x000000040600780c */ /* 0x000fe20003f26070 */
[----:B------:R-:W-:Y:S01]  /*0f70*/  BSSY.RECONVERGENT B4, `(.L_x_1981) ;  /* 0x0000032000047945 */ /* 0x000fe20003800200 */
[----:B------:R-:W-:Y:S02]  /*0f80*/  LOP3.LUT R9, R34, 0x3, RZ, 0xc0, !PT ;  /* 0x0000000322097812 */ /* 0x000fe400078ec0ff */
[----:B------:R-:W-:Y:S02]  /*0f90*/  ISETP.GE.U32.AND.EX P1, PT, RZ, RZ, PT, P1 ;  /* 0x000000ffff00720c */ /* 0x000fe40003f26110 */
[----:B------:R-:W-:-:S04]  /*0fa0*/  ISETP.NE.U32.AND P0, PT, R9, RZ, PT ;  /* 0x000000ff0900720c */ /* 0x000fc80003f05070 */
[----:B------:R-:W-:-:S07]  /*0fb0*/  ISETP.NE.AND.EX P0, PT, RZ, RZ, PT, P0 ;  /* 0x000000ffff00720c */ /* 0x000fce0003f05300 */
[----:B------:R-:W-:Y:S06]  /*0fc0*/  @!P1 BRA `(.L_x_1982) ;  /* 0x0000000000b09947 */ /* 0x000fec0003800000 */
[----:B------:R-:W-:-:S04]  /*0fd0*/  IMAD.WIDE.U32 R26, R5, 0x3c0, R18 ;  /* 0x000003c0051a7825 */ /* 0x000fc800078e0012 */
[----:B------:R-:W-:Y:S01]  /*0fe0*/  IMAD R21, R8, 0x3c0, RZ ;  /* 0x000003c008157824 */ /* 0x000fe200078e02ff */
[----:B------:R-:W-:Y:S01]  /*0ff0*/  IADD3 R30, P1, PT, R26, 0x1e0, RZ ;  /* 0x000001e01a1e7810 */ /* 0x000fe20007f3e0ff */
[----:B------:R-:W-:Y:S01]  /*1000*/  IMAD R11, R8, 0x1e0, RZ ;  /* 0x000001e0080b7824 */ /* 0x000fe200078e02ff */
[C---:B------:R-:W-:Y:S01]  /*1010*/  IADD3 R10, P6, PT, R26.reuse, 0x780, RZ ;  /* 0x000007801a0a7810 */ /* 0x040fe20007fde0ff */
[----:B------:R-:W-:Y:S01]  /*1020*/  IMAD.IADD R27, R27, 0x1, R21 ;  /* 0x000000011b1b7824 */ /* 0x000fe200078e0215 */
[C---:B------:R-:W-:Y:S01]  /*1030*/  IADD3 R20, P5, PT, R26.reuse, 0x960, RZ ;  /* 0x000009601a147810 */ /* 0x040fe20007fbe0ff */
[----:B------:R-:W-:Y:S01]  /*1040*/  IMAD.WIDE.U32 R6, R5, 0x1e0, R18 ;  /* 0x000001e005067825 */ /* 0x000fe200078e0012 */
[C---:B------:R-:W-:Y:S02]  /*1050*/  IADD3 R36, P2, PT, R26.reuse, 0x5a0, RZ ;  /* 0x000005a01a247810 */ /* 0x040fe40007f5e0ff */
[C---:B------:R-:W-:Y:S01]  /*1060*/  IADD3 R24, P4, PT, R26.reuse, 0xd20, RZ ;  /* 0x00000d201a187810 */ /* 0x040fe20007f9e0ff */
[----:B------:R-:W-:Y:S01]  /*1070*/  IMAD.X R31, RZ, RZ, R27, P1 ;  /* 0x000000ffff1f7224 */ /* 0x000fe200008e061b */
[----:B------:R-:W-:Y:S01]  /*1080*/  IADD3 R28, P1, PT, R26, 0x3c0, RZ ;  /* 0x000003c01a1c7810 */ /* 0x000fe20007f3e0ff */
[----:B------:R-:W-:-:S02]  /*1090*/  IMAD.IADD R7, R7, 0x1, R11 ;  /* 0x0000000107077824 */ /* 0x000fc400078e020b */
[--C-:B------:R-:W-:Y:S02]  /*10a0*/  IMAD.X R11, RZ, RZ, R27.reuse, P6 ;  /* 0x000000ffff0b7224 */ /* 0x100fe400030e061b */
[--C-:B------:R-:W-:Y:S01]  /*10b0*/  IMAD.X R29, RZ, RZ, R27.reuse, P1 ;  /* 0x000000ffff1d7224 */ /* 0x100fe200008e061b */
[----:B------:R0:W-:Y:S01]  /*10c0*/  ST.E.64 desc[UR4][R6.64+0x1c8], R30 ;  /* 0x0001c81e06007985 */ /* 0x0001e2000c101b04 */
[C---:B------:R-:W-:Y:S01]  /*10d0*/  IADD3 R22, P1, PT, R26.reuse, 0xb40, RZ ;  /* 0x00000b401a167810 */ /* 0x040fe20007f3e0ff */
[--C-:B------:R-:W-:Y:S01]  /*10e0*/  IMAD.X R21, RZ, RZ, R27.reuse, P5 ;  /* 0x000000ffff157224 */ /* 0x100fe200028e061b */
[----:B------:R-:W-:Y:S01]  /*10f0*/  IADD3 R26, P3, PT, R26, 0xf00, RZ ;  /* 0x00000f001a1a7810 */ /* 0x000fe20007f7e0ff */
[--C-:B------:R-:W-:Y:S01]  /*1100*/  IMAD.X R37, RZ, RZ, R27.reuse, P2 ;  /* 0x000000ffff257224 */ /* 0x100fe200010e061b */
[----:B------:R1:W-:Y:S01]  /*1110*/  ST.E.64 desc[UR4][R6.64+0x1d0], R28 ;  /* 0x0001d01c06007985 */ /* 0x0003e2000c101b04 */
[----:B------:R-:W-:Y:S01]  /*1120*/  IADD3 R32, P5, PT, R6, 0x3c0, RZ ;  /* 0x000003c006207810 */ /* 0x000fe20007fbe0ff */
[----:B------:R-:W-:-:S02]  /*1130*/  IMAD.X R23, RZ, RZ, R27, P1 ;  /* 0x000000ffff177224 */ /* 0x000fc400008e061b */
[--C-:B------:R-:W-:Y:S01]  /*1140*/  IMAD.X R25, RZ, RZ, R27.reuse, P4 ;  /* 0x000000ffff197224 */ /* 0x100fe200020e061b */
[----:B------:R-:W-:Y:S01]  /*1150*/  ST.E.64 desc[UR4][R6.64+0x3a8], R36 ;  /* 0x0003a82406007985 */ /* 0x000fe2000c101b04 */
[----:B------:R-:W-:Y:S02]  /*1160*/  IMAD.X R27, RZ, RZ, R27, P3 ;  /* 0x000000ffff1b7224 */ /* 0x000fe400018e061b */
[----:B------:R-:W-:Y:S01]  /*1170*/  IMAD.X R33, RZ, RZ, R7, P5 ;  /* 0x000000ffff217224 */ /* 0x000fe200028e0607 */
[C---:B0-----:R-:W-:Y:S01]  /*1180*/  IADD3 R30, P6, PT, R6.reuse, 0x1e0, RZ ;  /* 0x000001e0061e7810 */ /* 0x041fe20007fde0ff */
[----:B------:R-:W-:Y:S01]  /*1190*/  ST.E.64 desc[UR4][R6.64+0x590], R22 ;  /* 0x0005901606007985 */ /* 0x000fe2000c101b04 */
[----:B-1----:R-:W-:-:S03]  /*11a0*/  IADD3 R28, P2, PT, R6, -0x1e0, RZ ;  /* 0xfffffe20061c7810 */ /* 0x002fc60007f5e0ff */
[----:B------:R-:W-:Y:S01]  /*11b0*/  IMAD.X R31, RZ, RZ, R7, P6 ;  /* 0x000000ffff1f7224 */ /* 0x000fe200030e0607 */
[----:B------:R-:W-:Y:S01]  /*11c0*/  ST.E.64 desc[UR4][R6.64+0x768], R24 ;  /* 0x0007681806007985 */ /* 0x000fe2000c101b04 */
[----:B------:R-:W-:-:S03]  /*11d0*/  IADD3.X R29, PT, PT, R7, -0x1, RZ, P2, !PT ;  /* 0xffffffff071d7810 */ /* 0x000fc600017fe4ff */
[----:B------:R-:W-:Y:S04]  /*11e0*/  ST.E.64 desc[UR4][R6.64+0x770], R26 ;  /* 0x0007701a06007985 */ /* 0x000fe8000c101b04 */
[----:B------:R-:W-:Y:S04]  /*11f0*/  ST.E.64 desc[UR4][R6.64+0x1d8], R28 ;  /* 0x0001d81c06007985 */ /* 0x000fe8000c101b04 */
[----:B------:R-:W-:Y:S04]  /*1200*/  ST.E.64 desc[UR4][R6.64+0x598], R30 ;  /* 0x0005981e06007985 */ /* 0x000fe8000c101b04 */
[----:B------:R-:W-:Y:S04]  /*1210*/  ST.E.64 desc[UR4][R6.64+0x3b8], R6 ;  /* 0x0003b80606007985 */ /* 0x000fe8000c101b04 */
[----:B------:R-:W-:Y:S04]  /*1220*/  ST.E.64 desc[UR4][R6.64+0x778], R32 ;  /* 0x0007782006007985 */ /* 0x000fe8000c101b04 */
[----:B------:R0:W-:Y:S04]  /*1230*/  ST.E.64 desc[UR4][R6.64+0x3b0], R10 ;  /* 0x0003b00a06007985 */ /* 0x0001e8000c101b04 */
[----:B------:R1:W-:Y:S01]  /*1240*/  ST.E.64 desc[UR4][R6.64+0x588], R20 ;  /* 0x0005881406007985 */ /* 0x0003e2000c101b04 */
[----:B0-----:R-:W-:-:S02]  /*1250*/  IADD3 R10, P1, PT, R5, 0x3, RZ ;  /* 0x00000003050a7810 */ /* 0x001fc40007f3e0ff */
[----:B------:R-:W-:-:S03]  /*1260*/  IADD3 R5, P2, PT, R5, 0x4, RZ ;  /* 0x0000000405057810 */ /* 0x000fc60007f5e0ff */
[--C-:B-1----:R-:W-:Y:S02]  /*1270*/  IMAD.X R21, RZ, RZ, R8.reuse, P1 ;  /* 0x000000ffff157224 */ /* 0x102fe400008e0608 */
[----:B------:R-:W-:-:S08]  /*1280*/  IMAD.X R8, RZ, RZ, R8, P2 ;  /* 0x000000ffff087224 */ /* 0x000fd000010e0608 */
.L_x_1982:
[----:B------:R-:W-:Y:S05]  /*1290*/  BSYNC.RECONVERGENT B4 ;  /* 0x0000000000047941 */ /* 0x000fea0003800200 */
.L_x_1981:
[----:B------:R-:W-:Y:S05]  /*12a0*/  @!P0 BRA `(.L_x_1980) ;  /* 0x0000000000e08947 */ /* 0x000fea0003800000 */
[----:B------:R-:W-:Y:S01]  /*12b0*/  ISETP.NE.U32.AND P1, PT, R9, 0x1, PT ;  /* 0x000000010900780c */ /* 0x000fe20003f25070 */
[----:B------:R-:W-:Y:S01]  /*12c0*/  BSSY.RECONVERGENT B4, `(.L_x_1983) ;  /* 0x0000020000047945 */ /* 0x000fe20003800200 */
[----:B------:R-:W-:Y:S02]  /*12d0*/  LOP3.LUT R34, R34, 0x1, RZ, 0xc0, !PT ;  /* 0x0000000122227812 */ /* 0x000fe400078ec0ff */
[----:B------:R-:W-:Y:S02]  /*12e0*/  ISETP.NE.AND.EX P1, PT, RZ, RZ, PT, P1 ;  /* 0x000000ffff00720c */ /* 0x000fe40003f25310 */
[----:B------:R-:W-:-:S04]  /*12f0*/  ISETP.NE.U32.AND P0, PT, R34, 0x1, PT ;  /* 0x000000012200780c */ /* 0x000fc80003f05070 */
[----:B------:R-:W-:-:S07]  /*1300*/  ISETP.NE.U32.AND.EX P0, PT, RZ, RZ, PT, P0 ;  /* 0x000000ffff00720c */ /* 0x000fce0003f05100 */
[----:B------:R-:W-:Y:S06]  /*1310*/  @!P1 BRA `(.L_x_1984) ;  /* 0x0000000000689947 */ /* 0x000fec0003800000 */
[----:B------:R-:W-:Y:S02]  /*1320*/  IMAD R9, R8, 0x1e0, RZ ;  /* 0x000001e008097824 */ /* 0x000fe400078e02ff */
[----:B------:R-:W-:-:S04]  /*1330*/  IMAD.WIDE.U32 R6, R5, 0x1e0, R18 ;  /* 0x000001e005067825 */ /* 0x000fc800078e0012 */
[----:B------:R-:W-:Y:S01]  /*1340*/  IMAD R21, R8, 0x3c0, RZ ;  /* 0x000003c008157824 */ /* 0x000fe200078e02ff */
[----:B------:R-:W-:Y:S01]  /*1350*/  IADD3 R20, P3, PT, R6, -0x1e0, RZ ;  /* 0xfffffe2006147810 */ /* 0x000fe20007f7e0ff */
[----:B------:R-:W-:-:S04]  /*1360*/  IMAD.WIDE.U32 R10, R5, 0x3c0, R18 ;  /* 0x000003c0050a7825 */ /* 0x000fc800078e0012 */
[----:B------:R-:W-:Y:S01]  /*1370*/  IMAD.IADD R7, R7, 0x1, R9 ;  /* 0x0000000107077824 */ /* 0x000fe200078e0209 */
[C---:B------:R-:W-:Y:S01]  /*1380*/  IADD3 R22, P1, PT, R10.reuse, 0x1e0, RZ ;  /* 0x000001e00a167810 */ /* 0x040fe20007f3e0ff */
[----:B------:R-:W-:Y:S01]  /*1390*/  IMAD.IADD R9, R11, 0x1, R21 ;  /* 0x000000010b097824 */ /* 0x000fe200078e0215 */
[C---:B------:R-:W-:Y:S02]  /*13a0*/  IADD3 R24, P2, PT, R10.reuse, 0x3c0, RZ ;  /* 0x000003c00a187810 */ /* 0x040fe40007f5e0ff */
[----:B------:R-:W-:Y:S01]  /*13b0*/  IADD3.X R21, PT, PT, R7, -0x1, RZ, P3, !PT ;  /* 0xffffffff07157810 */ /* 0x000fe20001ffe4ff */
[--C-:B------:R-:W-:Y:S01]  /*13c0*/  IMAD.X R23, RZ, RZ, R9.reuse, P1 ;  /* 0x000000ffff177224 */ /* 0x100fe200008e0609 */
[C---:B------:R-:W-:Y:S01]  /*13d0*/  IADD3 R26, P3, PT, R10.reuse, 0x5a0, RZ ;  /* 0x000005a00a1a7810 */ /* 0x040fe20007f7e0ff */
[--C-:B------:R-:W-:Y:S01]  /*13e0*/  IMAD.X R25, RZ, RZ, R9.reuse, P2 ;  /* 0x000000ffff197224 */ /* 0x100fe200010e0609 */
[----:B------:R-:W-:Y:S01]  /*13f0*/  IADD3 R28, P4, PT, R10, 0x780, RZ ;  /* 0x000007800a1c7810 */ /* 0x000fe20007f9e0ff */
[----:B------:R-:W-:Y:S01]  /*1400*/  ST.E.64 desc[UR4][R6.64+0x3b8], R6 ;  /* 0x0003b80606007985 */ /* 0x000fe2000c101b04 */
[C---:B------:R-:W-:Y:S01]  /*1410*/  IADD3 R10, P1, PT, R5.reuse, 0x1, RZ ;  /* 0x00000001050a7810 */ /* 0x040fe20007f3e0ff */
[--C-:B------:R-:W-:Y:S01]  /*1420*/  IMAD.X R27, RZ, RZ, R9.reuse, P3 ;  /* 0x000000ffff1b7224 */ /* 0x100fe200018e0609 */
[----:B------:R-:W-:Y:S01]  /*1430*/  IADD3 R5, P2, PT, R5, 0x2, RZ ;  /* 0x0000000205057810 */ /* 0x000fe20007f5e0ff */
[----:B------:R-:W-:Y:S01]  /*1440*/  IMAD.X R29, RZ, RZ, R9, P4 ;  /* 0x000000ffff1d7224 */ /* 0x000fe200020e0609 */
[----:B------:R-:W-:Y:S04]  /*1450*/  ST.E.64 desc[UR4][R6.64+0x1c8], R22 ;  /* 0x0001c81606007985 */ /* 0x000fe8000c101b04 */
[----:B------:R-:W-:Y:S04]  /*1460*/  ST.E.64 desc[UR4][R6.64+0x1d0], R24 ;  /* 0x0001d01806007985 */ /* 0x000fe8000c101b04 */
[----:B------:R-:W-:Y:S04]  /*1470*/  ST.E.64 desc[UR4][R6.64+0x3a8], R26 ;  /* 0x0003a81a06007985 */ /* 0x000fe8000c101b04 */
[----:B------:R-:W-:Y:S04]  /*1480*/  ST.E.64 desc[UR4][R6.64+0x3b0], R28 ;  /* 0x0003b01c06007985 */ /* 0x000fe8000c101b04 */
[----:B------:R0:W-:Y:S02]  /*1490*/  ST.E.64 desc[UR4][R6.64+0x1d8], R20 ;  /* 0x0001d81406007985 */ /* 0x0001e4000c101b04 */
[----:B0-----:R-:W-:-:S02]  /*14a0*/  IMAD.X R21, RZ, RZ, R8, P1 ;  /* 0x000000ffff157224 */ /* 0x001fc400008e0608 */
[----:B------:R-:W-:-:S07]  /*14b0*/  IMAD.X R8, RZ, RZ, R8, P2 ;  /* 0x000000ffff087224 */ /* 0x000fce00010e0608 */
.L_x_1984:
[----:B------:R-:W-:Y:S05]  /*14c0*/  BSYNC.RECONVERGENT B4 ;  /* 0x0000000000047941 */ /* 0x000fea0003800200 */
.L_x_1983:
[----:B------:R-:W-:Y:S05]  /*14d0*/  @P0 BRA `(.L_x_1980) ;  /* 0x0000000000540947 */ /* 0x000fea0003800000 */
[----:B------:R-:W-:-:S04]  /*14e0*/  IMAD.WIDE.U32 R10, R5, 0x3c0, R18 ;  /* 0x000003c0050a7825 */ /* 0x000fc800078e0012 */
[----:B------:R-:W-:Y:S01]  /*14f0*/  IMAD R9, R8, 0x1e0, RZ ;  /* 0x000001e008097824 */ /* 0x000fe200078e02ff */
[C---:B------:R-:W-:Y:S01]  /*1500*/  IADD3 R22, P0, PT, R10.reuse, 0x1e0, RZ ;  /* 0x000001e00a167810 */ /* 0x040fe20007f1e0ff */
[----:B------:R-:W-:Y:S01]  /*1510*/  IMAD.WIDE.U32 R6, R5, 0x1e0, R18 ;  /* 0x000001e005067825 */ /* 0x000fe200078e0012 */
[----:B------:R-:W-:-:S03]  /*1520*/  IADD3 R24, P1, PT, R10, 0x3c0, RZ ;  /* 0x000003c00a187810 */ /* 0x000fc60007f3e0ff */
[----:B------:R-:W-:Y:S01]  /*1530*/  IMAD R21, R8, 0x3c0, RZ ;  /* 0x000003c008157824 */ /* 0x000fe200078e02ff */
[----:B------:R-:W-:Y:S01]  /*1540*/  IADD3 R26, P2, PT, R6, -0x1e0, RZ ;  /* 0xfffffe20061a7810 */ /* 0x000fe20007f5e0ff */
[----:B------:R-:W-:Y:S02]  /*1550*/  IMAD.IADD R7, R7, 0x1, R9 ;  /* 0x0000000107077824 */ /* 0x000fe400078e0209 */
[----:B------:R-:W-:Y:S02]  /*1560*/  IMAD.IADD R21, R11, 0x1, R21 ;  /* 0x000000010b157824 */ /* 0x000fe400078e0215 */
[----:B------:R-:W-:Y:S01]  /*1570*/  IMAD.MOV.U32 R10, RZ, RZ, R5 ;  /* 0x000000ffff0a7224 */ /* 0x000fe200078e0005 */
[----:B------:R-:W-:Y:S01]  /*1580*/  IADD3.X R27, PT, PT, R7, -0x1, RZ, P2, !PT ;  /* 0xffffffff071b7810 */ /* 0x000fe200017fe4ff */
[--C-:B------:R-:W-:Y:S01]  /*1590*/  IMAD.X R23, RZ, RZ, R21.reuse, P0 ;  /* 0x000000ffff177224 */ /* 0x100fe200000e0615 */
[----:B------:R-:W-:Y:S01]  /*15a0*/  IADD3 R9, P0, PT, R5, 0x1, RZ ;  /* 0x0000000105097810 */ /* 0x000fe20007f1e0ff */
[----:B------:R-:W-:-:S02]  /*15b0*/  IMAD.X R25, RZ, RZ, R21, P1 ;  /* 0x000000ffff197224 */ /* 0x000fc400008e0615 */
[----:B------:R0:W-:Y:S01]  /*15c0*/  ST.E.64 desc[UR4][R6.64+0x1d8], R26 ;  /* 0x0001d81a06007985 */ /* 0x0001e2000c101b04 */
[--C-:B------:R-:W-:Y:S02]  /*15d0*/  IMAD.MOV.U32 R21, RZ, RZ, R8.reuse ;  /* 0x000000ffff157224 */ /* 0x100fe400078e0008 */
[----:B------:R-:W-:Y:S01]  /*15e0*/  IMAD.X R11, RZ, RZ, R8, P0 ;  /* 0x000000ffff0b7224 */ /* 0x000fe200000e0608 */
[----:B------:R0:W-:Y:S01]  /*15f0*/  ST.E.64 desc[UR4][R6.64+0x1c8], R22 ;  /* 0x0001c81606007985 */ /* 0x0001e2000c101b04 */
[----:B------:R-:W-:Y:S02]  /*1600*/  IMAD.MOV.U32 R5, RZ, RZ, R9 ;  /* 0x000000ffff057224 */ /* 0x000fe400078e0009 */
[----:B------:R-:W-:Y:S01]  /*1610*/  IMAD.MOV.U32 R8, RZ, RZ, R11 ;  /* 0x000000ffff087224 */ /* 0x000fe200078e000b */
[----:B------:R0:W-:Y:S06]  /*1620*/  ST.E.64 desc[UR4][R6.64+0x1d0], R24 ;  /* 0x0001d01806007985 */ /* 0x0001ec000c101b04 */
.L_x_1980:
[----:B------:R-:W-:Y:S05]  /*1630*/  BSYNC.RECONVERGENT B3 ;  /* 0x0000000000037941 */ /* 0x000fea0003800200 */
.L_x_1979:
[----:B------:R-:W-:Y:S01]  /*1640*/  IMAD R9, R8, 0x1e0, RZ ;  /* 0x000001e008097824 */ /* 0x000fe200078e02ff */
[----:B------:R-:W-:Y:S01]  /*1650*/  IADD3 R11, P0, PT, R10, 0x2, RZ ;  /* 0x000000020a0b7810 */ /* 0x000fe20007f1e0ff */
[----:B0-----:R-:W-:-:S04]  /*1660*/  IMAD.WIDE.U32 R6, R5, 0x1e0, R18 ;  /* 0x000001e005067825 */ /* 0x001fc800078e0012 */
[----:B------:R-:W-:Y:S02]  /*1670*/  IMAD.IADD R7, R7, 0x1, R9 ;  /* 0x0000000107077824 */ /* 0x000fe400078e0209 */
[----:B------:R-:W-:Y:S02]  /*1680*/  IMAD.MOV.U32 R10, RZ, RZ, R6 ;  /* 0x000000ffff0a7224 */ /* 0x000fe400078e0006 */
[----:B------:R-:W-:-:S07]  /*1690*/  IMAD.X R9, RZ, RZ, R21, P0 ;  /* 0x000000ffff097224 */ /* 0x000fce00000e0615 */
.L_x_1974:
[----:B------:R-:W-:Y:S05]  /*16a0*/  BSYNC.RECONVERGENT B1 ;  /* 0x0000000000017941 */ /* 0x000fea0003800200 */
.L_x_1973:
[----:B------:R-:W-:Y:S01]  /*16b0*/  LOP3.LUT R6, R16, 0x1, RZ, 0xc0, !PT ;  /* 0x0000000110067812 */ /* 0x000fe200078ec0ff */
[----:B------:R-:W-:Y:S03]  /*16c0*/  BSSY.RECONVERGENT B1, `(.L_x_1985) ;  /* 0x000001c000017945 */ /* 0x000fe60003800200 */
[----:B------:R-:W-:Y:S01]  /*16d0*/  ISETP.NE.U32.AND P0, PT, R6, 0x1, PT ;  /* 0x000000010600780c */ /* 0x000fe20003f05070 */
[----:B------:R-:W-:-:S03]  /*16e0*/  IMAD.MOV.U32 R6, RZ, RZ, R10 ;  /* 0x000000ffff067224 */ /* 0x000fc600078e000a */
[----:B------:R-:W-:-:S13]  /*16f0*/  ISETP.NE.U32.AND.EX P0, PT, RZ, RZ, PT, P0 ;  /* 0x000000ffff00720c */ /* 0x000fda0003f05100 */
[----:B------:R-:W-:Y:S05]  /*1700*/  @P0 BRA `(.L_x_1986) ;  /* 0x0000000000380947 */ /* 0x000fea0003800000 */
[----:B------:R-:W-:-:S04]  /*1710*/  IMAD.WIDE.U32 R24, R5, 0x3c0, R18 ;  /* 0x000003c005187825 */ /* 0x000fc800078e0012 */
[----:B------:R-:W-:Y:S01]  /*1720*/  IMAD R21, R8, 0x3c0, RZ ;  /* 0x000003c008157824 */ /* 0x000fe200078e02ff */
[----:B------:R-:W-:Y:S01]  /*1730*/  IADD3 R20, P0, PT, R24, 0x1e0, RZ ;  /* 0x000001e018147810 */ /* 0x000fe20007f1e0ff */
[----:B------:R-:W-:Y:S01]  /*1740*/  IMAD R27, R8, 0x1e0, RZ ;  /* 0x000001e0081b7824 */ /* 0x000fe200078e02ff */
[----:B------:R-:W-:Y:S01]  /*1750*/  IADD3 R24, P1, PT, R24, 0x3c0, RZ ;  /* 0x000003c018187810 */ /* 0x000fe20007f3e0ff */
[----:B------:R-:W-:-:S04]  /*1760*/  IMAD.WIDE.U32 R22, R5, 0x1e0, R18 ;  /* 0x000001e005167825 */ /* 0x000fc800078e0012 */
[----:B------:R-:W-:Y:S02]  /*1770*/  IMAD.IADD R10, R25, 0x1, R21 ;  /* 0x00000001190a7824 */ /* 0x000fe400078e0215 */
[----:B------:R-:W-:Y:S02]  /*1780*/  IMAD.IADD R23, R23, 0x1, R27 ;  /* 0x0000000117177824 */ /* 0x000fe400078e021b */
[--C-:B------:R-:W-:Y:S02]  /*1790*/  IMAD.X R21, RZ, RZ, R10.reuse, P0 ;  /* 0x000000ffff157224 */ /* 0x100fe400000e060a */
[----:B------:R-:W-:Y:S01]  /*17a0*/  IMAD.X R25, RZ, RZ, R10, P1 ;  /* 0x000000ffff197224 */ /* 0x000fe200008e060a */
[----:B------:R1:W-:Y:S04]  /*17b0*/  ST.E.64 desc[UR4][R6.64+0x1d8], R22 ;  /* 0x0001d81606007985 */ /* 0x0003e8000c101b04 */
[----:B------:R1:W-:Y:S04]  /*17c0*/  ST.E.64 desc[UR4][R6.64+0x1c8], R20 ;  /* 0x0001c81406007985 */ /* 0x0003e8000c101b04 */
[----:B------:R1:W-:Y:S01]  /*17d0*/  ST.E.64 desc[UR4][R6.64+0x1d0], R24 ;  /* 0x0001d01806007985 */ /* 0x0003e2000c101b04 */
[----:B------:R-:W-:Y:S05]  /*17e0*/  BRA `(.L_x_1987) ;  /* 0x0000000000247947 */ /* 0x000fea0003800000 */
.L_x_1986:
[----:B------:R-:W-:-:S04]  /*17f0*/  IMAD.WIDE.U32 R20, R5, 0x3c0, R18 ;  /* 0x000003c005147825 */ /* 0x000fc800078e0012 */
[----:B------:R-:W-:Y:S01]  /*1800*/  IMAD R27, R8, 0x1e0, RZ ;  /* 0x000001e0081b7824 */ /* 0x000fe200078e02ff */
[----:B------:R-:W-:Y:S01]  /*1810*/  IADD3 R20, P0, PT, R20, 0x1e0, RZ ;  /* 0x000001e014147810 */ /* 0x000fe20007f1e0ff */
[----:B------:R-:W-:-:S04]  /*1820*/  IMAD.WIDE.U32 R22, R5, 0x1e0, R18 ;  /* 0x000001e005167825 */ /* 0x000fc800078e0012 */
[----:B------:R-:W-:Y:S02]  /*1830*/  IMAD R25, R8, 0x3c0, RZ ;  /* 0x000003c008197824 */ /* 0x000fe400078e02ff */
[----:B------:R-:W-:Y:S02]  /*1840*/  IMAD.IADD R23, R23, 0x1, R27 ;  /* 0x0000000117177824 */ /* 0x000fe400078e021b */
[----:B------:R-:W-:-:S03]  /*1850*/  IMAD.X R21, R21, 0x1, R25, P0 ;  /* 0x0000000115157824 */ /* 0x000fc600000e0619 */
[----:B------:R0:W-:Y:S04]  /*1860*/  ST.E.64 desc[UR4][R6.64+0x1d8], R22 ;  /* 0x0001d81606007985 */ /* 0x0001e8000c101b04 */
[----:B------:R0:W-:Y:S02]  /*1870*/  ST.E.64 desc[UR4][R6.64+0x1c8], R20 ;  /* 0x0001c81406007985 */ /* 0x0001e4000c101b04 */
.L_x_1987:
[----:B------:R-:W-:Y:S05]  /*1880*/  BSYNC.RECONVERGENT B1 ;  /* 0x0000000000017941 */ /* 0x000fea0003800200 */
.L_x_1985:
[----:B------:R-:W-:Y:S01]  /*1890*/  IADD3 R5, P0, PT, R5, 0x1, RZ ;  /* 0x0000000105057810 */ /* 0x000fe20007f1e0ff */
[----:B01----:R-:W-:Y:S02]  /*18a0*/  IMAD R7, R9, 0x1e0, RZ ;  /* 0x000001e009077824 */ /* 0x003fe400078e02ff */
[----:B------:R-:W-:-:S04]  /*18b0*/  IMAD.WIDE.U32 R36, R11, 0x1e0, R18 ;  /* 0x000001e00b247825 */ /* 0x000fc800078e0012 */
[----:B------:R-:W-:Y:S02]  /*18c0*/  IMAD.X R8, RZ, RZ, R8, P0 ;  /* 0x000000ffff087224 */ /* 0x000fe400000e0608 */
[----:B------:R-:W-:-:S07]  /*18d0*/  IMAD.IADD R37, R37, 0x1, R7 ;  /* 0x0000000125257824 */ /* 0x000fce00078e0207 */
.L_x_1972:
[----:B------:R-:W-:Y:S05]  /*18e0*/  BSYNC.RECONVERGENT B2 ;  /* 0x0000000000027941 */ /* 0x000fea0003800200 */
.L_x_1971:
[----:B------:R-:W-:Y:S01]  /*18f0*/  ISETP.GE.U32.AND P0, PT, R5, R16, PT ;  /* 0x000000100500720c */ /* 0x000fe20003f06070 */
[----:B------:R-:W-:Y:S02]  /*1900*/  IMAD.MOV.U32 R6, RZ, RZ, R16 ;  /* 0x000000ffff067224 */ /* 0x000fe400078e0010 */
[----:B------:R-:W-:Y:S01]  /*1910*/  IMAD.MOV.U32 R7, RZ, RZ, R17 ;  /* 0x000000ffff077224 */ /* 0x000fe200078e0011 */
[----:B------:R-:W-:-:S13]  /*1920*/  ISETP.GE.U32.AND.EX P0, PT, R8, R17, PT, P0 ;  /* 0x000000110800720c */ /* 0x000fda0003f06100 */
[----:B------:R-:W-:Y:S05]  /*1930*/  @P0 BRA `(.L_x_1968) ;  /* 0x0000000c00e00947 */ /* 0x000fea0003800000 */
[-C--:B------:R-:W-:Y:S01]  /*1940*/  IADD3 R6, P1, PT, -R16, R5.reuse, RZ ;  /* 0x0000000510067210 */ /* 0x080fe20007f3e1ff */
[----:B------:R-:W-:Y:S03]  /*1950*/  BSSY.RECONVERGENT B1, `(.L_x_1988) ;  /* 0x000004e000017945 */ /* 0x000fe60003800200 */
[----:B------:R-:W-:Y:S01]  /*1960*/  ISETP.GT.U32.AND P0, PT, R6, -0x8, PT ;  /* 0xfffffff80600780c */ /* 0x000fe20003f04070 */
[----:B------:R-:W-:Y:S01]  /*1970*/  IMAD.X R6, R8, 0x1, ~R17, P1 ;  /* 0x0000000108067824 */ /* 0x000fe200008e0e11 */
[----:B------:R-:W-:-:S04]  /*1980*/  IADD3 R10, P1, PT, R16, -R5, RZ ;  /* 0x80000005100a7210 */ /* 0x000fc80007f3e0ff */
[----:B------:R-:W-:-:S13]  /*1990*/  ISETP.GT.U32.AND.EX P0, PT, R6, -0x1, PT, P0 ;  /* 0xffffffff0600780c */ /* 0x000fda0003f04100 */
[----:B------:R-:W-:Y:S05]  /*19a0*/  @P0 BRA `(.L_x_1989) ;  /* 0x0000000400200947 */ /* 0x000fea0003800000 */
[----:B------:R-:W-:Y:S01]  /*19b0*/  BSSY.RECONVERGENT B2, `(.L_x_1990) ;  /* 0x0000044000027945 */ /* 0x000fe20003800200 */
[--C-:B------:R-:W-:Y:S01]  /*19c0*/  IMAD.X R28, R17, 0x1, ~R8.reuse, P1 ;  /* 0x00000001111c7824 */ /* 0x100fe200008e0e08 */
[----:B------:R-:W-:Y:S01]  /*19d0*/  LOP3.LUT R35, R10, 0xfffffff8, RZ, 0xc0, !PT ;  /* 0xfffffff80a237812 */ /* 0x000fe200078ec0ff */
[----:B------:R-:W-:Y:S02]  /*19e0*/  IMAD.MOV.U32 R29, RZ, RZ, R5 ;  /* 0x000000ffff1d7224 */ /* 0x000fe400078e0005 */
[----:B------:R-:W-:Y:S02]  /*19f0*/  IMAD.MOV.U32 R30, RZ, RZ, R8 ;  /* 0x000000ffff1e7224 */ /* 0x000fe400078e0008 */
[----:B------:R-:W-:Y:S02]  /*1a00*/  IMAD.MOV.U32 R31, RZ, RZ, R11 ;  /* 0x000000ffff1f7224 */ /* 0x000fe400078e000b */
[----:B------:R-:W-:Y:S02]  /*1a10*/  IMAD.MOV.U32 R32, RZ, RZ, R9 ;  /* 0x000000ffff207224 */ /* 0x000fe400078e0009 */
[----:B------:R-:W-:-:S02]  /*1a20*/  IMAD.MOV.U32 R33, RZ, RZ, R11 ;  /* 0x000000ffff217224 */ /* 0x000fc400078e000b */
[----:B------:R-:W-:Y:S02]  /*1a30*/  IMAD.MOV.U32 R34, RZ, RZ, R9 ;  /* 0x000000ffff227224 */ /* 0x000fe400078e0009 */
[----:B------:R-:W-:Y:S02]  /*1a40*/  IMAD.MOV.U32 R6, RZ, RZ, R18 ;  /* 0x000000ffff067224 */ /* 0x000fe400078e0012 */
[----:B------:R-:W-:-:S07]  /*1a50*/  IMAD.MOV.U32 R7, RZ, RZ, R19 ;  /* 0x000000ffff077224 */ /* 0x000fce00078e0013 */
.L_x_1991:
[----:B01----:R-:W-:Y:S01]  /*1a60*/  IMAD R21, R30, 0x1e0, RZ ;  /* 0x000001e01e157824 */ /* 0x003fe200078e02ff */
[----:B------:R-:W-:Y:S01]  /*1a70*/  ST.E.64 desc[UR4][R36.64+0x1c8], RZ ;  /* 0x0001c8ff24007985 */ /* 0x000fe2000c101b04 */
[----:B------:R-:W-:Y:S01]  /*1a80*/  IMAD.WIDE.U32 R22, R29, 0x1e0, R6 ;  /* 0x000001e01d167825 */ /* 0x000fe200078e0006 */
[----:B------:R-:W-:Y:S02]  /*1a90*/  IADD3 R11, P2, PT, R11, 0x8, RZ ;  /* 0x000000080b0b7810 */ /* 0x000fe40007f5e0ff */
[----:B------:R-:W-:Y:S01]  /*1aa0*/  ST.E.64 desc[UR4][R36.64+0x1d0], RZ ;  /* 0x0001d0ff24007985 */ /* 0x000fe2000c101b04 */
[----:B------:R-:W-:Y:S01]  /*1ab0*/  IMAD.IADD R23, R23, 0x1, R21 ;  /* 0x0000000117177824 */ /* 0x000fe200078e0215 */
[----:B------:R-:W-:Y:S01]  /*1ac0*/  IADD3 R24, P0, PT, R22, -0x1e0, RZ ;  /* 0xfffffe2016187810 */ /* 0x000fe20007f1e0ff */
[----:B------:R-:W-:Y:S01]  /*1ad0*/  IMAD.WIDE.U32 R20, R33, 0x1e0, R6 ;  /* 0x000001e021147825 */ /* 0x000fe200078e0006 */
[----:B------:R-:W-:Y:S02]  /*1ae0*/  IADD3 R5, P3, PT, R5, 0x8, RZ ;  /* 0x0000000805057810 */ /* 0x000fe40007f7e0ff */
[----:B------:R-:W-:Y:S01]  /*1af0*/  IADD3.X R25, PT, PT, R23, -0x1, RZ, P0, !PT ;  /* 0xffffffff17197810 */ /* 0x000fe200007fe4ff */
[----:B------:R-:W-:Y:S01]  /*1b00*/  IMAD R27, R34, 0x1e0, RZ ;  /* 0x000001e0221b7824 */ /* 0x000fe200078e02ff */
[----:B------:R-:W-:Y:S01]  /*1b10*/  IADD3 R26, P0, PT, R22, 0x1e0, RZ ;  /* 0x000001e0161a7810 */ /* 0x000fe20007f1e0ff */
[----:B------:R-:W-:Y:S01]  /*1b20*/  IMAD.X R9, RZ, RZ, R9, P2 ;  /* 0x000000ffff097224 */ /* 0x000fe200010e0609 */
[----:B------:R-:W-:Y:S01]  /*1b30*/  IADD3 R6, P4, PT, R6, 0xf00, RZ ;  /* 0x00000f0006067810 */ /* 0x000fe20007f9e0ff */
[----:B------:R-:W-:Y:S01]  /*1b40*/  IMAD.IADD R21, R21, 0x1, R27 ;  /* 0x0000000115157824 */ /* 0x000fe200078e021b */
[----:B------:R0:W-:Y:S01]  /*1b50*/  ST.E.64 desc[UR4][R36.64+0x1d8], R24 ;  /* 0x0001d81824007985 */ /* 0x0001e2000c101b04 */
[----:B------:R-:W-:-:S02]  /*1b60*/  IMAD.X R27, RZ, RZ, R23, P0 ;  /* 0x000000ffff1b7224 */ /* 0x000fc400000e0617 */
[----:B------:R-:W-:Y:S01]  /*1b70*/  IMAD.X R8, RZ, RZ, R8, P3 ;  /* 0x000000ffff087224 */ /* 0x000fe200018e0608 */
[----:B------:R-:W-:Y:S01]  /*1b80*/  ST.E.64 desc[UR4][R20.64+0x3b8], R22 ;  /* 0x0003b81614007985 */ /* 0x000fe2000c101b04 */
[----:B------:R-:W-:-:S03]  /*1b90*/  IMAD.X R7, RZ, RZ, R7, P4 ;  /* 0x000000ffff077224 */ /* 0x000fc600020e0607 */
[----:B------:R1:W-:Y:S04]  /*1ba0*/  ST.E.64 desc[UR4][R20.64+0x598], R26 ;  /* 0x0005981a14007985 */ /* 0x0003e8000c101b04 */
[----:B------:R-:W-:Y:S01]  /*1bb0*/  ST.E.64 desc[UR4][R20.64+0x3a8], RZ ;  /* 0x0003a8ff14007985 */ /* 0x000fe2000c101b04 */
[----:B0-----:R-:W-:-:S03]  /*1bc0*/  IADD3 R36, P1, PT, R20, 0xf00, RZ ;  /* 0x00000f0014247810 */ /* 0x001fc60007f3e0ff */
[----:B------:R-:W-:Y:S02]  /*1bd0*/  ST.E.64 desc[UR4][R20.64+0x3b0], RZ ;  /* 0x0003b0ff14007985 */ /* 0x000fe4000c101b04 */
[----:B------:R-:W-:Y:S02]  /*1be0*/  IMAD.X R37, RZ, RZ, R21, P1 ;  /* 0x000000ffff257224 */ /* 0x000fe400008e0615 */
[----:B------:R-:W-:Y:S01]  /*1bf0*/  ST.E.64 desc[UR4][R20.64+0x588], RZ ;  /* 0x000588ff14007985 */ /* 0x000fe2000c101b04 */
[----:B-1----:R-:W-:-:S03]  /*1c00*/  IADD3 R26, P0, PT, R22, 0x3c0, RZ ;  /* 0x000003c0161a7810 */ /* 0x002fc60007f1e0ff */
[----:B------:R-:W-:Y:S02]  /*1c10*/  ST.E.64 desc[UR4][R20.64+0x590], RZ ;  /* 0x000590ff14007985 */ /* 0x000fe4000c101b04 */
[--C-:B------:R-:W-:Y:S01]  /*1c20*/  IMAD.X R27, RZ, RZ, R23.reuse, P0 ;  /* 0x000000ffff1b7224 */ /* 0x100fe200000e0617 */
[C---:B------:R-:W-:Y:S01]  /*1c30*/  IADD3 R24, P0, PT, R22.reuse, 0x5a0, RZ ;  /* 0x000005a016187810 */ /* 0x040fe20007f1e0ff */
[----:B------:R-:W-:Y:S04]  /*1c40*/  ST.E.64 desc[UR4][R20.64+0x768], RZ ;  /* 0x000768ff14007985 */ /* 0x000fe8000c101b04 */
[----:B------:R-:W-:Y:S01]  /*1c50*/  IMAD.X R25, RZ, RZ, R23, P0 ;  /* 0x000000ffff197224 */ /* 0x000fe200000e0617 */
[----:B------:R-:W-:Y:S04]  /*1c60*/  ST.E.64 desc[UR4][R20.64+0x778], R26 ;  /* 0x0007781a14007985 */ /* 0x000fe8000c101b04 */
[----:B------:R0:W-:Y:S04]  /*1c70*/  ST.E.64 desc[UR4][R20.64+0x958], R24 ;  /* 0x0009581814007985 */ /* 0x0001e8000c101b04 */
[----:B------:R1:W-:Y:S04]  /*1c80*/  ST.E.64 desc[UR4][R20.64+0x770], RZ ;  /* 0x000770ff14007985 */ /* 0x0003e8000c101b04 */
[----:B------:R1:W-:Y:S04]  /*1c90*/  ST.E.64 desc[UR4][R20.64+0x948], RZ ;  /* 0x000948ff14007985 */ /* 0x0003e8000c101b04 */
[----:B------:R1:W-:Y:S01]  /*1ca0*/  ST.E.64 desc[UR4][R20.64+0x950], RZ ;  /* 0x000950ff14007985 */ /* 0x0003e2000c101b04 */
[----:B0-----:R-:W-:-:S03]  /*1cb0*/  IADD3 R24, P0, PT, R22, 0x780, RZ ;  /* 0x0000078016187810 */ /* 0x001fc60007f1e0ff */
[----:B------:R1:W-:Y:S02]  /*1cc0*/  ST.E.64 desc[UR4][R20.64+0xb28], RZ ;  /* 0x000b28ff14007985 */ /* 0x0003e4000c101b04 */
[--C-:B------:R-:W-:Y:S01]  /*1cd0*/  IMAD.X R25, RZ, RZ, R23.reuse, P0 ;  /* 0x000000ffff197224 */ /* 0x100fe200000e0617 */
[C---:B------:R-:W-:Y:S01]  /*1ce0*/  IADD3 R26, P0, PT, R22.reuse, 0x960, RZ ;  /* 0x00000960161a7810 */ /* 0x040fe20007f1e0ff */
[----:B------:R1:W-:Y:S04]  /*1cf0*/  ST.E.64 desc[UR4][R20.64+0xb30], RZ ;  /* 0x000b30ff14007985 */ /* 0x0003e8000c101b04 */
[--C-:B------:R-:W-:Y:S01]  /*1d00*/  IMAD.X R27, RZ, RZ, R23.reuse, P0 ;  /* 0x000000ffff1b7224 */ /* 0x100fe200000e0617 */
[----:B------:R-:W-:Y:S01]  /*1d10*/  IADD3 R22, P0, PT, R22, 0xb40, RZ ;  /* 0x00000b4016167810 */ /* 0x000fe20007f1e0ff */
[----:B------:R1:W-:Y:S04]  /*1d20*/  ST.E.64 desc[UR4][R20.64+0xb38], R24 ;  /* 0x000b381814007985 */ /* 0x0003e8000c101b04 */
[----:B------:R-:W-:Y:S01]  /*1d30*/  IMAD.X R23, RZ, RZ, R23, P0 ;  /* 0x000000ffff177224 */ /* 0x000fe200000e0617 */
[----:B------:R-:W-:Y:S01]  /*1d40*/  IADD3 R35, P0, PT, R35, -0x8, RZ ;  /* 0xfffffff823237810 */ /* 0x000fe20007f1e0ff */
[----:B------:R1:W-:Y:S03]  /*1d50*/  ST.E.64 desc[UR4][R20.64+0xd18], R26 ;  /* 0x000d181a14007985 */ /* 0x0003e6000c101b04 */
[----:B------:R-:W-:Y:S01]  /*1d60*/  IADD3.X R28, PT, PT, R28, -0x1, RZ, P0, !PT ;  /* 0xffffffff1c1c7810 */ /* 0x000fe200007fe4ff */
[----:B------:R1:W-:Y:S01]  /*1d70*/  ST.E.64 desc[UR4][R20.64+0xd08], RZ ;  /* 0x000d08ff14007985 */ /* 0x0003e2000c101b04 */
[----:B------:R-:W-:-:S03]  /*1d80*/  ISETP.NE.U32.AND P0, PT, R35, RZ, PT ;  /* 0x000000ff2300720c */ /* 0x000fc60003f05070 */
[----:B------:R1:W-:Y:S01]  /*1d90*/  ST.E.64 desc[UR4][R20.64+0xd10], RZ ;  /* 0x000d10ff14007985 */ /* 0x0003e2000c101b04 */
[----:B------:R-:W-:-:S03]  /*1da0*/  ISETP.NE.AND.EX P0, PT, R28, RZ, PT, P0 ;  /* 0x000000ff1c00720c */ /* 0x000fc60003f05300 */
[----:B------:R1:W-:Y:S04]  /*1db0*/  ST.E.64 desc[UR4][R20.64+0xee8], RZ ;  /* 0x000ee8ff14007985 */ /* 0x0003e8000c101b04 */
[----:B------:R1:W-:Y:S04]  /*1dc0*/  ST.E.64 desc[UR4][R20.64+0xef0], RZ ;  /* 0x000ef0ff14007985 */ /* 0x0003e8000c101b04 */
[----:B------:R1:W-:Y:S02]  /*1dd0*/  ST.E.64 desc[UR4][R20.64+0xef8], R22 ;  /* 0x000ef81614007985 */ /* 0x0003e4000c101b04 */
[----:B------:R-:W-:Y:S05]  /*1de0*/  @P0 BRA `(.L_x_1991) ;  /* 0xfffffffc001c0947 */ /* 0x000fea000383ffff */
[----:B------:R-:W-:Y:S05]  /*1df0*/  BSYNC.RECONVERGENT B2 ;  /* 0x0000000000027941 */ /* 0x000fea0003800200 */
.L_x_1990:
[----:B-1----:R-:W-:Y:S02]  /*1e00*/  IMAD R21, R32, 0x1e0, RZ ;  /* 0x000001e020157824 */ /* 0x002fe400078e02ff */
[----:B------:R-:W-:-:S04]  /*1e10*/  IMAD.WIDE.U32 R36, R31, 0x1e0, R6 ;  /* 0x000001e01f247825 */ /* 0x000fc800078e0006 */
[----:B------:R-:W-:-:S07]  /*1e20*/  IMAD.IADD R37, R37, 0x1, R21 ;  /* 0x0000000125257824 */ /* 0x000fce00078e0215 */
.L_x_1989:
[----:B------:R-:W-:Y:S05]  /*1e30*/  BSYNC.RECONVERGENT B1 ;  /* 0x0000000000017941 */ /* 0x000fea0003800200 */
.L_x_1988:
[----:B0-----:R-:W-:Y:S01]  /*1e40*/  LOP3.LUT R20, R10, 0x7, RZ, 0xc0, !PT ;  /* 0x000000070a147812 */ /* 0x001fe200078ec0ff */
[----:B------:R-:W-:Y:S02]  /*1e50*/  IMAD.MOV.U32 R6, RZ, RZ, R16 ;  /* 0x000000ffff067224 */ /* 0x000fe400078e0010 */
[----:B------:R-:W-:Y:S01]  /*1e60*/  IMAD.MOV.U32 R7, RZ, RZ, R17 ;  /* 0x000000ffff077224 */ /* 0x000fe200078e0011 */
        /* <DEDUP_REMOVED lines=10> */
[----:B------:R-:W-:Y:S01]  /*1f10*/  IMAD R21, R8, 0x1e0, RZ ;  /* 0x000001e008157824 */ /* 0x000fe200078e02ff */
[----:B------:R-:W-:Y:S01]  /*1f20*/  ST.E.64 desc[UR4][R36.64+0x1c8], RZ ;  /* 0x0001c8ff24007985 */ /* 0x000fe2000c101b04 */
[----:B------:R-:W-:-:S03]  /*1f30*/  IMAD.WIDE.U32 R6, R5, 0x1e0, R18 ;  /* 0x000001e005067825 */ /* 0x000fc600078e0012 */
[----:B------:R-:W-:Y:S01]  /*1f40*/  ST.E.64 desc[UR4][R36.64+0x1d0], RZ ;  /* 0x0001d0ff24007985 */ /* 0x000fe2000c101b04 */
[----:B------:R-:W-:Y:S01]  /*1f50*/  IMAD.IADD R7, R7, 0x1, R21 ;  /* 0x0000000107077824 */ /* 0x000fe200078e0215 */
[C---:B------:R-:W-:Y:S01]  /*1f60*/  IADD3 R26, P1, PT, R6.reuse, -0x1e0, RZ ;  /* 0xfffffe20061a7810 */ /* 0x040fe20007f3e0ff */
[----:B------:R-:W-:Y:S01]  /*1f70*/  IMAD R23, R9, 0x1e0, RZ ;  /* 0x000001e009177824 */ /* 0x000fe200078e02ff */
[C---:B------:R-:W-:Y:S01]  /*1f80*/  IADD3 R20, P2, PT, R6.reuse, 0x1e0, RZ ;  /* 0x000001e006147810 */ /* 0x040fe20007f5e0ff */
[----:B------:R-:W-:Y:S01]  /*1f90*/  IMAD.WIDE.U32 R24, R11, 0x1e0, R18 ;  /* 0x000001e00b187825 */ /* 0x000fe200078e0012 */
[----:B------:R-:W-:Y:S02]  /*1fa0*/  IADD3 R22, P3, PT, R6, 0x3c0, RZ ;  /* 0x000003c006167810 */ /* 0x000fe40007f7e0ff */
[----:B------:R-:W-:Y:S01]  /*1fb0*/  IADD3.X R27, PT, PT, R7, -0x1, RZ, P1, !PT ;  /* 0xffffffff071b7810 */ /* 0x000fe20000ffe4ff */
[----:B------:R-:W-:Y:S01]  /*1fc0*/  IMAD.IADD R25, R25, 0x1, R23 ;  /* 0x0000000119197824 */ /* 0x000fe200078e0217 */
[----:B------:R-:W-:Y:S01]  /*1fd0*/  IADD3 R11, P1, PT, R11, 0x4, RZ ;  /* 0x000000040b0b7810 */ /* 0x000fe20007f3e0ff */
[----:B------:R-:W-:-:S02]  /*1fe0*/  IMAD.X R21, RZ, RZ, R7, P2 ;  /* 0x000000ffff157224 */ /* 0x000fc400010e0607 */
[----:B------:R-:W-:Y:S01]  /*1ff0*/  IMAD.X R23, RZ, RZ, R7, P3 ;  /* 0x000000ffff177224 */ /* 0x000fe200018e0607 */
[----:B------:R0:W-:Y:S01]  /*2000*/  ST.E.64 desc[UR4][R36.64+0x1d8], R26 ;  /* 0x0001d81a24007985 */ /* 0x0001e2000c101b04 */
[----:B------:R-:W-:Y:S01]  /*2010*/  IADD3 R5, P3, PT, R5, 0x4, RZ ;  /* 0x0000000405057810 */ /* 0x000fe20007f7e0ff */
[----:B------:R-:W-:Y:S02]  /*2020*/  IMAD.X R9, RZ, RZ, R9, P1 ;  /* 0x000000ffff097224 */ /* 0x000fe400008e0609 */
[----:B------:R1:W-:Y:S02]  /*2030*/  ST.E.64 desc[UR4][R24.64+0x3b8], R6 ;  /* 0x0003b80618007985 */ /* 0x0003e4000c101b04 */
[----:B------:R-:W-:Y:S02]  /*2040*/  IMAD.X R8, RZ, RZ, R8, P3 ;  /* 0x000000ffff087224 */ /* 0x000fe400018e0608 */
[----:B------:R1:W-:Y:S04]  /*2050*/  ST.E.64 desc[UR4][R24.64+0x598], R20 ;  /* 0x0005981418007985 */ /* 0x0003e8000c101b04 */
[----:B------:R1:W-:Y:S01]  /*2060*/  ST.E.64 desc[UR4][R24.64+0x778], R22 ;  /* 0x0007781618007985 */ /* 0x0003e2000c101b04 */
[----:B0-----:R-:W-:-:S03]  /*2070*/  IADD3 R36, P2, PT, R24, 0x780, RZ ;  /* 0x0000078018247810 */ /* 0x001fc60007f5e0ff */
[----:B------:R1:W-:Y:S02]  /*2080*/  ST.E.64 desc[UR4][R24.64+0x3a8], RZ ;  /* 0x0003a8ff18007985 */ /* 0x0003e4000c101b04 */
[----:B------:R-:W-:Y:S02]  /*2090*/  IMAD.X R37, RZ, RZ, R25, P2 ;  /* 0x000000ffff257224 */ /* 0x000fe400010e0619 */
[----:B------:R1:W-:Y:S04]  /*20a0*/  ST.E.64 desc[UR4][R24.64+0x3b0], RZ ;  /* 0x0003b0ff18007985 */ /* 0x0003e8000c101b04 */
[----:B------:R1:W-:Y:S04]  /*20b0*/  ST.E.64 desc[UR4][R24.64+0x588], RZ ;  /* 0x000588ff18007985 */ /* 0x0003e8000c101b04 */
[----:B------:R1:W-:Y:S04]  /*20c0*/  ST.E.64 desc[UR4][R24.64+0x590], RZ ;  /* 0x000590ff18007985 */ /* 0x0003e8000c101b04 */
[----:B------:R1:W-:Y:S04]  /*20d0*/  ST.E.64 desc[UR4][R24.64+0x768], RZ ;  /* 0x000768ff18007985 */ /* 0x0003e8000c101b04 */
[----:B------:R1:W-:Y:S02]  /*20e0*/  ST.E.64 desc[UR4][R24.64+0x770], RZ ;  /* 0x000770ff18007985 */ /* 0x0003e4000c101b04 */
.L_x_1993:
[----:B------:R-:W-:Y:S05]  /*20f0*/  BSYNC.RECONVERGENT B1 ;  /* 0x0000000000017941 */ /* 0x000fea0003800200 */
.L_x_1992:
[----:B-1----:R-:W-:Y:S02]  /*2100*/  IMAD.MOV.U32 R6, RZ, RZ, R16 ;  /* 0x000000ffff067224 */ /* 0x002fe400078e0010 */
[----:B------:R-:W-:Y:S01]  /*2110*/  IMAD.MOV.U32 R7, RZ, RZ, R17 ;  /* 0x000000ffff077224 */ /* 0x000fe200078e0011 */
[----:B------:R-:W-:Y:S06]  /*2120*/  @!P0 BRA `(.L_x_1968) ;  /* 0x0000000400e48947 */ /* 0x000fec0003800000 */
[----:B------:R-:W-:Y:S01]  /*2130*/  ISETP.NE.U32.AND P0, PT, R28, 0x1, PT ;  /* 0x000000011c00780c */ /* 0x000fe20003f05070 */
[----:B------:R-:W-:Y:S01]  /*2140*/  BSSY.RECONVERGENT B1, `(.L_x_1994) ;  /* 0x000001a000017945 */ /* 0x000fe20003800200 */
[----:B------:R-:W-:Y:S02]  /*2150*/  LOP3.LUT R10, R10, 0x1, RZ, 0xc0, !PT ;  /* 0x000000010a0a7812 */ /* 0x000fe400078ec0ff */
[----:B------:R-:W-:Y:S02]  /*2160*/  ISETP.NE.AND.EX P0, PT, RZ, RZ, PT, P0 ;  /* 0x000000ffff00720c */ /* 0x000fe40003f05300 */
[----:B------:R-:W-:-:S04]  /*2170*/  ISETP.NE.U32.AND P1, PT, R10, 0x1, PT ;  /* 0x000000010a00780c */ /* 0x000fc80003f25070 */
[----:B------:R-:W-:-:S07]  /*2180*/  ISETP.NE.U32.AND.EX P1, PT, RZ, RZ, PT, P1 ;  /* 0x000000ffff00720c */ /* 0x000fce0003f25110 */
[----:B------:R-:W-:Y:S06]  /*2190*/  @!P0 BRA `(.L_x_1995) ;  /* 0x0000000000508947 */ /* 0x000fec0003800000 */
[----:B------:R-:W-:Y:S01]  /*21a0*/  IMAD R23, R8, 0x1e0, RZ ;  /* 0x000001e008177824 */ /* 0x000fe200078e02ff */
[----:B------:R-:W-:Y:S01]  /*21b0*/  ST.E.64 desc[UR4][R36.64+0x1c8], RZ ;  /* 0x0001c8ff24007985 */ /* 0x000fe2000c101b04 */
[C---:B------:R-:W-:Y:S01]  /*21c0*/  IMAD.WIDE.U32 R20, R5.reuse, 0x1e0, R18 ;  /* 0x000001e005147825 */ /* 0x040fe200078e0012 */
[----:B------:R-:W-:Y:S02]  /*21d0*/  IADD3 R5, P2, PT, R5, 0x2, RZ ;  /* 0x0000000205057810 */ /* 0x000fe40007f5e0ff */
[----:B------:R-:W-:Y:S01]  /*21e0*/  ST.E.64 desc[UR4][R36.64+0x1d0], RZ ;  /* 0x0001d0ff24007985 */ /* 0x000fe2000c101b04 */
[----:B------:R-:W-:Y:S01]  /*21f0*/  IMAD.IADD R21, R21, 0x1, R23 ;  /* 0x0000000115157824 */ /* 0x000fe200078e0217 */
[----:B------:R-:W-:Y:S01]  /*2200*/  IADD3 R10, P0, PT, R20, -0x1e0, RZ ;  /* 0xfffffe20140a7810 */ /* 0x000fe20007f1e0ff */
[----:B------:R-:W-:Y:S02]  /*2210*/  IMAD R9, R9, 0x1e0, RZ ;  /* 0x000001e009097824 */ /* 0x000fe400078e02ff */
[----:B------:R-:W-:Y:S01]  /*2220*/  IMAD.WIDE.U32 R6, R11, 0x1e0, R18 ;  /* 0x000001e00b067825 */ /* 0x000fe200078e0012 */
[----:B------:R-:W-:-:S03]  /*2230*/  IADD3.X R11, PT, PT, R21, -0x1, RZ, P0, !PT ;  /* 0xffffffff150b7810 */ /* 0x000fc600007fe4ff */
[----:B------:R-:W-:Y:S01]  /*2240*/  IMAD.IADD R7, R7, 0x1, R9 ;  /* 0x0000000107077824 */ /* 0x000fe200078e0209 */
[----:B------:R-:W-:Y:S01]  /*2250*/  IADD3 R9, P0, PT, R6, 0x3c0, RZ ;  /* 0x000003c006097810 */ /* 0x000fe20007f1e0ff */
[----:B------:R0:W-:Y:S01]  /*2260*/  ST.E.64 desc[UR4][R36.64+0x1d8], R10 ;  /* 0x0001d80a24007985 */ /* 0x0001e2000c101b04 */
[----:B------:R-:W-:-:S03]  /*2270*/  IMAD.X R8, RZ, RZ, R8, P2 ;  /* 0x000000ffff087224 */ /* 0x000fc600010e0608 */
[----:B------:R1:W-:Y:S01]  /*2280*/  ST.E.64 desc[UR4][R6.64+0x3b8], R20 ;  /* 0x0003b81406007985 */ /* 0x0003e2000c101b04 */
[----:B------:R-:W-:-:S03]  /*2290*/  IMAD.X R22, RZ, RZ, R7, P0 ;  /* 0x000000ffff167224 */ /* 0x000fc600000e0607 */
[----:B------:R1:W-:Y:S04]  /*22a0*/  ST.E.64 desc[UR4][R6.64+0x3a8], RZ ;  /* 0x0003a8ff06007985 */ /* 0x0003e8000c101b04 */
[----:B------:R1:W-:Y:S01]  /*22b0*/  ST.E.64 desc[UR4][R6.64+0x3b0], RZ ;  /* 0x0003b0ff06007985 */ /* 0x0003e2000c101b04 */
[----:B0-----:R-:W-:Y:S02]  /*22c0*/  IMAD.MOV.U32 R36, RZ, RZ, R9 ;  /* 0x000000ffff247224 */ /* 0x001fe400078e0009 */
[----:B------:R-:W-:-:S07]  /*22d0*/  IMAD.MOV.U32 R37, RZ, RZ, R22 ;  /* 0x000000ffff257224 */ /* 0x000fce00078e0016 */
.L_x_1995:
[----:B------:R-:W-:Y:S05]  /*22e0*/  BSYNC.RECONVERGENT B1 ;  /* 0x0000000000017941 */ /* 0x000fea0003800200 */
.L_x_1994:
[----:B-1----:R-:W-:Y:S02]  /*22f0*/  IMAD.MOV.U32 R6, RZ, RZ, R16 ;  /* 0x000000ffff067224 */ /* 0x002fe400078e0010 */
[----:B------:R-:W-:Y:S01]  /*2300*/  IMAD.MOV.U32 R7, RZ, RZ, R17 ;  /* 0x000000ffff077224 */ /* 0x000fe200078e0011 */
[----:B------:R-:W-:Y:S06]  /*2310*/  @P1 BRA `(.L_x_1968) ;  /* 0x0000000400681947 */ /* 0x000fec0003800000 */
[----:B------:R-:W-:Y:S01]  /*2320*/  IMAD.WIDE.U32 R6, R5, 0x1e0, R18 ;  /* 0x000001e005067825 */ /* 0x000fe200078e0012 */
[----:B------:R1:W-:Y:S03]  /*2330*/  ST.E.64 desc[UR4][R36.64+0x1c8], RZ ;  /* 0x0001c8ff24007985 */ /* 0x0003e6000c101b04 */
[----:B------:R-:W-:Y:S01]  /*2340*/  IMAD R5, R8, 0x1e0, RZ ;  /* 0x000001e008057824 */ /* 0x000fe200078e02ff */
[----:B------:R-:W-:Y:S01]  /*2350*/  IADD3 R8, P0, PT, R6, -0x1e0, RZ ;  /* 0xfffffe2006087810 */ /* 0x000fe20007f1e0ff */
[----:B------:R1:W-:Y:S01]  /*2360*/  ST.E.64 desc[UR4][R36.64+0x1d0], RZ ;  /* 0x0001d0ff24007985 */ /* 0x0003e2000c101b04 */
[----:B------:R-:W-:Y:S02]  /*2370*/  IMAD.MOV.U32 R6, RZ, RZ, R16 ;  /* 0x000000ffff067224 */ /* 0x000fe400078e0010 */
[----:B------:R-:W-:Y:S01]  /*2380*/  IADD3.X R9, PT, PT, R7, -0x1, R5, P0, !PT ;  /* 0xffffffff07097810 */ /* 0x000fe200007fe405 */
[----:B------:R-:W-:-:S04]  /*2390*/  IMAD.MOV.U32 R7, RZ, RZ, R17 ;  /* 0x000000ffff077224 */ /* 0x000fc800078e0011 */
[----:B------:R1:W-:Y:S01]  /*23a0*/  ST.E.64 desc[UR4][R36.64+0x1d8], R8 ;  /* 0x0001d80824007985 */ /* 0x0003e2000c101b04 */
[----:B------:R-:W-:Y:S05]  /*23b0*/  BRA `(.L_x_1968) ;  /* 0x0000000400407947 */ /* 0x000fea0003800000 */
.L_x_1970:
[----:B------:R-:W-:Y:S01]  /*23c0*/  BSSY.RECONVERGENT B1, `(.L_x_1996) ;  /* 0x000004a000017945 */ /* 0x000fe20003800200 */
[----:B------:R-:W-:Y:S02]  /*23d0*/  IMAD.MOV.U32 R5, RZ, RZ, RZ ;  /* 0x000000ffff057224 */ /* 0x000fe400078e00ff */
[----:B------:R-:W-:-:S07]  /*23e0*/  IMAD.MOV.U32 R7, RZ, RZ, RZ ;  /* 0x000000ffff077224 */ /* 0x000fce00078e00ff */
.L_x_2001:
[----:B------:R-:W-:Y:S01]  /*23f0*/  IADD3 R10, P0, PT, R0, -0x80000000, RZ ;  /* 0x80000000000a7810 */ /* 0x000fe20007f1e0ff */
[----:B------:R-:W0:Y:S04]  /*2400*/  LDCU.64 UR6, c[0x4][0x20] ;  /* 0x01000400ff0677ac */ /* 0x000e280008000a00 */
[----:B------:R-:W-:Y:S01]  /*2410*/  IMAD.X R24, RZ, RZ, R2, P0 ;  /* 0x000000ffff187224 */ /* 0x000fe200000e0602 */
[----:B------:R-:W-:-:S04]  /*2420*/  IADD3 R8, P0, PT, R10, -0x4f000000, RZ ;  /* 0xb10000000a087810 */ /* 0x000fc80007f1e0ff */
[----:B------:R-:W-:-:S06]  /*2430*/  IADD3.X R9, PT, PT, R24, -0x1, RZ, P0, !PT ;  /* 0xffffffff18097810 */ /* 0x000fcc00007fe4ff */
[----:B------:R-:W2:Y:S02]  /*2440*/  LDG.E.64 R8, desc[UR4][R8.64+-0x5cd400] ;  /* 0xa32c000408087981 */ /* 0x000ea4000c1e1b00 */
[----:B--2---:R-:W-:-:S04]  /*2450*/  IADD3 R6, P0, P1, R8, R5, -R16 ;  /* 0x0000000508067210 */ /* 0x004fc8000791e810 */
[----:B------:R-:W-:Y:S02]  /*2460*/  IADD3.X R11, PT, PT, R9, R7, ~R17, P0, P1 ;  /* 0x00000007090b7210 */ /* 0x000fe400007e2c11 */
[----:B0-----:R-:W-:-:S04]  /*2470*/  LEA R20, P0, R6, UR6, 0x3 ;  /* 0x0000000606147c11 */ /* 0x001fc8000f8018ff */
[----:B------:R-:W-:-:S06]  /*2480*/  LEA.HI.X R21, R6, UR7, R11, 0x3, P0 ;  /* 0x0000000706157c11 */ /* 0x000fcc00080f1c0b */
[----:B------:R-:W2:Y:S01]  /*2490*/  LDG.E.64 R20, desc[UR4][R20.64] ;  /* 0x0000000414147981 */ /* 0x000ea2000c1e1b00 */
[C---:B------:R-:W-:Y:S02]  /*24a0*/  IADD3 R22, P1, PT, R10.reuse, 0x12000000, RZ ;  /* 0x120000000a167810 */ /* 0x040fe40007f3e0ff */
[----:B------:R-:W-:-:S03]  /*24b0*/  IADD3 R10, P0, PT, R10, -0x6000000, RZ ;  /* 0xfa0000000a0a7810 */ /* 0x000fc60007f1e0ff */
[----:B------:R-:W-:Y:S01]  /*24c0*/  IMAD.X R23, RZ, RZ, R24, P1 ;  /* 0x000000ffff177224 */ /* 0x000fe200008e0618 */
[----:B------:R-:W-:-:S04]  /*24d0*/  IADD3.X R11, PT, PT, R24, -0x1, RZ, P0, !PT ;  /* 0xffffffff180b7810 */ /* 0x000fc800007fe4ff */
[----:B-----5:R0:W5:Y:S04]  /*24e0*/  LDG.E.64 R8, desc[UR4][R22.64+-0x167bf8] ;  /* 0xe984080416087981 */ /* 0x020168000c1e1b00 */
[----:B------:R-:W5:Y:S01]  /*24f0*/  LDG.E.64 R10, desc[UR4][R10.64+-0x6811f8] ;  /* 0x97ee08040a0a7981 */ /* 0x000f62000c1e1b00 */
[----:B------:R-:W-:Y:S01]  /*2500*/  BSSY.RECONVERGENT B2, `(.L_x_1997) ;  /* 0x000001c000027945 */ /* 0x000fe20003800200 */
[----:B--2---:R-:W-:-:S04]  /*2510*/  ISETP.GE.U32.AND P0, PT, R20, 0xb, PT ;  /* 0x0000000b1400780c */ /* 0x004fc80003f06070 */
[----:B------:R-:W-:-:S13]  /*2520*/  ISETP.GE.U32.AND.EX P0, PT, R21, RZ, PT, P0 ;  /* 0x000000ff1500720c */ /* 0x000fda0003f06100 */
[----:B0-----:R-:W-:Y:S05]  /*2530*/  @!P0 BRA `(.L_x_1998) ;  /* 0x0000000000608947 */ /* 0x001fea0003800000 */
[----:B------:R-:W-:Y:S01]  /*2540*/  BSSY.RECONVERGENT B3, `(.L_x_1998) ;  /* 0x0000017000037945 */ /* 0x000fe20003800200 */
[----:B------:R-:W-:Y:S02]  /*2550*/  IMAD.MOV.U32 R29, RZ, RZ, R20 ;  /* 0x000000ffff1d7224 */ /* 0x000fe400078e0014 */
[----:B------:R-:W-:-:S07]  /*2560*/  IMAD.MOV.U32 R6, RZ, RZ, R21 ;  /* 0x000000ffff067224 */ /* 0x000fce00078e0015 */
.L_x_1999:
        /* <DEDUP_REMOVED lines=17> */
[----:B------:R-:W-:-:S03]  /*2680*/  SHF.R.U32.HI R6, RZ, 0x3, R21 ;  /* 0x00000003ff067819 */ /* 0x000fc60000011615 */
[----:B------:R-:W-:Y:S01]  /*2690*/  IMAD.MOV.U32 R29, RZ, RZ, R20 ;  /* 0x000000ffff1d7224 */ /* 0x000fe200078e0014 */
[----:B0-----:R-:W-:Y:S06]  /*26a0*/  @P0 BRA `(.L_x_1999) ;  /* 0xfffffffc00b00947 */ /* 0x001fec000383ffff */
[----:B------:R-:W-:Y:S05]  /*26b0*/  BSYNC.RECONVERGENT B3 ;  /* 0x0000000000037941 */ /* 0x000fea0003800200 */
.L_x_1998:
[----:B------:R-:W-:Y:S05]  /*26c0*/  BSYNC.RECONVERGENT B2 ;  /* 0x0000000000027941 */ /* 0x000fea0003800200 */
.L_x_1997:
[----:B------:R-:W-:Y:S01]  /*26d0*/  ISETP.NE.U32.AND P0, PT, R5, RZ, PT ;  /* 0x000000ff0500720c */ /* 0x000fe20003f05070 */
[----:B------:R-:W-:Y:S01]  /*26e0*/  IMAD R21, R7, 0x1e0, RZ ;  /* 0x000001e007157824 */ /* 0x000fe200078e02ff */
[----:B------:R-:W-:Y:S01]  /*26f0*/  LOP3.LUT R6, R20, 0x1, RZ, 0xc0, !PT ;  /* 0x0000000114067812 */ /* 0x000fe200078ec0ff */
[----:B------:R-:W-:Y:S01]  /*2700*/  IMAD.WIDE.U32 R22, R5, 0x1e0, R18 ;  /* 0x000001e005167825 */ /* 0x000fe200078e0012 */
[----:B------:R-:W-:Y:S02]  /*2710*/  ISETP.NE.AND.EX P0, PT, R7, RZ, PT, P0 ;  /* 0x000000ff0700720c */ /* 0x000fe40003f05300 */
[----:B------:R-:W-:Y:S01]  /*2720*/  ISETP.NE.U32.AND P1, PT, R6, 0x1, PT ;  /* 0x000000010600780c */ /* 0x000fe20003f25070 */
[----:B------:R-:W-:Y:S02]  /*2730*/  IMAD.IADD R23, R23, 0x1, R21 ;  /* 0x0000000117177824 */ /* 0x000fe400078e0215 */
[----:B------:R-:W-:Y:S01]  /*2740*/  IMAD.MOV.U32 R6, RZ, RZ, R16 ;  /* 0x000000ffff067224 */ /* 0x000fe200078e0010 */
[----:B------:R-:W-:-:S02]  /*2750*/  ISETP.NE.U32.AND.EX P1, PT, RZ, RZ, PT, P1 ;  /* 0x000000ffff00720c */ /* 0x000fc40003f25110 */
[----:B------:R0:W-:Y:S04]  /*2760*/  ST.E.64 desc[UR4][R22.64+0x1c8], RZ ;  /* 0x0001c8ff16007985 */ /* 0x0001e8000c101b04 */
[----:B------:R0:W-:Y:S01]  /*2770*/  ST.E.64 desc[UR4][R22.64+0x1d0], RZ ;  /* 0x0001d0ff16007985 */ /* 0x0001e2000c101b04 */
[----:B------:R-:W-:-:S04]  /*2780*/  @P0 IADD3 R20, P2, PT, R22, -0x1e0, RZ ;  /* 0xfffffe2016140810 */ /* 0x000fc80007f5e0ff */
[----:B------:R-:W-:-:S05]  /*2790*/  @P0 IADD3.X R21, PT, PT, R23, -0x1, RZ, P2, !PT ;  /* 0xffffffff17150810 */ /* 0x000fca00017fe4ff */
[----:B------:R0:W-:Y:S04]  /*27a0*/  @P0 ST.E.64 desc[UR4][R22.64+0x1d8], R20 ;  /* 0x0001d81416000985 */ /* 0x0001e8000c101b04 */
[----:B-----5:R0:W-:Y:S01]  /*27b0*/  @!P0 ST.E.64 desc[UR4][R22.64+0x1d8], R10 ;  /* 0x0001d80a16008985 */ /* 0x0201e2000c101b04 */
[----:B------:R-:W-:-:S03]  /*27c0*/  IADD3 R5, P0, PT, R5, 0x1, RZ ;  /* 0x0000000105057810 */ /* 0x000fc60007f1e0ff */
[----:B------:R0:W-:Y:S02]  /*27d0*/  @!P1 ST.E.64 desc[UR4][R8.64+0x1c8], R22 ;  /* 0x0001c81608009985 */ /* 0x0001e4000c101b04 */
[----:B------:R-:W-:Y:S01]  /*27e0*/  IMAD.X R25, RZ, RZ, R7, P0 ;  /* 0x000000ffff197224 */ /* 0x000fe200000e0607 */
[----:B------:R-:W-:Y:S01]  /*27f0*/  ISETP.NE.U32.AND P0, PT, R5, R16, PT ;  /* 0x000000100500720c */ /* 0x000fe20003f05070 */
[----:B------:R0:W-:Y:S01]  /*2800*/  @P1 ST.E.64 desc[UR4][R8.64+0x1d0], R22 ;  /* 0x0001d01608001985 */ /* 0x0001e2000c101b04 */
[----:B------:R-:W-:Y:S02]  /*2810*/  IMAD.MOV.U32 R7, RZ, RZ, R17 ;  /* 0x000000ffff077224 */ /* 0x000fe400078e0011 */
[----:B------:R-:W-:-:S13]  /*2820*/  ISETP.NE.AND.EX P0, PT, R25, R17, PT, P0 ;  /* 0x000000111900720c */ /* 0x000fda0003f05300 */
[----:B0-----:R-:W-:Y:S05]  /*2830*/  @!P0 BRA `(.L_x_2000) ;  /* 0x0000000000088947 */ /* 0x001fea0003800000 */
[----:B------:R-:W-:Y:S01]  /*2840*/  IMAD.MOV.U32 R7, RZ, RZ, R25 ;  /* 0x000000ffff077224 */ /* 0x000fe200078e0019 */
[----:B------:R-:W-:Y:S06]  /*2850*/  BRA `(.L_x_2001) ;  /* 0xfffffff800e47947 */ /* 0x000fec000383ffff */
.L_x_2000:
[----:B------:R-:W-:Y:S05]  /*2860*/  BSYNC.RECONVERGENT B1 ;  /* 0x0000000000017941 */ /* 0x000fea0003800200 */
.L_x_1996:
[----:B------:R-:W-:Y:S05]  /*2870*/  BRA `(.L_x_1968) ;  /* 0x0000000000107947 */ /* 0x000fea0003800000 */
.L_x_1965:
[----:B------:R-:W-:-:S04]  /*2880*/  ISETP.NE.U32.AND P0, PT, R20, RZ, PT ;  /* 0x000000ff1400720c */ /* 0x000fc80003f05070 */
[----:B------:R-:W-:-:S13]  /*2890*/  ISETP.NE.AND.EX P0, PT, R9, RZ, PT, P0 ;  /* 0x000000ff0900720c */ /* 0x000fda0003f05300 */
[----:B------:R-:W-:Y:S05]  /*28a0*/  @!P0 EXIT ;  /* 0x000000000000894d */ /* 0x000fea0003800000 */
[----:B------:R-:W-:-:S07]  /*28b0*/  CS2R R6, SRZ ;  /* 0x0000000000067805 */ /* 0x000fce000001ff00 */
.L_x_1968:
[----:B------:R-:W-:Y:S05]  /*28c0*/  BSYNC.RECONVERGENT B0 ;  /* 0x0000000000007941 */ /* 0x000fea0003800200 */
.L_x_1964:
[----:B------:R-:W-:-:S05]  /*28d0*/  IADD3 R34, P0, PT, R0, -0x80000000, RZ ;  /* 0x8000000000227810 */ /* 0x000fca0007f1e0ff */
[----:B-1----:R-:W-:Y:S01]  /*28e0*/  IMAD.X R36, RZ, RZ, R2, P0 ;  /* 0x000000ffff247224 */ /* 0x002fe200000e0602 */
[----:B------:R-:W-:-:S05]  /*28f0*/  IADD3 R22, P0, PT, R34, 0x12000000, RZ ;  /* 0x1200000022167810 */ /* 0x000fca0007f1e0ff */
[----:B------:R-:W-:-:S05]  /*2900*/  IMAD.X R23, RZ, RZ, R36, P0 ;  /* 0x000000ffff177224 */ /* 0x000fca00000e0624 */
[----:B------:R-:W2:Y:S01]  /*2910*/  LDG.E.64 R8, desc[UR4][R22.64+-0x167bf8] ;  /* 0xe984080416087981 */ /* 0x000ea2000c1e1b00 */
[----:B------:R-:W-:Y:S01]  /*2920*/  BSSY.RECONVERGENT B0, `(.L_x_2002) ;  /* 0x0000022000007945 */ /* 0x000fe20003800200 */
[----:B--2---:R-:W-:-:S04]  /*2930*/  ISETP.NE.U32.AND P0, PT, R8, RZ, PT ;  /* 0x000000ff0800720c */ /* 0x004fc80003f05070 */
[----:B------:R-:W-:-:S13]  /*2940*/  ISETP.NE.AND.EX P0, PT, R9, RZ, PT, P0 ;  /* 0x000000ff0900720c */ /* 0x000fda0003f05300 */
[----:B------:R-:W-:Y:S05]  /*2950*/  @P0 BRA `(.L_x_2003) ;  /* 0x0000000000380947 */ /* 0x000fea0003800000 */
[C---:B------:R-:W-:Y:S01]  /*2960*/  IADD3 R10, P0, PT, R34.reuse, -0x37000000, RZ ;  /* 0xc9000000220a7810 */ /* 0x040fe20007f1e0ff */
[----:B------:R-:W-:Y:S01]  /*2970*/  IMAD.MOV.U32 R5, RZ, RZ, RZ ;  /* 0x000000ffff057224 */ /* 0x000fe200078e00ff */
[----:B------:R-:W-:Y:S01]  /*2980*/  IADD3 R24, P1, PT, R34, -0x6000000, RZ ;  /* 0xfa00000022187810 */ /* 0x000fe20007f3e0ff */
[----:B------:R-:W-:Y:S01]  /*2990*/  IMAD.MOV.U32 R8, RZ, RZ, RZ ;  /* 0x000000ffff087224 */ /* 0x000fe200078e00ff */
[C---:B------:R-:W-:Y:S01]  /*29a0*/  IADD3.X R11, PT, PT, R36.reuse, -0x1, RZ, P0, !PT ;  /* 0xffffffff240b7810 */ /* 0x040fe200007fe4ff */
[----:B0-----:R-:W-:Y:S01]  /*29b0*/  IMAD.MOV.U32 R20, RZ, RZ, R18 ;  /* 0x000000ffff147224 */ /* 0x001fe200078e0012 */
[----:B------:R-:W-:Y:S01]  /*29c0*/  IADD3.X R25, PT, PT, R36, -0x1, RZ, P1, !PT ;  /* 0xffffffff24197810 */ /* 0x000fe20000ffe4ff */
[----:B------:R-:W-:Y:S01]  /*29d0*/  IMAD.MOV.U32 R21, RZ, RZ, R19 ;  /* 0x000000ffff157224 */ /* 0x000fe200078e0013 */
[----:B------:R-:W-:Y:S01]  /*29e0*/  CS2R R16, SRZ ;  /* 0x0000000000107805 */ /* 0x000fe2000001ff00 */
[----:B------:R0:W-:Y:S04]  /*29f0*/  STG.E.64 desc[UR4][R10.64+-0xb3df8], RZ ;  /* 0xf4c208ff0a007986 */ /* 0x0001e8000c101b04 */
[----:B------:R0:W-:Y:S04]  /*2a00*/  ST.E.64 desc[UR4][R18.64+0x1c0], RZ ;  /* 0x0001c0ff12007985 */ /* 0x0001e8000c101b04 */
[----:B------:R0:W-:Y:S04]  /*2a10*/  STG.E.64 desc[UR4][R22.64+-0x167bf8], R18 ;  /* 0xe984081216007986 */ /* 0x0001e8000c101b04 */
[----:B------:R0:W-:Y:S01]  /*2a20*/  STG.E.64 desc[UR4][R24.64+-0x6811f8], R18 ;  /* 0x97ee081218007986 */ /* 0x0001e2000c101b04 */
[----:B------:R-:W-:Y:S05]  /*2a30*/  BRA `(.L_x_2004) ;  /* 0x0000000000407947 */ /* 0x000fea0003800000 */
.L_x_2003:
[C---:B------:R-:W-:Y:S02]  /*2a40*/  IADD3 R10, P0, PT, R34.reuse, -0x1f000000, RZ ;  /* 0xe1000000220a7810 */ /* 0x040fe40007f1e0ff */
[----:B------:R-:W-:Y:S02]  /*2a50*/  IADD3 R22, P1, PT, R34, -0x6000000, RZ ;  /* 0xfa00000022167810 */ /* 0x000fe40007f3e0ff */
[C---:B------:R-:W-:Y:S02]  /*2a60*/  IADD3.X R11, PT, PT, R36.reuse, -0x1, RZ, P0, !PT ;  /* 0xffffffff240b7810 */ /* 0x040fe400007fe4ff */
[----:B------:R-:W-:-:S03]  /*2a70*/  IADD3.X R23, PT, PT, R36, -0x1, RZ, P1, !PT ;  /* 0xffffffff24177810 */ /* 0x000fc60000ffe4ff */
[----:B------:R1:W2:Y:S04]  /*2a80*/  LDG.E.64 R16, desc[UR4][R10.64+0x465808] ;  /* 0x465808040a107981 */ /* 0x0002a8000c1e1b00 */
[----:B0-----:R1:W3:Y:S01]  /*2a90*/  LDG.E.64 R20, desc[UR4][R22.64+-0x6811f8] ;  /* 0x97ee080416147981 */ /* 0x0012e2000c1e1b00 */
[----:B------:R-:W-:-:S04]  /*2aa0*/  ISETP.NE.U32.AND P0, PT, R3, RZ, PT ;  /* 0x000000ff0300720c */ /* 0x000fc80003f05070 */
[----:B------:R-:W-:-:S13]  /*2ab0*/  ISETP.NE.AND.EX P0, PT, R4, RZ, PT, P0 ;  /* 0x000000ff0400720c */ /* 0x000fda0003f05300 */
[----:B------:R1:W-:Y:S04]  /*2ac0*/  @!P0 ST.E.64 desc[UR4][R18.64+0x1c0], RZ ;  /* 0x0001c0ff12008985 */ /* 0x0003e8000c101b04 */
[----:B------:R1:W-:Y:S01]  /*2ad0*/  @!P0 STG.E.64 desc[UR4][R22.64+-0x6811f8], R18 ;  /* 0x97ee081216008986 */ /* 0x0003e2000c101b04 */
[----:B------:R-:W-:Y:S02]  /*2ae0*/  IMAD.MOV.U32 R5, RZ, RZ, RZ ;  /* 0x000000ffff057224 */ /* 0x000fe400078e00ff */
[----:B------:R-:W-:Y:S02]  /*2af0*/  IMAD.MOV.U32 R8, RZ, RZ, RZ ;  /* 0x000000ffff087224 */ /* 0x000fe400078e00ff */
[----:B------:R-:W-:Y:S01]  /*2b00*/  @!P0 IMAD.MOV.U32 R5, RZ, RZ, 0x1 ;  /* 0x00000001ff058424 */ /* 0x000fe200078e00ff */
[----:B--2---:R-:W-:Y:S01]  /*2b10*/  @!P0 CS2R R16, SRZ ;  /* 0x0000000000108805 */ /* 0x004fe2000001ff00 */
[----:B---3--:R-:W-:-:S02]  /*2b20*/  @!P0 IMAD.MOV.U32 R20, RZ, RZ, R18 ;  /* 0x000000ffff148224 */ /* 0x008fc400078e0012 */
[----:B-1----:R-:W-:-:S07]  /*2b30*/  @!P0 IMAD.MOV.U32 R21, RZ, RZ, R19 ;  /* 0x000000ffff158224 */ /* 0x002fce00078e0013 */
.L_x_2004:
[----:B------:R-:W-:Y:S05]  /*2b40*/  BSYNC.RECONVERGENT B0 ;  /* 0x0000000000007941 */ /* 0x000fea0003800200 */
.L_x_2002:
[--C-:B------:R-:W-:Y:S01]  /*2b50*/  IMAD.IADD R32, R12, 0x1, -R14.reuse ;  /* 0x000000010c207824 */ /* 0x100fe200078e0a0e */
[----:B------:R-:W-:Y:S01]  /*2b60*/  BSSY.RECONVERGENT B0, `(.L_x_2005) ;  /* 0x0000047000007945 */ /* 0x000fe20003800200 */
[----:B------:R-:W-:Y:S02]  /*2b70*/  IMAD.MOV.U32 R9, RZ, RZ, R14 ;  /* 0x000000ffff097224 */ /* 0x000fe400078e000e */
[----:B0-----:R-:W-:Y:S01]  /*2b80*/  IMAD.MOV.U32 R11, RZ, RZ, R15 ;  /* 0x000000ffff0b7224 */ /* 0x001fe200078e000f */
[----:B------:R-:W-:-:S04]  /*2b90*/  LOP3.LUT R32, R32, 0x3, RZ, 0xc0, !PT ;  /* 0x0000000320207812 */ /* 0x000fc800078ec0ff */
[----:B------:R-:W-:-:S04]  /*2ba0*/  ISETP.NE.U32.AND P0, PT, R32, RZ, PT ;  /* 0x000000ff2000720c */ /* 0x000fc80003f05070 */
[----:B------:R-:W-:-:S13]  /*2bb0*/  ISETP.NE.AND.EX P0, PT, RZ, RZ, PT, P0 ;  /* 0x000000ffff00720c */ /* 0x000fda0003f05300 */
[----:B------:R-:W-:Y:S05]  /*2bc0*/  @!P0 BRA `(.L_x_2006) ;  /* 0x0000000400008947 */ /* 0x000fea0003800000 */
[----:B------:R-:W0:Y:S01]  /*2bd0*/  LDCU.64 UR6, c[0x0][0x3e8] ;  /* 0x00007d00ff0677ac */ /* 0x000e220008000a00 */
[----:B------:R-:W-:Y:S02]  /*2be0*/  IMAD.MOV.U32 R33, RZ, RZ, RZ ;  /* 0x000000ffff217224 */ /* 0x000fe400078e00ff */
[----:B------:R-:W-:Y:S02]  /*2bf0*/  IMAD.MOV.U32 R9, RZ, RZ, R14 ;  /* 0x000000ffff097224 */ /* 0x000fe400078e000e */
[----:B------:R-:W-:Y:S01]  /*2c00*/  IMAD.MOV.U32 R11, RZ, RZ, R15 ;  /* 0x000000ffff0b7224 */ /* 0x000fe200078e000f */
[----:B0-----:R-:W-:-:S04]  /*2c10*/  LEA R10, P0, R14, UR6, 0x3 ;  /* 0x000000060e0a7c11 */ /* 0x001fc8000f8018ff */
[----:B------:R-:W-:-:S09]  /*2c20*/  LEA.HI.X R35, R14, UR7, R15, 0x3, P0 ;  /* 0x000000070e237c11 */ /* 0x000fd200080f1c0f */
.L_x_2009:
[----:B0-----:R-:W-:Y:S02]  /*2c30*/  IMAD.MOV.U32 R26, RZ, RZ, R10 ;  /* 0x000000ffff1a7224 */ /* 0x001fe400078e000a */
[----:B------:R-:W-:-:S05]  /*2c40*/  IMAD.MOV.U32 R27, RZ, RZ, R35 ;  /* 0x000000ffff1b7224 */ /* 0x000fca00078e0023 */
[----:B------:R-:W2:Y:S01]  /*2c50*/  LDG.E.64 R28, desc[UR4][R26.64] ;  /* 0x000000041a1c7981 */ /* 0x000ea2000c1e1b00 */
[----:B------:R-:W-:-:S04]  /*2c60*/  LEA R30, P0, R16, R20, 0x3 ;  /* 0x00000014101e7211 */ /* 0x000fc800078018ff */
[----:B------:R-:W-:Y:S02]  /*2c70*/  LEA.HI.X R31, R16, R21, R17, 0x3, P0 ;  /* 0x00000015101f7211 */ /* 0x000fe400000f1c11 */
[----:B------:R-:W-:-:S04]  /*2c80*/  IADD3 R22, P0, PT, R34, -0x37000000, RZ ;  /* 0xc900000022167810 */ /* 0x000fc80007f1e0ff */
[----:B------:R-:W-:Y:S01]  /*2c90*/  IADD3.X R23, PT, PT, R36, -0x1, RZ, P0, !PT ;  /* 0xffffffff24177810 */ /* 0x000fe200007fe4ff */
[----:B--2---:R0:W-:Y:S04]  /*2ca0*/  ST.E.64 desc[UR4][R30.64], R28 ;  /* 0x0000001c1e007985 */ /* 0x0041e8000c101b04 */
[----:B------:R-:W2:Y:S02]  /*2cb0*/  LDG.E.64 R24, desc[UR4][R22.64+-0xb3df8] ;  /* 0xf4c2080416187981 */ /* 0x000ea4000c1e1b00 */
[----:B--2---:R-:W-:-:S05]  /*2cc0*/  IADD3 R24, P0, PT, R24, 0x1, RZ ;  /* 0x0000000118187810 */ /* 0x004fca0007f1e0ff */
[----:B------:R-:W-:-:S05]  /*2cd0*/  IMAD.X R25, RZ, RZ, R25, P0 ;  /* 0x000000ffff197224 */ /* 0x000fca00000e0619 */
[----:B------:R1:W-:Y:S04]  /*2ce0*/  STG.E.64 desc[UR4][R22.64+-0xb3df8], R24 ;  /* 0xf4c2081816007986 */ /* 0x0003e8000c101b04 */
[----:B------:R-:W0:Y:S02]  /*2cf0*/  LD.E.64 R26, desc[UR4][R20.64+0x1c0] ;  /* 0x0001c004141a7980 */ /* 0x000e24000c101b00 */
[----:B0-----:R-:W-:Y:S02]  /*2d00*/  IADD3 R28, P0, PT, R26, 0x1, RZ ;  /* 0x000000011a1c7810 */ /* 0x001fe40007f1e0ff */
[----:B------:R-:W-:-:S03]  /*2d10*/  IADD3 R26, P1, PT, R34, -0x1f000000, RZ ;  /* 0xe1000000221a7810 */ /* 0x000fc60007f3e0ff */
[----:B------:R-:W-:Y:S01]  /*2d20*/  IMAD.X R29, RZ, RZ, R27, P0 ;  /* 0x000000ffff1d7224 */ /* 0x000fe200000e061b */
[----:B------:R-:W-:-:S04]  /*2d30*/  IADD3.X R27, PT, PT, R36, -0x1, RZ, P1, !PT ;  /* 0xffffffff241b7810 */ /* 0x000fc80000ffe4ff */
[----:B------:R1:W-:Y:S04]  /*2d40*/  ST.E.64 desc[UR4][R20.64+0x1c0], R28 ;  /* 0x0001c01c14007985 */ /* 0x0003e8000c101b04 */
[----:B------:R-:W2:Y:S01]  /*2d50*/  LDG.E.64 R30, desc[UR4][R26.64+0x465808] ;  /* 0x465808041a1e7981 */ /* 0x000ea2000c1e1b00 */
[----:B------:R-:W-:Y:S01]  /*2d60*/  IADD3 R9, P1, PT, R9, 0x1, RZ ;  /* 0x0000000109097810 */ /* 0x000fe20007f3e0ff */
[----:B------:R-:W-:Y:S01]  /*2d70*/  BSSY.RECONVERGENT B1, `(.L_x_2007) ;  /* 0x0000023000017945 */ /* 0x000fe20003800200 */
[----:B------:R-:W-:Y:S02]  /*2d80*/  IADD3 R16, P2, PT, R16, 0x1, RZ ;  /* 0x0000000110107810 */ /* 0x000fe40007f5e0ff */
[----:B------:R-:W-:Y:S01]  /*2d90*/  IADD3 R32, P3, PT, R32, -0x1, RZ ;  /* 0xffffffff20207810 */ /* 0x000fe20007f7e0ff */
[----:B------:R-:W-:Y:S01]  /*2da0*/  IMAD.X R11, RZ, RZ, R11, P1 ;  /* 0x000000ffff0b7224 */ /* 0x000fe200008e060b */
[----:B------:R-:W-:Y:S01]  /*2db0*/  ISETP.GE.U32.AND P1, PT, R9, R12, PT ;  /* 0x0000000c0900720c */ /* 0x000fe20003f26070 */
[----:B------:R-:W-:Y:S01]  /*2dc0*/  IMAD.X R17, RZ, RZ, R17, P2 ;  /* 0x000000ffff117224 */ /* 0x000fe200010e0611 */
[----:B------:R-:W-:-:S02]  /*2dd0*/  IADD3.X R33, PT, PT, R33, -0x1, RZ, P3, !PT ;  /* 0xffffffff21217810 */ /* 0x000fc40001ffe4ff */
[----:B------:R-:W-:Y:S02]  /*2de0*/  ISETP.NE.U32.AND P2, PT, R32, RZ, PT ;  /* 0x000000ff2000720c */ /* 0x000fe40003f45070 */
[----:B------:R-:W-:Y:S02]  /*2df0*/  IADD3 R10, P3, PT, R10, 0x8, RZ ;  /* 0x000000080a0a7810 */ /* 0x000fe40007f7e0ff */
[----:B--2---:R-:W-:-:S05]  /*2e00*/  IADD3 R30, P0, PT, R30, 0x1, RZ ;  /* 0x000000011e1e7810 */ /* 0x004fca0007f1e0ff */
[----:B------:R-:W-:Y:S01]  /*2e10*/  IMAD.X R31, RZ, RZ, R31, P0 ;  /* 0x000000ffff1f7224 */ /* 0x000fe200000e061f */
[----:B------:R-:W-:-:S04]  /*2e20*/  ISETP.GE.U32.AND P0, PT, R5, R6, PT ;  /* 0x000000060500720c */ /* 0x000fc80003f06070 */
[----:B------:R-:W-:Y:S01]  /*2e30*/  ISETP.GE.U32.AND.EX P0, PT, R8, R7, PT, P0 ;  /* 0x000000070800720c */ /* 0x000fe20003f06100 */
[----:B------:R1:W-:Y:S03]  /*2e40*/  STG.E.64 desc[UR4][R26.64+0x465808], R30 ;  /* 0x4658081e1a007986 */ /* 0x0003e6000c101b04 */
[----:B------:R-:W-:Y:S02]  /*2e50*/  ISETP.GE.U32.OR.EX P0, PT, R11, R13, P0, P1 ;  /* 0x0000000d0b00720c */ /* 0x000fe40000706510 */
[----:B------:R-:W-:-:S04]  /*2e60*/  ISETP.LT.U32.AND P1, PT, R16, 0x38, PT ;  /* 0x000000381000780c */ /* 0x000fc80003f21070 */
[----:B------:R-:W-:Y:S02]  /*2e70*/  ISETP.LT.U32.OR.EX P1, PT, R17, RZ, P0, P1 ;  /* 0x000000ff1100720c */ /* 0x000fe40000721510 */
[----:B------:R-:W-:-:S11]  /*2e80*/  ISETP.NE.AND.EX P0, PT, R33, RZ, PT, P2 ;  /* 0x000000ff2100720c */ /* 0x000fd60003f05320 */
[----:B-1----:R-:W-:Y:S05]  /*2e90*/  @P1 BRA `(.L_x_2008) ;  /* 0x0000000000401947 */ /* 0x002fea0003800000 */
[----:B------:R-:W-:Y:S02]  /*2ea0*/  ISETP.NE.U32.AND P1, PT, R3, RZ, PT ;  /* 0x000000ff0300720c */ /* 0x000fe40003f25070 */
[----:B------:R-:W-:Y:S02]  /*2eb0*/  CS2R R16, SRZ ;  /* 0x0000000000107805 */ /* 0x000fe4000001ff00 */
[----:B------:R-:W-:Y:S02]  /*2ec0*/  IADD3 R20, P4, PT, R20, 0x1e0, RZ ;  /* 0x000001e014147810 */ /* 0x000fe40007f9e0ff */
[----:B------:R-:W-:Y:S02]  /*2ed0*/  ISETP.NE.AND.EX P2, PT, R4, RZ, PT, P1 ;  /* 0x000000ff0400720c */ /* 0x000fe40003f45310 */
[----:B------:R-:W-:Y:S01]  /*2ee0*/  ISETP.NE.U32.AND P1, PT, R5, RZ, PT ;  /* 0x000000ff0500720c */ /* 0x000fe20003f25070 */
[----:B------:R-:W-:Y:S01]  /*2ef0*/  IMAD.X R21, RZ, RZ, R21, P4 ;  /* 0x000000ffff157224 */ /* 0x000fe200020e0615 */
[----:B------:R-:W-:-:S02]  /*2f00*/  IADD3 R22, P5, PT, R34, -0x6000000, RZ ;  /* 0xfa00000022167810 */ /* 0x000fc40007fbe0ff */
[----:B------:R-:W-:Y:S02]  /*2f10*/  ISETP.NE.AND.EX P1, PT, R8, RZ, PT, P1 ;  /* 0x000000ff0800720c */ /* 0x000fe40003f25310 */
[----:B------:R-:W-:-:S05]  /*2f20*/  IADD3.X R23, PT, PT, R36, -0x1, RZ, P5, !PT ;  /* 0xffffffff24177810 */ /* 0x000fca0002ffe4ff */
[----:B------:R-:W-:Y:S02]  /*2f30*/  @P2 SEL R20, R18, R20, !P1 ;  /* 0x0000001412142207 */ /* 0x000fe40004800000 */
[----:B------:R-:W-:Y:S02]  /*2f40*/  @P2 SEL R21, R19, R21, !P1 ;  /* 0x0000001513152207 */ /* 0x000fe40004800000 */
[----:B------:R-:W-:-:S03]  /*2f50*/  IADD3 R5, P1, PT, R5, 0x1, RZ ;  /* 0x0000000105057810 */ /* 0x000fc60007f3e0ff */
[----:B------:R0:W-:Y:S02]  /*2f60*/  ST.E.64 desc[UR4][R20.64+0x1c0], RZ ;  /* 0x0001c0ff14007985 */ /* 0x0001e4000c101b04 */
[----:B------:R-:W-:Y:S02]  /*2f70*/  IMAD.X R8, RZ, RZ, R8, P1 ;  /* 0x000000ffff087224 */ /* 0x000fe400008e0608 */
[----:B------:R0:W-:Y:S04]  /*2f80*/  STG.E.64 desc[UR4][R22.64+-0x6811f8], R20 ;  /* 0x97ee081416007986 */ /* 0x0001e8000c101b04 */
[----:B------:R0:W-:Y:S02]  /*2f90*/  STG.E.64 desc[UR4][R26.64+0x465808], RZ ;  /* 0x465808ff1a007986 */ /* 0x0001e4000c101b04 */
.L_x_2008:
[----:B------:R-:W-:Y:S05]  /*2fa0*/  BSYNC.RECONVERGENT B1 ;  /* 0x0000000000017941 */ /* 0x000fea0003800200 */
.L_x_2007:
[----:B------:R-:W-:Y:S01]  /*2fb0*/  IMAD.X R35, RZ, RZ, R35, P3 ;  /* 0x000000ffff237224 */ /* 0x000fe200018e0623 */
[----:B------:R-:W-:Y:S06]  /*2fc0*/  @P0 BRA `(.L_x_2009) ;  /* 0xfffffffc00180947 */ /* 0x000fec000383ffff */
.L_x_2006:
[----:B------:R-:W-:Y:S05]  /*2fd0*/  BSYNC.RECONVERGENT B0 ;  /* 0x0000000000007941 */ /* 0x000fea0003800200 */
.L_x_2005:
[----:B------:R-:W-:Y:S01]  /*2fe0*/  IADD3 R10, P1, PT, R14, -R12, RZ ;  /* 0x8000000c0e0a7210 */ /* 0x000fe20007f3e0ff */
[----:B------:R-:W-:Y:S03]  /*2ff0*/  BSSY.RECONVERGENT B0, `(.L_x_2010) ;  /* 0x00000d9000007945 */ /* 0x000fe60003800200 */
[----:B------:R-:W-:Y:S01]  /*3000*/  ISETP.GT.U32.AND P0, PT, R10, -0x4, PT ;  /* 0xfffffffc0a00780c */ /* 0x000fe20003f04070 */
[----:B------:R-:W-:-:S05]  /*3010*/  IMAD.X R10, R15, 0x1, ~R13, P1 ;  /* 0x000000010f0a7824 */ /* 0x000fca00008e0e0d */
[----:B------:R-:W-:-:S13]  /*3020*/  ISETP.GT.U32.AND.EX P0, PT, R10, -0x1, PT, P0 ;  /* 0xffffffff0a00780c */ /* 0x000fda0003f04100 */
[----:B------:R-:W-:Y:S05]  /*3030*/  @!P0 BRA `(.L_x_2011) ;  /* 0x0000000000108947 */ /* 0x000fea0003800000 */
[----:B------:R-:W-:-:S04]  /*3040*/  IADD3 R34, P0, PT, R34, -0x1f000000, RZ ;  /* 0xe100000022227810 */ /* 0x000fc80007f1e0ff */
[----:B------:R-:W-:-:S05]  /*3050*/  IADD3.X R35, PT, PT, R36, -0x1, RZ, P0, !PT ;  /* 0xffffffff24237810 */ /* 0x000fca00007fe4ff */
[----:B------:R1:W5:Y:S01]  /*3060*/  LDG.E.64 R24, desc[UR4][R34.64+0x465808] ;  /* 0x4658080422187981 */ /* 0x000362000c1e1b00 */
[----:B------:R-:W-:Y:S05]  /*3070*/  BRA `(.L_x_2012) ;  /* 0x0000000c00407947 */ /* 0x000fea0003800000 */
.L_x_2011:
[----:B------:R-:W0:Y:S01]  /*3080*/  LDCU.64 UR6, c[0x0][0x3e8] ;  /* 0x00007d00ff0677ac */ /* 0x000e220008000a00 */
[----:B------:R-:W-:-:S05]  /*3090*/  IADD3 R30, P2, PT, R0, -0x80000000, RZ ;  /* 0x80000000001e7810 */ /* 0x000fca0007f5e0ff */
[----:B------:R-:W-:Y:S01]  /*30a0*/  IMAD.X R31, RZ, RZ, R2, P2 ;  /* 0x000000ffff1f7224 */ /* 0x000fe200010e0602 */
[----:B0-----:R-:W-:-:S04]  /*30b0*/  LEA R26, P0, R9, UR6, 0x3 ;  /* 0x00000006091a7c11 */ /* 0x001fc8000f8018ff */
[----:B------:R-:W-:Y:S02]  /*30c0*/  IADD3 R26, P1, PT, R26, 0x10, RZ ;  /* 0x000000101a1a7810 */ /* 0x000fe40007f3e0ff */
[----:B------:R-:W-:-:S05]  /*30d0*/  LEA.HI.X R15, R9, UR7, R11, 0x3, P0 ;  /* 0x00000007090f7c11 */ /* 0x000fca00080f1c0b */
[----:B------:R-:W-:-:S07]  /*30e0*/  IMAD.X R15, RZ, RZ, R15, P1 ;  /* 0x000000ffff0f7224 */ /* 0x000fce00008e060f */
.L_x_2015:
[----:B------:R-:W-:-:S05]  /*30f0*/  IMAD.MOV.U32 R14, RZ, RZ, R26 ;  /* 0x000000ffff0e7224 */ /* 0x000fca00078e001a */
[----:B------:R-:W2:Y:S01]  /*3100*/  LDG.E.64 R28, desc[UR4][R14.64+-0x10] ;  /* 0xfffff0040e1c7981 */ /* 0x000ea2000c1e1b00 */
[----:B------:R-:W-:Y:S02]  /*3110*/  LEA R24, P0, R16, R20, 0x3 ;  /* 0x0000001410187211 */ /* 0x000fe400078018ff */
[----:B0-----:R-:W-:Y:S02]  /*3120*/  IADD3 R22, P1, PT, R30, -0x37000000, RZ ;  /* 0xc90000001e167810 */ /* 0x001fe40007f3e0ff */
[----:B------:R-:W-:Y:S02]  /*3130*/  LEA.HI.X R25, R16, R21, R17, 0x3, P0 ;  /* 0x0000001510197211 */ /* 0x000fe400000f1c11 */
[----:B------:R-:W-:-:S03]  /*3140*/  IADD3.X R23, PT, PT, R31, -0x1, RZ, P1, !PT ;  /* 0xffffffff1f177810 */ /* 0x000fc60000ffe4ff */
[----:B--2---:R0:W-:Y:S04]  /*3150*/  ST.E.64 desc[UR4][R24.64], R28 ;  /* 0x0000001c18007985 */ /* 0x0041e8000c101b04 */
[----:B------:R-:W2:Y:S02]  /*3160*/  LDG.E.64 R26, desc[UR4][R22.64+-0xb3df8] ;  /* 0xf4c20804161a7981 */ /* 0x000ea4000c1e1b00 */
[----:B--2---:R-:W-:-:S05]  /*3170*/  IADD3 R32, P0, PT, R26, 0x1, RZ ;  /* 0x000000011a207810 */ /* 0x004fca0007f1e0ff */
[----:B------:R-:W-:-:S05]  /*3180*/  IMAD.X R33, RZ, RZ, R27, P0 ;  /* 0x000000ffff217224 */ /* 0x000fca00000e061b */
[----:B------:R1:W-:Y:S04]  /*3190*/  STG.E.64 desc[UR4][R22.64+-0xb3df8], R32 ;  /* 0xf4c2082016007986 */ /* 0x0003e8000c101b04 */
[----:B------:R-:W2:Y:S01]  /*31a0*/  LD.E.64 R26, desc[UR4][R20.64+0x1c0] ;  /* 0x0001c004141a7980 */ /* 0x000ea2000c101b00 */
[----:B------:R-:W-:-:S04]  /*31b0*/  IADD3 R34, P1, PT, R30, -0x1f000000, RZ ;  /* 0xe10000001e227810 */ /* 0x000fc80007f3e0ff */
[----:B------:R-:W-:Y:S02]  /*31c0*/  IADD3.X R35, PT, PT, R31, -0x1, RZ, P1, !PT ;  /* 0xffffffff1f237810 */ /* 0x000fe40000ffe4ff */
[----:B0-----:R-:W-:Y:S02]  /*31d0*/  IADD3 R29, P2, PT, R9, 0x1, RZ ;  /* 0x00000001091d7810 */ /* 0x001fe40007f5e0ff */
[----:B------:R-:W-:Y:S02]  /*31e0*/  ISETP.GE.U32.AND P1, PT, R5, R6, PT ;  /* 0x000000060500720c */ /* 0x000fe40003f26070 */
[----:B------:R-:W-:Y:S02]  /*31f0*/  IADD3 R37, P3, PT, R16, 0x1, RZ ;  /* 0x0000000110257810 */ /* 0x000fe40007f7e0ff */
[----:B------:R-:W-:-:S03]  /*3200*/  ISETP.GE.U32.AND.EX P1, PT, R8, R7, PT, P1 ;  /* 0x000000070800720c */ /* 0x000fc60003f26110 */
[----:B-1----:R-:W-:Y:S01]  /*3210*/  IMAD.X R33, RZ, RZ, R17, P3 ;  /* 0x000000ffff217224 */ /* 0x002fe200018e0611 */
[----:B--2---:R-:W-:-:S05]  /*3220*/  IADD3 R26, P0, PT, R26, 0x1, RZ ;  /* 0x000000011a1a7810 */ /* 0x004fca0007f1e0ff */
[----:B------:R-:W-:-:S05]  /*3230*/  IMAD.X R27, RZ, RZ, R27, P0 ;  /* 0x000000ffff1b7224 */ /* 0x000fca00000e061b */
[----:B------:R0:W-:Y:S04]  /*3240*/  ST.E.64 desc[UR4][R20.64+0x1c0], R26 ;  /* 0x0001c01a14007985 */ /* 0x0001e8000c101b04 */
[----:B------:R-:W2:Y:S01]  /*3250*/  LDG.E.64 R24, desc[UR4][R34.64+0x465808] ;  /* 0x4658080422187981 */ /* 0x000ea2000c1e1b00 */
[----:B------:R-:W-:Y:S01]  /*3260*/  ISETP.GE.U32.AND P0, PT, R29, R12, PT ;  /* 0x0000000c1d00720c */ /* 0x000fe20003f06070 */
[----:B------:R-:W-:Y:S01]  /*3270*/  IMAD.X R29, RZ, RZ, R11, P2 ;  /* 0x000000ffff1d7224 */ /* 0x000fe200010e060b */
[----:B------:R-:W-:-:S04]  /*3280*/  PLOP3.LUT P2, PT, PT, PT, PT, 0x8, 0x80 ;  /* 0x000000000080781c */ /* 0x000fc80003f4e170 */
[----:B------:R-:W-:Y:S02]  /*3290*/  ISETP.GE.U32.OR.EX P0, PT, R29, R13, P1, P0 ;  /* 0x0000000d1d00720c */ /* 0x000fe40000f06500 */
[----:B------:R-:W-:-:S04]  /*32a0*/  ISETP.LT.U32.AND P1, PT, R37, 0x38, PT ;  /* 0x000000382500780c */ /* 0x000fc80003f21070 */
[----:B------:R-:W-:-:S13]  /*32b0*/  ISETP.LT.U32.OR.EX P0, PT, R33, RZ, P0, P1 ;  /* 0x000000ff2100720c */ /* 0x000fda0000701510 */
[----:B------:R-:W-:Y:S02]  /*32c0*/  @!P0 ISETP.NE.U32.AND P1, PT, R3, RZ, PT ;  /* 0x000000ff0300820c */ /* 0x000fe40003f25070 */
[----:B0-----:R-:W-:Y:S02]  /*32d0*/  @!P0 IADD3 R27, P4, PT, R20, 0x1e0, RZ ;  /* 0x000001e0141b8810 */ /* 0x001fe40007f9e0ff */
[----:B------:R-:W-:-:S03]  /*32e0*/  @!P0 ISETP.NE.AND.EX P1, PT, R4, RZ, PT, P1 ;  /* 0x000000ff0400820c */ /* 0x000fc60003f25310 */
[----:B------:R-:W-:Y:S01]  /*32f0*/  @!P0 IMAD.X R10, RZ, RZ, R21, P4 ;  /* 0x000000ffff0a8224 */ /* 0x000fe200020e0615 */
[----:B------:R-:W-:Y:S02]  /*3300*/  @!P0 PLOP3.LUT P2, PT, P1, PT, PT, 0x80, 0x8 ;  /* 0x000000000008881c */ /* 0x000fe40000f4f070 */
[----:B------:R-:W-:Y:S02]  /*3310*/  @!P0 ISETP.NE.U32.AND P1, PT, R5, RZ, PT ;  /* 0x000000ff0500820c */ /* 0x000fe40003f25070 */
[----:B------:R-:W-:Y:S02]  /*3320*/  @!P0 IADD3 R16, P4, PT, R30, -0x6000000, RZ ;  /* 0xfa0000001e108810 */ /* 0x000fe40007f9e0ff */
[----:B------:R-:W-:Y:S02]  /*3330*/  @!P0 ISETP.NE.AND.EX P1, PT, R8, RZ, PT, P1 ;  /* 0x000000ff0800820c */ /* 0x000fe40003f25310 */
[----:B------:R-:W-:-:S05]  /*3340*/  @!P0 IADD3.X R17, PT, PT, R31, -0x1, RZ, P4, !PT ;  /* 0xffffffff1f118810 */ /* 0x000fca00027fe4ff */
[----:B------:R-:W-:Y:S02]  /*3350*/  @P2 SEL R27, R18, R27, !P1 ;  /* 0x0000001b121b2207 */ /* 0x000fe40004800000 */
[----:B------:R-:W-:-:S03]  /*3360*/  @P2 SEL R10, R19, R10, !P1 ;  /* 0x0000000a130a2207 */ /* 0x000fc60004800000 */
[----:B------:R-:W-:Y:S02]  /*3370*/  @!P0 IMAD.MOV.U32 R20, RZ, RZ, R27 ;  /* 0x000000ffff148224 */ /* 0x000fe400078e001b */
[----:B------:R-:W-:Y:S01]  /*3380*/  @!P0 IMAD.MOV.U32 R21, RZ, RZ, R10 ;  /* 0x000000ffff158224 */ /* 0x000fe200078e000a */
[----:B--2---:R-:W-:-:S05]  /*3390*/  IADD3 R24, P3, PT, R24, 0x1, RZ ;  /* 0x0000000118187810 */ /* 0x004fca0007f7e0ff */
[----:B------:R-:W-:-:S05]  /*33a0*/  IMAD.X R25, RZ, RZ, R25, P3 ;  /* 0x000000ffff197224 */ /* 0x000fca00018e0619 */
[----:B------:R-:W-:Y:S04]  /*33b0*/  STG.E.64 desc[UR4][R34.64+0x465808], R24 ;  /* 0x4658081822007986 */ /* 0x000fe8000c101b04 */
[----:B------:R-:W-:Y:S04]  /*33c0*/  @!P0 ST.E.64 desc[UR4][R20.64+0x1c0], RZ ;  /* 0x0001c0ff14008985 */ /* 0x000fe8000c101b04 */
[----:B------:R0:W-:Y:S04]  /*33d0*/  @!P0 STG.E.64 desc[UR4][R16.64+-0x6811f8], R20 ;  /* 0x97ee081410008986 */ /* 0x0001e8000c101b04 */
[----:B------:R-:W-:Y:S04]  /*33e0*/  @!P0 STG.E.64 desc[UR4][R34.64+0x465808], RZ ;  /* 0x465808ff22008986 */ /* 0x000fe8000c101b04 */
[----:B------:R-:W2:Y:S01]  /*33f0*/  LDG.E.64 R28, desc[UR4][R14.64+-0x8] ;  /* 0xfffff8040e1c7981 */ /* 0x000ea2000c1e1b00 */
[----:B------:R-:W-:-:S02]  /*3400*/  @!P0 IMAD.MOV.U32 R37, RZ, RZ, RZ ;  /* 0x000000ffff258224 */ /* 0x000fc400078e00ff */
[----:B------:R-:W-:-:S03]  /*3410*/  @!P0 IMAD.MOV.U32 R33, RZ, RZ, RZ ;  /* 0x000000ffff218224 */ /* 0x000fc600078e00ff */
[----:B------:R-:W-:-:S04]  /*3420*/  LEA R26, P1, R37, R20, 0x3 ;  /* 0x00000014251a7211 */ /* 0x000fc800078218ff */
[----:B------:R-:W-:-:S05]  /*3430*/  LEA.HI.X R27, R37, R21, R33, 0x3, P1 ;  /* 0x00000015251b7211 */ /* 0x000fca00008f1c21 */
[----:B--2---:R1:W-:Y:S04]  /*3440*/  ST.E.64 desc[UR4][R26.64], R28 ;  /* 0x0000001c1a007985 */ /* 0x0043e8000c101b04 */
[----:B0-----:R-:W2:Y:S02]  /*3450*/  LDG.E.64 R16, desc[UR4][R22.64+-0xb3df8] ;  /* 0xf4c2080416107981 */ /* 0x001ea4000c1e1b00 */
[----:B--2---:R-:W-:-:S05]  /*3460*/  IADD3 R24, P1, PT, R16, 0x1, RZ ;  /* 0x0000000110187810 */ /* 0x004fca0007f3e0ff */
[----:B------:R-:W-:-:S05]  /*3470*/  IMAD.X R25, RZ, RZ, R17, P1 ;  /* 0x000000ffff197224 */ /* 0x000fca00008e0611 */
[----:B------:R0:W-:Y:S04]  /*3480*/  STG.E.64 desc[UR4][R22.64+-0xb3df8], R24 ;  /* 0xf4c2081816007986 */ /* 0x0001e8000c101b04 */
[----:B------:R-:W0:Y:S01]  /*3490*/  LD.E.64 R16, desc[UR4][R20.64+0x1c0] ;  /* 0x0001c00414107980 */ /* 0x000e22000c101b00 */
[----:B-1----:R-:W-:Y:S02]  /*34a0*/  IADD3 R27, P2, PT, R9, 0x2, RZ ;  /* 0x00000002091b7810 */ /* 0x002fe40007f5e0ff */
[----:B0-----:R-:W-:-:S05]  /*34b0*/  IADD3 R24, P1, PT, R16, 0x1, RZ ;  /* 0x0000000110187810 */ /* 0x001fca0007f3e0ff */
[----:B------:R-:W-:-:S05]  /*34c0*/  IMAD.X R25, RZ, RZ, R17, P1 ;  /* 0x000000ffff197224 */ /* 0x000fca00008e0611 */
[----:B------:R0:W-:Y:S04]  /*34d0*/  ST.E.64 desc[UR4][R20.64+0x1c0], R24 ;  /* 0x0001c01814007985 */ /* 0x0001e8000c101b04 */
[----:B------:R-:W2:Y:S01]  /*34e0*/  LDG.E.64 R16, desc[UR4][R34.64+0x465808] ;  /* 0x4658080422107981 */ /* 0x000ea2000c1e1b00 */
[----:B------:R-:W-:Y:S01]  /*34f0*/  @!P0 IADD3 R5, P1, PT, R5, 0x1, RZ ;  /* 0x0000000105058810 */ /* 0x000fe20007f3e0ff */
[----:B------:R-:W-:-:S04]  /*3500*/  IMAD.MOV.U32 R10, RZ, RZ, R30 ;  /* 0x000000ffff0a7224 */ /* 0x000fc800078e001e */
[----:B------:R-:W-:Y:S01]  /*3510*/  @!P0 IMAD.X R8, RZ, RZ, R8, P1 ;  /* 0x000000ffff088224 */ /* 0x000fe200008e0608 */
[----:B------:R-:W-:Y:S02]  /*3520*/  ISETP.GE.U32.AND P1, PT, R5, R6, PT ;  /* 0x000000060500720c */ /* 0x000fe40003f26070 */
[----:B------:R-:W-:Y:S01]  /*3530*/  ISETP.GE.U32.AND P0, PT, R27, R12, PT ;  /* 0x0000000c1b00720c */ /* 0x000fe20003f06070 */
[----:B------:R-:W-:Y:S01]  /*3540*/  IMAD.X R27, RZ, RZ, R11, P2 ;  /* 0x000000ffff1b7224 */ /* 0x000fe200010e060b */
[----:B------:R-:W-:Y:S02]  /*3550*/  IADD3 R37, P2, PT, R37, 0x1, RZ ;  /* 0x0000000125257810 */ /* 0x000fe40007f5e0ff */
[----:B------:R-:W-:-:S03]  /*3560*/  ISETP.GE.U32.AND.EX P1, PT, R8, R7, PT, P1 ;  /* 0x000000070800720c */ /* 0x000fc60003f26110 */
[----:B------:R-:W-:Y:S01]  /*3570*/  IMAD.X R33, RZ, RZ, R33, P2 ;  /* 0x000000ffff217224 */ /* 0x000fe200010e0621 */
[----:B------:R-:W-:Y:S02]  /*3580*/  ISETP.GE.U32.OR.EX P0, PT, R27, R13, P1, P0 ;  /* 0x0000000d1b00720c */ /* 0x000fe40000f06500 */
[----:B------:R-:W-:Y:S02]  /*3590*/  ISETP.LT.U32.AND P1, PT, R37, 0x38, PT ;  /* 0x000000382500780c */ /* 0x000fe40003f21070 */
[----:B------:R-:W-:Y:S02]  /*35a0*/  PLOP3.LUT P2, PT, PT, PT, PT, 0x8, 0x80 ;  /* 0x000000000080781c */ /* 0x000fe40003f4e170 */
[----:B------:R-:W-:-:S13]  /*35b0*/  ISETP.LT.U32.OR.EX P0, PT, R33, RZ, P0, P1 ;  /* 0x000000ff2100720c */ /* 0x000fda0000701510 */
[----:B------:R-:W-:Y:S02]  /*35c0*/  @!P0 ISETP.NE.U32.AND P1, PT, R3, RZ, PT ;  /* 0x000000ff0300820c */ /* 0x000fe40003f25070 */
[----:B------:R-:W-:Y:S02]  /*35d0*/  @!P0 IADD3 R27, P4, PT, R20, 0x1e0, RZ ;  /* 0x000001e0141b8810 */ /* 0x000fe40007f9e0ff */
[----:B------:R-:W-:-:S03]  /*35e0*/  @!P0 ISETP.NE.AND.EX P1, PT, R4, RZ, PT, P1 ;  /* 0x000000ff0400820c */ /* 0x000fc60003f25310 */
[----:B------:R-:W-:Y:S01]  /*35f0*/  @!P0 IMAD.X R26, RZ, RZ, R21, P4 ;  /* 0x000000ffff1a8224 */ /* 0x000fe200020e0615 */
[----:B------:R-:W-:Y:S02]  /*3600*/  @!P0 PLOP3.LUT P2, PT, P1, PT, PT, 0x80, 0x8 ;  /* 0x000000000008881c */ /* 0x000fe40000f4f070 */
[----:B------:R-:W-:-:S04]  /*3610*/  @!P0 ISETP.NE.U32.AND P1, PT, R5, RZ, PT ;  /* 0x000000ff0500820c */ /* 0x000fc80003f25070 */
[----:B------:R-:W-:-:S07]  /*3620*/  @!P0 ISETP.NE.AND.EX P1, PT, R8, RZ, PT, P1 ;  /* 0x000000ff0800820c */ /* 0x000fce0003f25310 */
[----:B------:R-:W-:Y:S02]  /*3630*/  @P2 SEL R27, R18, R27, !P1 ;  /* 0x0000001b121b2207 */ /* 0x000fe40004800000 */
[----:B------:R-:W-:-:S03]  /*3640*/  @P2 SEL R26, R19, R26, !P1 ;  /* 0x0000001a131a2207 */ /* 0x000fc60004800000 */
[----:B0-----:R-:W-:Y:S02]  /*3650*/  @!P0 IMAD.MOV.U32 R20, RZ, RZ, R27 ;  /* 0x000000ffff148224 */ /* 0x001fe400078e001b */
[----:B------:R-:W-:Y:S01]  /*3660*/  @!P0 IMAD.MOV.U32 R21, RZ, RZ, R26 ;  /* 0x000000ffff158224 */ /* 0x000fe200078e001a */
[----:B--2---:R-:W-:Y:S02]  /*3670*/  IADD3 R24, P3, PT, R16, 0x1, RZ ;  /* 0x0000000110187810 */ /* 0x004fe40007f7e0ff */
[----:B------:R-:W-:-:S03]  /*3680*/  @!P0 IADD3 R16, P4, PT, R10, -0x6000000, RZ ;  /* 0xfa0000000a108810 */ /* 0x000fc60007f9e0ff */
[----:B------:R-:W-:Y:S01]  /*3690*/  IMAD.X R25, RZ, RZ, R17, P3 ;  /* 0x000000ffff197224 */ /* 0x000fe200018e0611 */
[----:B------:R-:W-:-:S04]  /*36a0*/  @!P0 IADD3.X R17, PT, PT, R31, -0x1, RZ, P4, !PT ;  /* 0xffffffff1f118810 */ /* 0x000fc800027fe4ff */
        /* <DEDUP_REMOVED lines=20> */
[----:B------:R-:W-:-:S05]  /*37f0*/  @!P0 IADD3 R5, P1, PT, R5, 0x1, RZ ;  /* 0x0000000105058810 */ /* 0x000fca0007f3e0ff */
        /* <DEDUP_REMOVED lines=16> */
[----:B------:R-:W-:Y:S02]  /*3900*/  @!P0 ISETP.NE.U32.AND P1, PT, R5, RZ, PT ;  /* 0x000000ff0500820c */ /* 0x000fe40003f25070 */
[----:B0-----:R-:W-:Y:S02]  /*3910*/  @!P0 IADD3 R24, P4, PT, R10, -0x6000000, RZ ;  /* 0xfa0000000a188810 */ /* 0x001fe40007f9e0ff */
        /* <DEDUP_REMOVED lines=8> */
[----:B------:R0:W-:Y:S04]  /*39a0*/  STG.E.64 desc[UR4][R34.64+0x465808], R16 ;  /* 0x4658081022007986 */ /* 0x0001e8000c101b04 */
        /* <DEDUP_REMOVED lines=8> */
[----:B--2---:R-:W-:Y:S04]  /*3a30*/  ST.E.64 desc[UR4][R28.64], R26 ;  /* 0x0000001a1c007985 */ /* 0x004fe8000c101b04 */
[----:B0-----:R-:W2:Y:S02]  /*3a40*/  LDG.E.64 R16, desc[UR4][R22.64+-0xb3df8] ;  /* 0xf4c2080416107981 */ /* 0x001ea4000c1e1b00 */
[----:B--2---:R-:W-:-:S05]  /*3a50*/  IADD3 R16, P1, PT, R16, 0x1, RZ ;  /* 0x0000000110107810 */ /* 0x004fca0007f3e0ff */
[----:B------:R-:W-:-:S05]  /*3a60*/  IMAD.X R17, RZ, RZ, R17, P1 ;  /* 0x000000ffff117224 */ /* 0x000fca00008e0611 */
[----:B------:R0:W-:Y:S04]  /*3a70*/  STG.E.64 desc[UR4][R22.64+-0xb3df8], R16 ;  /* 0xf4c2081016007986 */ /* 0x0001e8000c101b04 */
[----:B-1----:R-:W2:Y:S02]  /*3a80*/  LD.E.64 R24, desc[UR4][R20.64+0x1c0] ;  /* 0x0001c00414187980 */ /* 0x002ea4000c101b00 */
[----:B--2---:R-:W-:-:S05]  /*3a90*/  IADD3 R24, P1, PT, R24, 0x1, RZ ;  /* 0x0000000118187810 */ /* 0x004fca0007f3e0ff */
[----:B------:R-:W-:-:S05]  /*3aa0*/  IMAD.X R25, RZ, RZ, R25, P1 ;  /* 0x000000ffff197224 */ /* 0x000fca00008e0619 */
[----:B------:R1:W-:Y:S04]  /*3ab0*/  ST.E.64 desc[UR4][R20.64+0x1c0], R24 ;  /* 0x0001c01814007985 */ /* 0x0003e8000c101b04 */
[----:B0-----:R-:W1:Y:S01]  /*3ac0*/  LDG.E.64 R16, desc[UR4][R34.64+0x465808] ;  /* 0x4658080422107981 */ /* 0x001e62000c1e1b00 */
[----:B------:R-:W-:Y:S01]  /*3ad0*/  @!P0 IADD3 R5, P3, PT, R5, 0x1, RZ ;  /* 0x0000000105058810 */ /* 0x000fe20007f7e0ff */
[----:B------:R-:W-:Y:S01]  /*3ae0*/  BSSY.RECONVERGENT B1, `(.L_x_2013) ;  /* 0x0000026000017945 */ /* 0x000fe20003800200 */
[----:B------:R-:W-:-:S03]  /*3af0*/  IADD3 R9, P2, PT, R9, 0x4, RZ ;  /* 0x0000000409097810 */ /* 0x000fc60007f5e0ff */
[----:B------:R-:W-:Y:S01]  /*3b00*/  @!P0 IMAD.X R8, RZ, RZ, R8, P3 ;  /* 0x000000ffff088224 */ /* 0x000fe200018e0608 */
[----:B------:R-:W-:Y:S01]  /*3b10*/  ISETP.GE.U32.AND P0, PT, R9, R12, PT ;  /* 0x0000000c0900720c */ /* 0x000fe20003f06070 */
[----:B------:R-:W-:Y:S01]  /*3b20*/  IMAD.X R11, RZ, RZ, R11, P2 ;  /* 0x000000ffff0b7224 */ /* 0x000fe200010e060b */
[----:B------:R-:W-:Y:S02]  /*3b30*/  IADD3 R26, P3, PT, R14, 0x20, RZ ;  /* 0x000000200e1a7810 */ /* 0x000fe40007f7e0ff */
[----:B-1----:R-:W-:Y:S02]  /*3b40*/  IADD3 R24, P1, PT, R16, 0x1, RZ ;  /* 0x0000000110187810 */ /* 0x002fe40007f3e0ff */
[----:B------:R-:W-:-:S03]  /*3b50*/  IADD3 R16, P4, PT, R37, 0x1, RZ ;  /* 0x0000000125107810 */ /* 0x000fc60007f9e0ff */
[----:B------:R-:W-:Y:S01]  /*3b60*/  IMAD.X R25, RZ, RZ, R17, P1 ;  /* 0x000000ffff197224 */ /* 0x000fe200008e0611 */
[----:B------:R-:W-:Y:S01]  /*3b70*/  ISETP.GE.U32.AND P1, PT, R5, R6, PT ;  /* 0x000000060500720c */ /* 0x000fe20003f26070 */
[----:B------:R-:W-:-:S03]  /*3b80*/  IMAD.X R17, RZ, RZ, R33, P4 ;  /* 0x000000ffff117224 */ /* 0x000fc600020e0621 */
[----:B------:R-:W-:Y:S01]  /*3b90*/  ISETP.GE.U32.AND.EX P2, PT, R8, R7, PT, P1 ;  /* 0x000000070800720c */ /* 0x000fe20003f46110 */
[----:B------:R0:W-:Y:S01]  /*3ba0*/  STG.E.64 desc[UR4][R34.64+0x465808], R24 ;  /* 0x4658081822007986 */ /* 0x0001e2000c101b04 */
[----:B------:R-:W-:Y:S02]  /*3bb0*/  ISETP.LT.U32.AND P1, PT, R16, 0x38, PT ;  /* 0x000000381000780c */ /* 0x000fe40003f21070 */
[-C--:B------:R-:W-:Y:S02]  /*3bc0*/  ISETP.GE.U32.OR.EX P0, PT, R11, R13.reuse, P2, P0 ;  /* 0x0000000d0b00720c */ /* 0x080fe40001706500 */
[----:B------:R-:W-:Y:S02]  /*3bd0*/  ISETP.GE.U32.AND P2, PT, R9, R12, PT ;  /* 0x0000000c0900720c */ /* 0x000fe40003f46070 */
[----:B------:R-:W-:Y:S02]  /*3be0*/  ISETP.LT.U32.OR.EX P1, PT, R17, RZ, P0, P1 ;  /* 0x000000ff1100720c */ /* 0x000fe40000721510 */
[----:B------:R-:W-:-:S02]  /*3bf0*/  ISETP.GE.U32.AND.EX P0, PT, R11, R13, PT, P2 ;  /* 0x0000000d0b00720c */ /* 0x000fc40003f06120 */
[----:B------:R-:W-:-:S05]  /*3c00*/  IADD3 R30, P2, PT, R0, -0x80000000, RZ ;  /* 0x80000000001e7810 */ /* 0x000fca0007f5e0ff */
[----:B------:R-:W-:-:S04]  /*3c10*/  IMAD.X R27, RZ, RZ, R2, P2 ;  /* 0x000000ffff1b7224 */ /* 0x000fc800010e0602 */
[----:B0-----:R-:W-:Y:S05]  /*3c20*/  @P1 BRA `(.L_x_2014) ;  /* 0x0000000000441947 */ /* 0x001fea0003800000 */
[----:B------:R-:W-:Y:S02]  /*3c30*/  ISETP.NE.U32.AND P1, PT, R3, RZ, PT ;  /* 0x000000ff0300720c */ /* 0x000fe40003f25070 */
[----:B------:R-:W-:Y:S02]  /*3c40*/  CS2R R24, SRZ ;  /* 0x0000000000187805 */ /* 0x000fe4000001ff00 */
[----:B------:R-:W-:Y:S02]  /*3c50*/  IADD3 R20, P4, PT, R20, 0x1e0, RZ ;  /* 0x000001e014147810 */ /* 0x000fe40007f9e0ff */
[----:B------:R-:W-:Y:S02]  /*3c60*/  CS2R R16, SRZ ;  /* 0x0000000000107805 */ /* 0x000fe4000001ff00 */
        /* <DEDUP_REMOVED lines=13> */
.L_x_2014:
[----:B------:R-:W-:Y:S05]  /*3d40*/  BSYNC.RECONVERGENT B1 ;  /* 0x0000000000017941 */ /* 0x000fea0003800200 */
.L_x_2013:
[----:B------:R-:W-:Y:S02]  /*3d50*/  IMAD.X R15, RZ, RZ, R15, P3 ;  /* 0x000000ffff0f7224 */ /* 0x000fe400018e060f */
[----:B------:R-:W-:Y:S01]  /*3d60*/  IMAD.MOV.U32 R31, RZ, RZ, R27 ;  /* 0x000000ffff1f7224 */ /* 0x000fe200078e001b */
[----:B------:R-:W-:Y:S06]  /*3d70*/  @!P0 BRA `(.L_x_2015) ;  /* 0xfffffff000dc8947 */ /* 0x000fec000383ffff */
.L_x_2012:
[----:B------:R-:W-:Y:S05]  /*3d80*/  BSYNC.RECONVERGENT B0 ;  /* 0x0000000000007941 */ /* 0x000fea0003800200 */
.L_x_2010:
[----:B-----5:R-:W-:-:S04]  /*3d90*/  ISETP.NE.U32.AND P0, PT, R24, 0x38, PT ;  /* 0x000000381800780c */ /* 0x020fc80003f05070 */
[----:B------:R-:W-:-:S13]  /*3da0*/  ISETP.NE.AND.EX P0, PT, R25, RZ, PT, P0 ;  /* 0x000000ff1900720c */ /* 0x000fda0003f05300 */
[----:B------:R-:W-:Y:S05]  /*3db0*/  @P0 EXIT ;  /* 0x000000000000094d */ /* 0x000fea0003800000 */
[----:B------:R-:W-:Y:S01]  /*3dc0*/  STG.E.64 desc[UR4][R34.64+0x465808], RZ ;  /* 0x465808ff22007986 */ /* 0x000fe2000c101b04 */
[----:B------:R-:W-:Y:S05]  /*3dd0*/  EXIT ;  /* 0x000000000000794d */ /* 0x000fea0003800000 */
        .weak           $__internal_11_$__cuda_sm20_div_rn_f64_full
        .type           $__internal_11_$__cuda_sm20_div_rn_f64_full,@function
        .size           $__internal_11_$__cuda_sm20_div_rn_f64_full,(.L_x_2094 - $__internal_11_$__cuda_sm20_div_rn_f64_full)
$__internal_11_$__cuda_sm20_div_rn_f64_full:
        /* <DEDUP_REMOVED lines=9> */
[----:B------:R-:W-:Y:S02]  /*3e70*/  IMAD.MOV.U32 R26, RZ, RZ, R9 ;  /* 0x000000ffff1a7224 */ /* 0x000fe400078e0009 */
[----:B------:R-:W-:Y:S01]  /*3e80*/  IMAD.MOV.U32 R27, RZ, RZ, 0x40400000 ;  /* 0x40400000ff1b7424 */ /* 0x000fe200078e00ff */
[----:B------:R-:W-:-:S03]  /*3e90*/  SEL R19, R19, 0x63400000, !P0 ;  /* 0x6340000013137807 */ /* 0x000fc60004000000 */
[----:B------:R-:W-:Y:S01]  /*3ea0*/  VIADD R29, R27, 0xffffffff ;  /* 0xffffffff1b1d7836 */ /* 0x000fe20000000000 */
[----:B------:R-:W-:-:S04]  /*3eb0*/  @!P1 LOP3.LUT R22, R19, 0x80000000, R11, 0xf8, !PT ;  /* 0x8000000013169812 */ /* 0x000fc800078ef80b */
[----:B------:R-:W-:Y:S01]  /*3ec0*/  @!P1 LOP3.LUT R23, R22, 0x100000, RZ, 0xfc, !PT ;  /* 0x0010000016179812 */ /* 0x000fe200078efcff */
[----:B0-----:R-:W-:Y:S01]  /*3ed0*/  DFMA R16, R20, -R6, 1 ;  /* 0x3ff000001410742b */ /* 0x001fe20000000806 */
[----:B------:R-:W-:-:S07]  /*3ee0*/  @!P1 IMAD.MOV.U32 R22, RZ, RZ, RZ ;  /* 0x000000ffff169224 */ /* 0x000fce00078e00ff */
[----:B------:R-:W-:-:S08]  /*3ef0*/  DFMA R16, R16, R16, R16 ;  /* 0x000000101010722b */ /* 0x000fd00000000010 */
[----:B------:R-:W-:Y:S01]  /*3f00*/  DFMA R20, R20, R16, R20 ;  /* 0x000000101414722b */ /* 0x000fe20000000014 */
[----:B------:R-:W-:Y:S01]  /*3f10*/  LOP3.LUT R17, R19, 0x800fffff, R11, 0xf8, !PT ;  /* 0x800fffff13117812 */ /* 0x000fe200078ef80b */
[----:B------:R-:W-:-:S06]  /*3f20*/  IMAD.MOV.U32 R16, RZ, RZ, R10 ;  /* 0x000000ffff107224 */ /* 0x000fcc00078e000a */
[----:B------:R-:W-:Y:S02]  /*3f30*/  DFMA R24, R20, -R6, 1 ;  /* 0x3ff000001418742b */ /* 0x000fe40000000806 */
[----:B------:R-:W-:-:S06]  /*3f40*/  @!P1 DFMA R16, R16, 2, -R22 ;  /* 0x400000001010982b */ /* 0x000fcc0000000816 */
[----:B------:R-:W-:-:S04]  /*3f50*/  DFMA R20, R20, R24, R20 ;  /* 0x000000181414722b */ /* 0x000fc80000000014 */
[----:B------:R-:W-:-:S04]  /*3f60*/  @!P1 LOP3.LUT R26, R17, 0x7ff00000, RZ, 0xc0, !PT ;  /* 0x7ff00000111a9812 */ /* 0x000fc800078ec0ff */
[----:B------:R-:W-:Y:S01]  /*3f70*/  DMUL R22, R20, R16 ;  /* 0x0000001014167228 */ /* 0x000fe20000000000 */
[----:B------:R-:W-:-:S05]  /*3f80*/  VIADD R28, R26, 0xffffffff ;  /* 0xffffffff1a1c7836 */ /* 0x000fca0000000000 */
[----:B------:R-:W-:Y:S02]  /*3f90*/  ISETP.GT.U32.AND P0, PT, R28, 0x7feffffe, PT ;  /* 0x7feffffe1c00780c */ /* 0x000fe40003f04070 */
[----:B------:R-:W-:Y:S02]  /*3fa0*/  DFMA R24, R22, -R6, R16 ;  /* 0x800000061618722b */ /* 0x000fe40000000010 */
[----:B------:R-:W-:-:S06]  /*3fb0*/  ISETP.GT.U32.OR P0, PT, R29, 0x7feffffe, P0 ;  /* 0x7feffffe1d00780c */ /* 0x000fcc0000704470 */
[----:B------:R-:W-:-:S07]  /*3fc0*/  DFMA R20, R20, R24, R22 ;  /* 0x000000181414722b */ /* 0x000fce0000000016 */
        /* <DEDUP_REMOVED lines=27> */
.L_x_2017:
        /* <DEDUP_REMOVED lines=15> */
.L_x_2019:
[----:B------:R-:W-:Y:S01]  /*4270*/  LOP3.LUT R23, R11, 0x80000, RZ, 0xfc, !PT ;  /* 0x000800000b177812 */ /* 0x000fe200078efcff */
[----:B------:R-:W-:-:S07]  /*4280*/  IMAD.MOV.U32 R22, RZ, RZ, R10 ;  /* 0x000000ffff167224 */ /* 0x000fce00078e000a */
.L_x_2018:
[----:B------:R-:W-:Y:S05]  /*4290*/  BSYNC.RECONVERGENT B2 ;  /* 0x0000000000027941 */ /* 0x000fea0003800200 */
.L_x_2016:
[----:B------:R-:W-:Y:S02]  /*42a0*/  IMAD.MOV.U32 R19, RZ, RZ, 0x0 ;  /* 0x00000000ff137424 */ /* 0x000fe400078e00ff */
[----:B------:R-:W-:Y:S02]  /*42b0*/  IMAD.MOV.U32 R16, RZ, RZ, R22 ;  /* 0x000000ffff107224 */ /* 0x000fe400078e0016 */
[----:B------:R-:W-:Y:S01]  /*42c0*/  IMAD.MOV.U32 R17, RZ, RZ, R23 ;  /* 0x000000ffff117224 */ /* 0x000fe200078e0017 */
[----:B------:R-:W-:Y:S06]  /*42d0*/  RET.REL.NODEC R18 `(_Z29adjacency_list_init_modded_v5P10edge_blockPmmmmS1_mP27vertex_dictionary_structuremmmmS1_S1_) ;  /* 0xffffffbc12487950 */ /* 0x000fec0003c3ffff */
.L_x_2020:
        /* <DEDUP_REMOVED lines=10> */
.L_x_2094:


//--------------------- .text._Z29adjacency_list_init_modded_v4P10edge_blockPmmmmS1_mP27vertex_dictionary_structuremmmmS1_S1_ --------------------------
	.section	.text._Z29adjacency_list_init_modded_v4P10edge_blockPmmmmS1_mP27vertex_dictionary_structuremmmmS1_S1_,"ax",@progbits
	.align	128
        .global         _Z29adjacency_list_init_modded_v4P10edge_blockPmmmmS1_mP27vertex_dictionary_structuremmmmS1_S1_
        .type           _Z29adjacency_list_init_modded_v4P10edge_blockPmmmmS1_mP27vertex_dictionary_structuremmmmS1_S1_,@function
        .size           _Z29adjacency_list_init_modded_v4P10edge_blockPmmmmS1_mP27vertex_dictionary_structuremmmmS1_S1_,(.L_x_2095 - _Z29adjacency_list_init_modded_v4P10edge_blockPmmmmS1_mP27vertex_dictionary_structuremmmmS1_S1_)
        .other          _Z29adjacency_list_init_modded_v4P10edge_blockPmmmmS1_mP27vertex_dictionary_structuremmmmS1_S1_,@"STO_CUDA_ENTRY STV_DEFAULT"
_Z29adjacency_list_init_modded_v4P10edge_blockPmmmmS1_mP27vertex_dictionary_structuremmmmS1_S1_:
.text._Z29adjacency_list_init_modded_v4P10edge_blockPmmmmS1_mP27vertex_dictionary_structuremmmmS1_S1_:
[----:B------:R-:W0:Y:S01]  /*0000*/  LDC R1, c[0x0][0x37c] ;  /* 0x0000df00ff017b82 */ /* 0x000e220000000800 */
[----:B------:R-:W1:Y:S07]  /*0010*/  S2R R3, SR_TID.X ;  /* 0x0000000000037919 */ /* 0x000e6e0000002100 */
[----:B------:R-:W1:Y:S01]  /*0020*/  S2UR UR4, SR_CTAID.X ;  /* 0x00000000000479c3 */ /* 0x000e620000002500 */
[----:B------:R-:W2:Y:S01]  /*0030*/  LDCU.64 UR6, c[0x0][0x398] ;  /* 0x00007300ff0677ac */ /* 0x000ea20008000a00 */
[----:B0-----:R-:W-:-:S06]  /*0040*/  VIADD R1, R1, 0xfffffce0 ;  /* 0xfffffce001017836 */ /* 0x001fcc0000000000 */
[----:B------:R-:W1:Y:S02]  /*0050*/  LDC R20, c[0x0][0x360] ;  /* 0x0000d800ff147b82 */ /* 0x000e640000000800 */
[----:B-1----:R-:W-:-:S06]  /*0060*/  IMAD R20, R20, UR4, R3 ;  /* 0x0000000414147c24 */ /* 0x002fcc000f8e0203 */
[----:B------:R-:W-:Y:S01]  /*0070*/  BAR.SYNC.DEFER_BLOCKING 0x0 ;  /* 0x0000000000007b1d */ /* 0x000fe20000010000 */
[----:B--2---:R-:W-:-:S04]  /*0080*/  ISETP.GE.U32.AND P0, PT, R20, UR6, PT ;  /* 0x0000000614007c0c */ /* 0x004fc8000bf06070 */
        /* <DEDUP_REMOVED lines=8> */
[----:B------:R-:W-:Y:S01]  /*0110*/  IADD3.X R0, PT, PT, R20, UR7, RZ, P0, !PT ;  /* 0x0000000714007c10 */ /* 0x000fe200087fe4ff */
[----:B------:R-:W0:Y:S01]  /*0120*/  LDCU.64 UR6, c[0x0][0x3e0] ;  /* 0x00007c00ff0677ac */ /* 0x000e220008000a00 */
[----:B------:R-:W-:-:S05]  /*0130*/  IADD3 R26, P0, PT, R26, 0x18000000, RZ ;  /* 0x180000001a1a7810 */ /* 0x000fca0007f1e0ff */
[----:B------:R-:W-:-:S06]  /*0140*/  IMAD.X R27, RZ, RZ, R0, P0 ;  /* 0x000000ffff1b7224 */ /* 0x000fcc00000e0600 */
[----:B-1----:R-:W3:Y:S01]  /*0150*/  LDG.E.64 R26, desc[UR4][R26.64+0x519600] ;  /* 0x519600041a1a7981 */ /* 0x002ee2000c1e1b00 */
[----:B0-----:R-:W-:-:S04]  /*0160*/  IADD3 R10, P0, PT, R21, UR6, RZ ;  /* 0x00000006150a7c10 */ /* 0x001fc8000ff1e0ff */
[----:B------:R-:W-:-:S05]  /*0170*/  IADD3.X R11, PT, PT, R20, UR7, RZ, P0, !PT ;  /* 0x00000007140b7c10 */ /* 0x000fca00087fe4ff */
[----:B------:R-:W2:Y:S04]  /*0180*/  LDG.E.64 R4, desc[UR4][R10.64] ;  /* 0x000000040a047981 */ /* 0x000ea8000c1e1b00 */
[----:B------:R-:W4:Y:S04]  /*0190*/  LDG.E.64 R12, desc[UR4][R10.64+0x8] ;  /* 0x000008040a0c7981 */ /* 0x000f28000c1e1b00 */
[----:B---3--:R-:W3:Y:S02]  /*01a0*/  LD.E.64 R2, desc[UR4][R26.64+0x20] ;  /* 0x000020041a027980 */ /* 0x008ee4000c101b00 */
[----:B---3--:R-:W-:-:S04]  /*01b0*/  ISETP.NE.U32.AND P0, PT, R2, RZ, PT ;  /* 0x000000ff0200720c */ /* 0x008fc80003f05070 */
[----:B------:R-:W-:-:S13]  /*01c0*/  ISETP.NE.AND.EX P0, PT, R3, RZ, PT, P0 ;  /* 0x000000ff0300720c */ /* 0x000fda0003f05300 */
[----:B------:R-:W3:Y:S01]  /*01d0*/  @P0 LD.E.64 R8, desc[UR4][R26.64+0x10] ;  /* 0x000010041a080980 */ /* 0x000ee2000c101b00 */
[----:B--2---:R-:W-:Y:S02]  /*01e0*/  ISETP.GT.U32.AND P1, PT, R4, UR8, PT ;  /* 0x0000000804007c0c */ /* 0x004fe4000bf24070 */
[----:B----4-:R-:W-:Y:S02]  /*01f0*/  ISETP.LT.U32.AND P2, PT, R12, UR10, PT ;  /* 0x0000000a0c007c0c */ /* 0x010fe4000bf41070 */
[----:B------:R-:W-:Y:S02]  /*0200*/  ISETP.GT.U32.AND.EX P1, PT, R5, UR9, PT, P1 ;  /* 0x0000000905007c0c */ /* 0x000fe4000bf24110 */
[----:B------:R-:W-:Y:S02]  /*0210*/  ISETP.LT.U32.AND.EX P2, PT, R13, UR11, PT, P2 ;  /* 0x0000000b0d007c0c */ /* 0x000fe4000bf41120 */
[----:B------:R-:W-:Y:S02]  /*0220*/  SEL R7, R4, UR8, P1 ;  /* 0x0000000804077c07 */ /* 0x000fe40008800000 */
[----:B------:R-:W-:-:S02]  /*0230*/  SEL R6, R12, UR10, P2 ;  /* 0x0000000a0c067c07 */ /* 0x000fc40009000000 */
[----:B------:R-:W-:Y:S02]  /*0240*/  SEL R4, R13, UR11, P2 ;  /* 0x0000000b0d047c07 */ /* 0x000fe40009000000 */
[----:B------:R-:W-:Y:S02]  /*0250*/  SEL R5, R5, UR9, P1 ;  /* 0x0000000905057c07 */ /* 0x000fe40008800000 */
[----:B------:R-:W-:-:S04]  /*0260*/  ISETP.GT.U32.AND P2, PT, R6, R7, PT ;  /* 0x000000070600720c */ /* 0x000fc80003f44070 */
[----:B------:R-:W-:Y:S02]  /*0270*/  ISETP.GT.U32.AND.EX P2, PT, R4, R5, PT, P2 ;  /* 0x000000050400720c */ /* 0x000fe40003f44120 */
[----:B------:R-:W-:Y:S02]  /*0280*/  CS2R R2, SRZ ;  /* 0x0000000000027805 */ /* 0x000fe4000001ff00 */
[C---:B---3--:R-:W-:Y:S02]  /*0290*/  @P0 ISETP.NE.U32.AND P1, PT, R8.reuse, RZ, PT ;  /* 0x000000ff0800020c */ /* 0x048fe40003f25070 */
[----:B------:R-:W-:Y:S02]  /*02a0*/  @P0 IADD3 R0, P3, PT, -R8, 0x38, RZ ;  /* 0x0000003808000810 */ /* 0x000fe40007f7e1ff */
[----:B------:R-:W-:-:S03]  /*02b0*/  @P0 ISETP.NE.AND.EX P1, PT, R9, RZ, PT, P1 ;  /* 0x000000ff0900020c */ /* 0x000fc60003f25310 */
[----:B------:R-:W-:Y:S01]  /*02c0*/  @P0 IMAD.X R8, RZ, RZ, ~R9, P3 ;  /* 0x000000ffff080224 */ /* 0x000fe200018e0e09 */
[----:B------:R-:W-:Y:S01]  /*02d0*/  @P0 SEL R3, R0, RZ, P1 ;  /* 0x000000ff00030207 */ /* 0x000fe20000800000 */
[----:B------:R-:W-:Y:S08]  /*02e0*/  @!P2 EXIT ;  /* 0x000000000000a94d */ /* 0x000ff00003800000 */
[----:B------:R-:W-:Y:S01]  /*02f0*/  IADD3 R0, P2, PT, R6, -R7, RZ ;  /* 0x8000000706007210 */ /* 0x000fe20007f5e0ff */
        /* <DEDUP_REMOVED lines=12> */
[----:B------:R-:W-:-:S06]  /*03c0*/  IMAD.X R11, R11, 0x1, ~R2, P0 ;  /* 0x000000010b0b7824 */ /* 0x000fcc00000e0e02 */
[----:B------:R-:W1:Y:S01]  /*03d0*/  I2F.F64.U64 R10, R10 ;  /* 0x0000000a000a7312 */ /* 0x000e620000301800 */
[----:B0-----:R-:W-:-:S08]  /*03e0*/  DFMA R14, R12, -R8, 1 ;  /* 0x3ff000000c0e742b */ /* 0x001fd00000000808 */
[----:B------:R-:W-:Y:S01]  /*03f0*/  DFMA R14, R14, R14, R14 ;  /* 0x0000000e0e0e722b */ /* 0x000fe2000000000e */
[----:B-1----:R-:W-:-:S07]  /*0400*/  FSETP.GEU.AND P1, PT, |R11|, 6.5827683646048100446e-37, PT ;  /* 0x036000000b00780b */ /* 0x002fce0003f2e200 */
[----:B------:R-:W-:-:S08]  /*0410*/  DFMA R12, R12, R14, R12 ;  /* 0x0000000e0c0c722b */ /* 0x000fd0000000000c */
[----:B------:R-:W-:-:S08]  /*0420*/  DFMA R8, R12, -R8, 1 ;  /* 0x3ff000000c08742b */ /* 0x000fd00000000808 */
[----:B------:R-:W-:-:S08]  /*0430*/  DFMA R8, R12, R8, R12 ;  /* 0x000000080c08722b */ /* 0x000fd0000000000c */
[----:B------:R-:W-:-:S08]  /*0440*/  DMUL R22, R10, R8 ;  /* 0x000000080a167228 */ /* 0x000fd00000000000 */
[----:B------:R-:W-:-:S08]  /*0450*/  DFMA R12, R22, -56, R10 ;  /* 0xc04c0000160c782b */ /* 0x000fd0000000000a */
[----:B------:R-:W-:-:S10]  /*0460*/  DFMA R22, R8, R12, R22 ;  /* 0x0000000c0816722b */ /* 0x000fd40000000016 */
[----:B------:R-:W-:-:S05]  /*0470*/  FFMA R8, RZ, 3.1875, R23 ;  /* 0x404c0000ff087823 */ /* 0x000fca0000000017 */
[----:B------:R-:W-:-:S13]  /*0480*/  FSETP.GT.AND P0, PT, |R8|, 1.469367938527859385e-39, PT ;  /* 0x001000000800780b */ /* 0x000fda0003f04200 */
[----:B------:R-:W-:Y:S05]  /*0490*/  @P0 BRA P1, `(.L_x_2024) ;  /* 0x00000000000c0947 */ /* 0x000fea0000800000 */
[----:B------:R-:W-:-:S07]  /*04a0*/  MOV R23, 0x4c0 ;  /* 0x000004c000177802 */ /* 0x000fce0000000f00 */
[----:B------:R-:W-:Y:S05]  /*04b0*/  CALL.REL.NOINC `($__internal_12_$__cuda_sm20_div_rn_f64_full) ;  /* 0x0000002000347944 */ /* 0x000fea0003c00000 */
[----:B------:R-:W-:-:S07]  /*04c0*/  IMAD.MOV.U32 R23, RZ, RZ, R15 ;  /* 0x000000ffff177224 */ /* 0x000fce00078e000f */
.L_x_2024:
[----:B------:R-:W-:Y:S05]  /*04d0*/  BSYNC.RECONVERGENT B1 ;  /* 0x0000000000017941 */ /* 0x000fea0003800200 */
.L_x_2023:
        /* <DEDUP_REMOVED lines=9> */
[----:B-1----:R-:W-:Y:S02]  /*0570*/  ISETP.LT.U32.AND P1, PT, R10, UR6, PT ;  /* 0x000000060a007c0c */ /* 0x002fe4000bf21070 */
[----:B--2---:R-:W-:-:S04]  /*0580*/  ISETP.NE.AND P0, PT, R13, -0x1, PT ;  /* 0xffffffff0d00780c */ /* 0x004fc80003f05270 */
[----:B------:R-:W-:-:S13]  /*0590*/  ISETP.LT.U32.OR.EX P0, PT, R11, UR7, !P0, P1 ;  /* 0x000000070b007c0c */ /* 0x000fda000c701510 */
        /* <DEDUP_REMOVED lines=14> */
[----:B------:R-:W2:Y:S04]  /*0680*/  @!P0 LDG.E.64 R24, desc[UR4][R8.64+0x10] ;  /* 0x0000100408188981 */ /* 0x000ea8000c1e1b00 */
[----:B--2---:R0:W-:Y:S02]  /*0690*/  @!P0 STL.64 [R1], R24 ;  /* 0x0000001801008387 */ /* 0x0041e40000100a00 */
.L_x_2026:
[----:B------:R-:W-:Y:S05]  /*06a0*/  WARPSYNC.ALL ;  /* 0x0000000000007948 */ /* 0x000fea0003800000 */
[----:B------:R-:W-:Y:S06]  /*06b0*/  BAR.SYNC.DEFER_BLOCKING 0x0 ;  /* 0x0000000000007b1d */ /* 0x000fec0000010000 */
[----:B------:R-:W2:Y:S04]  /*06c0*/  LD.E.64 R8, desc[UR4][R26.64] ;  /* 0x000000041a087980 */ /* 0x000ea8000c101b00 */
[----:B------:R-:W3:Y:S01]  /*06d0*/  LD.E.64 R10, desc[UR4][R26.64+0x20] ;  /* 0x000020041a0a7980 */ /* 0x000ee2000c101b00 */
[----:B--2---:R-:W-:Y:S01]  /*06e0*/  IADD3 R12, P0, PT, R22, R8, RZ ;  /* 0x00000008160c7210 */ /* 0x004fe20007f1e0ff */
[----:B------:R-:W-:-:S04]  /*06f0*/  IMAD.MOV.U32 R8, RZ, RZ, R23 ;  /* 0x000000ffff087224 */ /* 0x000fc800078e0017 */
[----:B------:R-:W-:Y:S01]  /*0700*/  IMAD.X R13, R23, 0x1, R9, P0 ;  /* 0x00000001170d7824 */ /* 0x000fe200000e0609 */
[----:B---3--:R-:W-:Y:S01]  /*0710*/  ISETP.NE.U32.AND P0, PT, R10, RZ, PT ;  /* 0x000000ff0a00720c */ /* 0x008fe20003f05070 */
[----:B------:R-:W-:-:S03]  /*0720*/  IMAD.MOV.U32 R9, RZ, RZ, R22 ;  /* 0x000000ffff097224 */ /* 0x000fc600078e0016 */
[----:B------:R1:W-:Y:S01]  /*0730*/  ST.E.64 desc[UR4][R26.64], R12 ;  /* 0x0000000c1a007985 */ /* 0x0003e2000c101b04 */
[----:B------:R-:W-:-:S13]  /*0740*/  ISETP.NE.AND.EX P0, PT, R11, RZ, PT, P0 ;  /* 0x000000ff0b00720c */ /* 0x000fda0003f05300 */
[----:B-1----:R-:W-:Y:S05]  /*0750*/  @P0 BRA `(.L_x_2025) ;  /* 0x0000000800bc0947 */ /* 0x002fea0003800000 */
[----:B------:R-:W-:Y:S01]  /*0760*/  ISETP.NE.U32.AND P0, PT, R22, 0x1, PT ;  /* 0x000000011600780c */ /* 0x000fe20003f05070 */
[----:B------:R-:W-:Y:S01]  /*0770*/  BSSY.RECONVERGENT B2, `(.L_x_2027) ;  /* 0x000006e000027945 */ /* 0x000fe20003800200 */
[----:B------:R-:W-:Y:S02]  /*0780*/  IMAD.MOV.U32 R15, RZ, RZ, RZ ;  /* 0x000000ffff0f7224 */ /* 0x000fe400078e00ff */
[----:B------:R-:W-:Y:S01]  /*0790*/  ISETP.NE.AND.EX P0, PT, R23, RZ, PT, P0 ;  /* 0x000000ff1700720c */ /* 0x000fe20003f05300 */
[----:B------:R-:W-:Y:S02]  /*07a0*/  IMAD.MOV.U32 R13, RZ, RZ, RZ ;  /* 0x000000ffff0d7224 */ /* 0x000fe400078e00ff */
[----:B------:R-:W-:Y:S02]  /*07b0*/  IMAD.MOV.U32 R18, RZ, RZ, RZ ;  /* 0x000000ffff127224 */ /* 0x000fe400078e00ff */
[----:B------:R-:W-:Y:S02]  /*07c0*/  IMAD.MOV.U32 R10, RZ, RZ, R24 ;  /* 0x000000ffff0a7224 */ /* 0x000fe400078e0018 */
[----:B------:R-:W-:-:S06]  /*07d0*/  IMAD.MOV.U32 R11, RZ, RZ, R25 ;  /* 0x000000ffff0b7224 */ /* 0x000fcc00078e0019 */
[----:B------:R-:W-:Y:S05]  /*07e0*/  @!P0 BRA `(.L_x_2028) ;  /* 0x0000000400988947 */ /* 0x000fea0003800000 */
[--C-:B------:R-:W-:Y:S01]  /*07f0*/  SHF.R.U64 R8, R22, 0x1, R23.reuse ;  /* 0x0000000116087819 */ /* 0x100fe20000001217 */
[----:B------:R-:W-:Y:S01]  /*0800*/  BSSY.RECONVERGENT B1, `(.L_x_2029) ;  /* 0x0000056000017945 */ /* 0x000fe20003800200 */
[----:B------:R-:W-:Y:S01]  /*0810*/  SHF.R.U32.HI R9, RZ, 0x1, R23 ;  /* 0x00000001ff097819 */ /* 0x000fe20000011617 */
[----:B------:R-:W-:Y:S01]  /*0820*/  IMAD.MOV.U32 R18, RZ, RZ, 0x1 ;  /* 0x00000001ff127424 */ /* 0x000fe200078e00ff */
[----:B------:R-:W-:Y:S02]  /*0830*/  ISETP.NE.U32.AND P0, PT, R8, 0x1, PT ;  /* 0x000000010800780c */ /* 0x000fe40003f05070 */
[----:B------:R-:W-:Y:S01]  /*0840*/  CS2R R20, SRZ ;  /* 0x0000000000147805 */ /* 0x000fe2000001ff00 */
[----:B------:R-:W-:Y:S01]  /*0850*/  IMAD.MOV.U32 R28, RZ, RZ, R24 ;  /* 0x000000ffff1c7224 */ /* 0x000fe200078e0018 */
[----:B------:R-:W-:Y:S01]  /*0860*/  ISETP.NE.AND.EX P0, PT, R9, RZ, PT, P0 ;  /* 0x000000ff0900720c */ /* 0x000fe20003f05300 */
[----:B------:R-:W-:-:S12]  /*0870*/  IMAD.MOV.U32 R29, RZ, RZ, R25 ;  /* 0x000000ffff1d7224 */ /* 0x000fd800078e0019 */
[----:B------:R-:W-:Y:S05]  /*0880*/  @!P0 BRA `(.L_x_2030) ;  /* 0x0000000400348947 */ /* 0x000fea0003800000 */
[----:B------:R-:W-:Y:S01]  /*0890*/  IADD3 R10, P1, PT, R8, -0x2, RZ ;  /* 0xfffffffe080a7810 */ /* 0x000fe20007f3e0ff */
[----:B------:R-:W-:Y:S01]  /*08a0*/  BSSY.RECONVERGENT B3, `(.L_x_2031) ;  /* 0x000002c000037945 */ /* 0x000fe20003800200 */
[----:B------:R-:W-:Y:S01]  /*08b0*/  CS2R R20, SRZ ;  /* 0x0000000000147805 */ /* 0x000fe2000001ff00 */
[----:B------:R-:W-:Y:S01]  /*08c0*/  IMAD.MOV.U32 R28, RZ, RZ, R24 ;  /* 0x000000ffff1c7224 */ /* 0x000fe200078e0018 */
[----:B------:R-:W-:Y:S01]  /*08d0*/  ISETP.GE.U32.AND P0, PT, R10, 0x3, PT ;  /* 0x000000030a00780c */ /* 0x000fe20003f06070 */
[----:B------:R-:W-:Y:S01]  /*08e0*/  IMAD.MOV.U32 R29, RZ, RZ, R25 ;  /* 0x000000ffff1d7224 */ /* 0x000fe200078e0019 */
[----:B------:R-:W-:-:S04]  /*08f0*/  IADD3.X R10, PT, PT, R9, -0x1, RZ, P1, !PT ;  /* 0xffffffff090a7810 */ /* 0x000fc80000ffe4ff */
[----:B------:R-:W-:-:S13]  /*0900*/  ISETP.GE.U32.AND.EX P0, PT, R10, RZ, PT, P0 ;  /* 0x000000ff0a00720c */ /* 0x000fda0003f06100 */
[----:B------:R-:W-:Y:S05]  /*0910*/  @!P0 BRA `(.L_x_2032) ;  /* 0x0000000000908947 */ /* 0x000fea0003800000 */
[----:B------:R-:W-:Y:S01]  /*0920*/  IADD3 R21, P0, PT, R8, -0x1, RZ ;  /* 0xffffffff08157810 */ /* 0x000fe20007f1e0ff */
[----:B------:R-:W-:Y:S01]  /*0930*/  BSSY.RECONVERGENT B4, `(.L_x_2032) ;  /* 0x0000022000047945 */ /* 0x000fe20003800200 */
[C---:B------:R-:W-:Y:S02]  /*0940*/  VIADD R16, R1.reuse, 0x10 ;  /* 0x0000001001107836 */ /* 0x040fe40000000000 */
[----:B------:R-:W-:Y:S01]  /*0950*/  VIADD R17, R1, 0x20 ;  /* 0x0000002001117836 */ /* 0x000fe20000000000 */
[----:B------:R-:W-:Y:S01]  /*0960*/  IADD3.X R20, PT, PT, R9, -0x1, RZ, P0, !PT ;  /* 0xffffffff09147810 */ /* 0x000fe200007fe4ff */
[----:B------:R-:W-:Y:S01]  /*0970*/  IMAD.MOV.U32 R18, RZ, RZ, -0x1 ;  /* 0xffffffffff127424 */ /* 0x000fe200078e00ff */
[----:B------:R-:W-:Y:S01]  /*0980*/  LOP3.LUT R21, R21, 0xfffffffc, RZ, 0xc0, !PT ;  /* 0xfffffffc15157812 */ /* 0x000fe200078ec0ff */
[----:B------:R-:W-:Y:S02]  /*0990*/  IMAD.MOV.U32 R19, RZ, RZ, -0x1 ;  /* 0xffffffffff137424 */ /* 0x000fe400078e00ff */
[----:B------:R-:W-:-:S02]  /*09a0*/  IMAD.MOV.U32 R28, RZ, RZ, R24 ;  /* 0x000000ffff1c7224 */ /* 0x000fc400078e0018 */
[----:B------:R-:W-:-:S07]  /*09b0*/  IMAD.MOV.U32 R29, RZ, RZ, R25 ;  /* 0x000000ffff1d7224 */ /* 0x000fce00078e0019 */
.L_x_2033:
[----:B------:R-:W2:Y:S04]  /*09c0*/  LDL.64 R8, [R17+-0x18] ;  /* 0xffffe80011087983 */ /* 0x000ea80000100a00 */
[----:B--2--5:R1:W-:Y:S04]  /*09d0*/  ST.E.64 desc[UR4][R28.64+0x1c8], R8 ;  /* 0x0001c8081c007985 */ /* 0x0243e8000c101b04 */
[----:B-1----:R-:W2:Y:S04]  /*09e0*/  LDL.128 R8, [R17+-0x10] ;  /* 0xfffff00011087983 */ /* 0x002ea80000100c00 */
[----:B--2---:R1:W-:Y:S04]  /*09f0*/  ST.E.64 desc[UR4][R28.64+0x1d0], R8 ;  /* 0x0001d0081c007985 */ /* 0x0043e8000c101b04 */
[----:B-1----:R-:W2:Y:S04]  /*0a00*/  LDL.64 R8, [R16+-0x8] ;  /* 0xfffff80010087983 */ /* 0x002ea80000100a00 */
[----:B--2---:R-:W-:Y:S04]  /*0a10*/  ST.E.64 desc[UR4][R8.64+0x1c8], R10 ;  /* 0x0001c80a08007985 */ /* 0x004fe8000c101b04 */
[----:B------:R-:W2:Y:S04]  /*0a20*/  LDL.128 R12, [R17] ;  /* 0x00000000110c7983 */ /* 0x000ea80000100c00 */
[----:B--2---:R1:W-:Y:S04]  /*0a30*/  ST.E.64 desc[UR4][R8.64+0x1d0], R12 ;  /* 0x0001d00c08007985 */ /* 0x0043e8000c101b04 */
[----:B-1----:R-:W2:Y:S04]  /*0a40*/  LDL.128 R8, [R16] ;  /* 0x0000000010087983 */ /* 0x002ea80000100c00 */
[----:B--2---:R1:W-:Y:S04]  /*0a50*/  ST.E.64 desc[UR4][R8.64+0x1c8], R14 ;  /* 0x0001c80e08007985 */ /* 0x0043e8000c101b04 */
[----:B-1----:R-:W2:Y:S01]  /*0a60*/  LDL.128 R12, [R17+0x10] ;  /* 0x00001000110c7983 */ /* 0x002ea20000100c00 */
[----:B------:R-:W-:-:S03]  /*0a70*/  IADD3 R18, P0, PT, R18, 0x4, RZ ;  /* 0x0000000412127810 */ /* 0x000fc60007f1e0ff */
[----:B--2---:R1:W-:Y:S04]  /*0a80*/  ST.E.64 desc[UR4][R8.64+0x1d0], R12 ;  /* 0x0001d00c08007985 */ /* 0x0043e8000c101b04 */
[----:B------:R-:W-:Y:S04]  /*0a90*/  ST.E.64 desc[UR4][R10.64+0x1c8], R14 ;  /* 0x0001c80e0a007985 */ /* 0x000fe8000c101b04 */
[----:B-1----:R1:W2:Y:S01]  /*0aa0*/  LDL.64 R8, [R17+0x20] ;  /* 0x0000200011087983 */ /* 0x0022a20000100a00 */
[----:B------:R-:W-:Y:S02]  /*0ab0*/  IMAD.X R19, RZ, RZ, R19, P0 ;  /* 0x000000ffff137224 */ /* 0x000fe400000e0613 */
[----:B-1----:R-:W-:Y:S01]  /*0ac0*/  VIADD R17, R17, 0x40 ;  /* 0x0000004011117836 */ /* 0x002fe20000000000 */
[----:B--2---:R1:W-:Y:S04]  /*0ad0*/  ST.E.64 desc[UR4][R10.64+0x1d0], R8 ;  /* 0x0001d0080a007985 */ /* 0x0043e8000c101b04 */
[----:B------:R2:W5:Y:S02]  /*0ae0*/  LDL.64 R28, [R16+0x10] ;  /* 0x00001000101c7983 */ /* 0x0005640000100a00 */
[----:B--2---:R-:W-:Y:S01]  /*0af0*/  VIADD R16, R16, 0x20 ;  /* 0x0000002010107836 */ /* 0x004fe20000000000 */
[----:B-1----:R-:W-:-:S04]  /*0b00*/  IADD3 R10, P1, PT, R18, -R21, RZ ;  /* 0x80000015120a7210 */ /* 0x002fc80007f3e0ff */
[----:B------:R-:W-:Y:S01]  /*0b10*/  ISETP.NE.U32.AND P0, PT, R10, -0x1, PT ;  /* 0xffffffff0a00780c */ /* 0x000fe20003f05070 */
[----:B------:R-:W-:-:S05]  /*0b20*/  IMAD.X R12, R19, 0x1, ~R20, P1 ;  /* 0x00000001130c7824 */ /* 0x000fca00008e0e14 */
[----:B------:R-:W-:-:S13]  /*0b30*/  ISETP.NE.AND.EX P0, PT, R12, -0x1, PT, P0 ;  /* 0xffffffff0c00780c */ /* 0x000fda0003f05300 */
[----:B------:R-:W-:Y:S05]  /*0b40*/  @P0 BRA `(.L_x_2033) ;  /* 0xfffffffc009c0947 */ /* 0x000fea000383ffff */
[----:B------:R-:W-:Y:S05]  /*0b50*/  BSYNC.RECONVERGENT B4 ;  /* 0x0000000000047941 */ /* 0x000fea0003800200 */
.L_x_2032:
[----:B------:R-:W-:Y:S05]  /*0b60*/  BSYNC.RECONVERGENT B3 ;  /* 0x0000000000037941 */ /* 0x000fea0003800200 */
.L_x_2031:
[----:B------:R-:W-:Y:S01]  /*0b70*/  SHF.R.U64 R8, R22, 0x1, R23 ;  /* 0x0000000116087819 */ /* 0x000fe20000001217 */
[----:B------:R-:W-:Y:S04]  /*0b80*/  BSSY.RECONVERGENT B3, `(.L_x_2034) ;  /* 0x000001c000037945 */ /* 0x000fe80003800200 */
[----:B------:R-:W-:-:S05]  /*0b90*/  VIADD R8, R8, 0xffffffff ;  /* 0xffffffff08087836 */ /* 0x000fca0000000000 */
[----:B------:R-:W-:-:S04]  /*0ba0*/  LOP3.LUT R14, R8, 0x3, RZ, 0xc0, !PT ;  /* 0x00000003080e7812 */ /* 0x000fc800078ec0ff */
[----:B------:R-:W-:-:S04]  /*0bb0*/  ISETP.NE.U32.AND P0, PT, R14, RZ, PT ;  /* 0x000000ff0e00720c */ /* 0x000fc80003f05070 */
[----:B------:R-:W-:-:S13]  /*0bc0*/  ISETP.NE.AND.EX P0, PT, RZ, RZ, PT, P0 ;  /* 0x000000ffff00720c */ /* 0x000fda0003f05300 */
[----:B------:R-:W-:Y:S05]  /*0bd0*/  @!P0 BRA `(.L_x_2035) ;  /* 0x0000000000588947 */ /* 0x000fea0003800000 */
[C-C-:B------:R-:W-:Y:S01]  /*0be0*/  IMAD.U32 R13, R21.reuse, 0x8, R1.reuse ;  /* 0x00000008150d7824 */ /* 0x140fe200078e0001 */
[----:B------:R-:W-:Y:S01]  /*0bf0*/  BSSY.RECONVERGENT B4, `(.L_x_2035) ;  /* 0x0000014000047945 */ /* 0x000fe20003800200 */
[----:B------:R-:W-:Y:S02]  /*0c00*/  IMAD.U32 R12, R21, 0x10, R1 ;  /* 0x00000010150c7824 */ /* 0x000fe400078e0001 */
[----:B------:R-:W-:Y:S02]  /*0c10*/  IMAD.MOV.U32 R15, RZ, RZ, RZ ;  /* 0x000000ffff0f7224 */ /* 0x000fe400078e00ff */
[----:B------:R-:W-:Y:S02]  /*0c20*/  VIADD R13, R13, 0x8 ;  /* 0x000000080d0d7836 */ /* 0x000fe40000000000 */
[----:B------:R-:W-:-:S07]  /*0c30*/  VIADD R12, R12, 0x10 ;  /* 0x000000100c0c7836 */ /* 0x000fce0000000000 */
.L_x_2036:
[----:B------:R-:W2:Y:S01]  /*0c40*/  LDL.64 R8, [R12+-0x8] ;  /* 0xfffff8000c087983 */ /* 0x000ea20000100a00 */
[----:B------:R-:W-:-:S04]  /*0c50*/  IADD3 R14, P0, PT, R14, -0x1, RZ ;  /* 0xffffffff0e0e7810 */ /* 0x000fc80007f1e0ff */
[----:B------:R-:W-:Y:S02]  /*0c60*/  IADD3.X R15, PT, PT, R15, -0x1, RZ, P0, !PT ;  /* 0xffffffff0f0f7810 */ /* 0x000fe400007fe4ff */
[----:B------:R-:W-:-:S04]  /*0c70*/  ISETP.NE.U32.AND P0, PT, R14, RZ, PT ;  /* 0x000000ff0e00720c */ /* 0x000fc80003f05070 */
[----:B------:R-:W-:Y:S01]  /*0c80*/  ISETP.NE.AND.EX P0, PT, R15, RZ, PT, P0 ;  /* 0x000000ff0f00720c */ /* 0x000fe20003f05300 */
[----:B--2--5:R-:W-:Y:S04]  /*0c90*/  ST.E.64 desc[UR4][R28.64+0x1c8], R8 ;  /* 0x0001c8081c007985 */ /* 0x024fe8000c101b04 */
[----:B------:R1:W2:Y:S01]  /*0ca0*/  LDL.64 R10, [R12] ;  /* 0x000000000c0a7983 */ /* 0x0002a20000100a00 */
[----:B------:R-:W-:Y:S01]  /*0cb0*/  IMAD.MOV.U32 R18, RZ, RZ, R21 ;  /* 0x000000ffff127224 */ /* 0x000fe200078e0015 */
[----:B------:R-:W-:-:S05]  /*0cc0*/  IADD3 R21, P1, PT, R21, 0x1, RZ ;  /* 0x0000000115157810 */ /* 0x000fca0007f3e0ff */
[----:B------:R-:W-:Y:S02]  /*0cd0*/  IMAD.X R20, RZ, RZ, R20, P1 ;  /* 0x000000ffff147224 */ /* 0x000fe400008e0614 */
[----:B-1----:R-:W-:Y:S01]  /*0ce0*/  VIADD R12, R12, 0x10 ;  /* 0x000000100c0c7836 */ /* 0x002fe20000000000 */
[----:B--2---:R1:W-:Y:S04]  /*0cf0*/  ST.E.64 desc[UR4][R28.64+0x1d0], R10 ;  /* 0x0001d00a1c007985 */ /* 0x0043e8000c101b04 */
[----:B-1----:R1:W5:Y:S02]  /*0d00*/  LDL.64 R28, [R13] ;  /* 0x000000000d1c7983 */ /* 0x0023640000100a00 */
[----:B-1----:R-:W-:Y:S01]  /*0d10*/  VIADD R13, R13, 0x8 ;  /* 0x000000080d0d7836 */ /* 0x002fe20000000000 */
[----:B------:R-:W-:Y:S06]  /*0d20*/  @P0 BRA `(.L_x_2036) ;  /* 0xfffffffc00c40947 */ /* 0x000fec000383ffff */
[----:B------:R-:W-:Y:S05]  /*0d30*/  BSYNC.RECONVERGENT B4 ;  /* 0x0000000000047941 */ /* 0x000fea0003800200 */
.L_x_2035:
[----:B------:R-:W-:Y:S05]  /*0d40*/  BSYNC.RECONVERGENT B3 ;  /* 0x0000000000037941 */ /* 0x000fea0003800200 */
.L_x_2034:
[----:B------:R-:W-:-:S07]  /*0d50*/  VIADD R18, R18, 0x2 ;  /* 0x0000000212127836 */ /* 0x000fce0000000000 */
.L_x_2030:
[----:B------:R-:W-:Y:S05]  /*0d60*/  BSYNC.RECONVERGENT B1 ;  /* 0x0000000000017941 */ /* 0x000fea0003800200 */
.L_x_2029:
[----:B------:R-:W-:Y:S01]  /*0d70*/  LOP3.LUT R8, R22, 0x1, RZ, 0xc0, !PT ;  /* 0x0000000116087812 */ /* 0x000fe200078ec0ff */
[----:B------:R-:W-:-:S03]  /*0d80*/  IMAD.U32 R16, R21, 0x10, R1 ;  /* 0x0000001015107824 */ /* 0x000fc600078e0001 */
[----:B------:R-:W-:-:S04]  /*0d90*/  ISETP.NE.U32.AND P0, PT, R8, 0x1, PT ;  /* 0x000000010800780c */ /* 0x000fc80003f05070 */
[----:B------:R-:W-:-:S13]  /*0da0*/  ISETP.NE.U32.AND.EX P0, PT, RZ, RZ, PT, P0 ;  /* 0x000000ffff00720c */ /* 0x000fda0003f05100 */
[----:B------:R-:W2:Y:S04]  /*0db0*/  @!P0 LDL.64 R8, [R16+0x8] ;  /* 0x0000080010088983 */ /* 0x000ea80000100a00 */
[----:B--2--5:R-:W-:Y:S04]  /*0dc0*/  @!P0 ST.E.64 desc[UR4][R28.64+0x1c8], R8 ;  /* 0x0001c8081c008985 */ /* 0x024fe8000c101b04 */
[----:B------:R-:W2:Y:S01]  /*0dd0*/  @!P0 LDL.64 R12, [R16+0x10] ;  /* 0x00001000100c8983 */ /* 0x000ea20000100a00 */
[----:B------:R-:W-:-:S03]  /*0de0*/  IMAD.U32 R10, R18, 0x8, R1 ;  /* 0x00000008120a7824 */ /* 0x000fc600078e0001 */
[----:B--2---:R-:W-:Y:S04]  /*0df0*/  @!P0 ST.E.64 desc[UR4][R28.64+0x1d0], R12 ;  /* 0x0001d00c1c008985 */ /* 0x004fe8000c101b04 */
[----:B------:R-:W2:Y:S04]  /*0e00*/  @P0 LDL.64 R14, [R16+0x8] ;  /* 0x00000800100e0983 */ /* 0x000ea80000100a00 */
[----:B--2---:R1:W-:Y:S04]  /*0e10*/  @P0 ST.E.64 desc[UR4][R28.64+0x1c8], R14 ;  /* 0x0001c80e1c000985 */ /* 0x0043e8000c101b04 */
[----:B------:R-:W5:Y:S01]  /*0e20*/  LDL.64 R10, [R10] ;  /* 0x000000000a0a7983 */ /* 0x000f620000100a00 */
[----:B-1----:R-:W-:-:S05]  /*0e30*/  IADD3 R15, P0, PT, R21, 0x1, RZ ;  /* 0x00000001150f7810 */ /* 0x002fca0007f1e0ff */
[----:B------:R-:W-:-:S08]  /*0e40*/  IMAD.X R13, RZ, RZ, R20, P0 ;  /* 0x000000ffff0d7224 */ /* 0x000fd000000e0614 */
.L_x_2028:
[----:B------:R-:W-:Y:S05]  /*0e50*/  BSYNC.RECONVERGENT B2 ;  /* 0x0000000000027941 */ /* 0x000fea0003800200 */
.L_x_2027:
[----:B------:R-:W-:Y:S01]  /*0e60*/  ISETP.GE.U32.AND P0, PT, R15, R22, PT ;  /* 0x000000160f00720c */ /* 0x000fe20003f06070 */
[----:B------:R-:W-:Y:S02]  /*0e70*/  IMAD.MOV.U32 R9, RZ, RZ, R22 ;  /* 0x000000ffff097224 */ /* 0x000fe400078e0016 */
[----:B------:R-:W-:Y:S01]  /*0e80*/  IMAD.MOV.U32 R8, RZ, RZ, R23 ;  /* 0x000000ffff087224 */ /* 0x000fe200078e0017 */
[----:B------:R-:W-:-:S13]  /*0e90*/  ISETP.GE.U32.AND.EX P0, PT, R13, R23, PT, P0 ;  /* 0x000000170d00720c */ /* 0x000fda0003f06100 */
[----:B------:R-:W-:Y:S05]  /*0ea0*/  @P0 BRA `(.L_x_2025) ;  /* 0x0000000000e80947 */ /* 0x000fea0003800000 */
[C---:B------:R-:W-:Y:S01]  /*0eb0*/  IMAD.IADD R9, R22.reuse, 0x1, -R15 ;  /* 0x0000000116097824 */ /* 0x040fe200078e0a0f */
[----:B------:R-:W-:Y:S01]  /*0ec0*/  IADD3 R8, P2, PT, -R22, R15, RZ ;  /* 0x0000000f16087210 */ /* 0x000fe20007f5e1ff */
[----:B------:R-:W-:Y:S03]  /*0ed0*/  BSSY.RECONVERGENT B1, `(.L_x_2037) ;  /* 0x0000017000017945 */ /* 0x000fe60003800200 */
[----:B------:R-:W-:Y:S02]  /*0ee0*/  LOP3.LUT R9, R9, 0x3, RZ, 0xc0, !PT ;  /* 0x0000000309097812 */ /* 0x000fe400078ec0ff */
[----:B------:R-:W-:Y:S01]  /*0ef0*/  ISETP.GT.U32.AND P0, PT, R8, -0x4, PT ;  /* 0xfffffffc0800780c */ /* 0x000fe20003f04070 */
[----:B------:R-:W-:Y:S01]  /*0f00*/  IMAD.X R8, R13, 0x1, ~R23, P2 ;  /* 0x000000010d087824 */ /* 0x000fe200010e0e17 */
[----:B------:R-:W-:-:S04]  /*0f10*/  ISETP.NE.U32.AND P1, PT, R9, RZ, PT ;  /* 0x000000ff0900720c */ /* 0x000fc80003f25070 */
[----:B------:R-:W-:Y:S02]  /*0f20*/  ISETP.NE.AND.EX P1, PT, RZ, RZ, PT, P1 ;  /* 0x000000ffff00720c */ /* 0x000fe40003f25310 */
[----:B------:R-:W-:-:S11]  /*0f30*/  ISETP.GT.U32.AND.EX P0, PT, R8, -0x1, PT, P0 ;  /* 0xffffffff0800780c */ /* 0x000fd60003f04100 */
[----:B------:R-:W-:Y:S05]  /*0f40*/  @!P1 BRA `(.L_x_2038) ;  /* 0x00000000003c9947 */ /* 0x000fea0003800000 */
[----:B------:R-:W-:Y:S02]  /*0f50*/  IMAD.U32 R8, R18, 0x8, R1 ;  /* 0x0000000812087824 */ /* 0x000fe400078e0001 */
[----:B------:R-:W-:Y:S02]  /*0f60*/  IMAD.MOV.U32 R12, RZ, RZ, RZ ;  /* 0x000000ffff0c7224 */ /* 0x000fe400078e00ff */
[----:B------:R-:W-:-:S07]  /*0f70*/  VIADD R8, R8, 0x8 ;  /* 0x0000000808087836 */ /* 0x000fce0000000000 */
.L_x_2039:
[----:B------:R-:W-:Y:S01]  /*0f80*/  IADD3 R9, P1, PT, R9, -0x1, RZ ;  /* 0xffffffff09097810 */ /* 0x000fe20007f3e0ff */
[----:B-----5:R-:W-:Y:S03]  /*0f90*/  ST.E.64 desc[UR4][R10.64+0x1c8], RZ ;  /* 0x0001c8ff0a007985 */ /* 0x020fe6000c101b04 */
[----:B------:R-:W-:Y:S01]  /*0fa0*/  IADD3.X R12, PT, PT, R12, -0x1, RZ, P1, !PT ;  /* 0xffffffff0c0c7810 */ /* 0x000fe20000ffe4ff */
[----:B------:R1:W-:Y:S01]  /*0fb0*/  ST.E.64 desc[UR4][R10.64+0x1d0], RZ ;  /* 0x0001d0ff0a007985 */ /* 0x0003e2000c101b04 */
[----:B------:R-:W-:-:S04]  /*0fc0*/  ISETP.NE.U32.AND P1, PT, R9, RZ, PT ;  /* 0x000000ff0900720c */ /* 0x000fc80003f25070 */
[----:B------:R-:W-:Y:S02]  /*0fd0*/  ISETP.NE.AND.EX P1, PT, R12, RZ, PT, P1 ;  /* 0x000000ff0c00720c */ /* 0x000fe40003f25310 */
[----:B------:R-:W-:Y:S01]  /*0fe0*/  IADD3 R15, P2, PT, R15, 0x1, RZ ;  /* 0x000000010f0f7810 */ /* 0x000fe20007f5e0ff */
[----:B------:R-:W-:Y:S01]  /*0ff0*/  VIADD R18, R18, 0x1 ;  /* 0x0000000112127836 */ /* 0x000fe20000000000 */
[----:B-1----:R1:W5:Y:S03]  /*1000*/  LDL.64 R10, [R8] ;  /* 0x00000000080a7983 */ /* 0x0023660000100a00 */
[----:B------:R-:W-:Y:S02]  /*1010*/  IMAD.X R13, RZ, RZ, R13, P2 ;  /* 0x000000ffff0d7224 */ /* 0x000fe400010e060d */
[----:B-1----:R-:W-:-:S04]  /*1020*/  VIADD R8, R8, 0x8 ;  /* 0x0000000808087836 */ /* 0x002fc80000000000 */
[----:B------:R-:W-:Y:S05]  /*1030*/  @P1 BRA `(.L_x_2039) ;  /* 0xfffffffc00d01947 */ /* 0x000fea000383ffff */
.L_x_2038:
[----:B------:R-:W-:Y:S05]  /*1040*/  BSYNC.RECONVERGENT B1 ;  /* 0x0000000000017941 */ /* 0x000fea0003800200 */
.L_x_2037:
[----:B------:R-:W-:Y:S02]  /*1050*/  IMAD.MOV.U32 R9, RZ, RZ, R22 ;  /* 0x000000ffff097224 */ /* 0x000fe400078e0016 */
[----:B------:R-:W-:Y:S01]  /*1060*/  IMAD.MOV.U32 R8, RZ, RZ, R23 ;  /* 0x000000ffff087224 */ /* 0x000fe200078e0017 */
[----:B------:R-:W-:Y:S06]  /*1070*/  @P0 BRA `(.L_x_2025) ;  /* 0x0000000000740947 */ /* 0x000fec0003800000 */
[----:B------:R-:W-:Y:S01]  /*1080*/  IMAD.U32 R12, R18, 0x8, R1 ;  /* 0x00000008120c7824 */ /* 0x000fe200078e0001 */
[----:B------:R-:W-:Y:S03]  /*1090*/  BSSY.RECONVERGENT B1, `(.L_x_2040) ;  /* 0x0000014000017945 */ /* 0x000fe60003800200 */
[----:B------:R-:W-:-:S07]  /*10a0*/  VIADD R12, R12, 0x20 ;  /* 0x000000200c0c7836 */ /* 0x000fce0000000000 */
.L_x_2041:
[----:B-----5:R-:W-:Y:S04]  /*10b0*/  ST.E.64 desc[UR4][R10.64+0x1c8], RZ ;  /* 0x0001c8ff0a007985 */ /* 0x020fe8000c101b04 */
[----:B------:R1:W-:Y:S04]  /*10c0*/  ST.E.64 desc[UR4][R10.64+0x1d0], RZ ;  /* 0x0001d0ff0a007985 */ /* 0x0003e8000c101b04 */
[----:B------:R-:W2:Y:S04]  /*10d0*/  LDL.64 R8, [R12+-0x18] ;  /* 0xffffe8000c087983 */ /* 0x000ea80000100a00 */
[----:B--2---:R2:W-:Y:S04]  /*10e0*/  ST.E.64 desc[UR4][R8.64+0x1c8], RZ ;  /* 0x0001c8ff08007985 */ /* 0x0045e8000c101b04 */
[----:B------:R2:W-:Y:S04]  /*10f0*/  ST.E.64 desc[UR4][R8.64+0x1d0], RZ ;  /* 0x0001d0ff08007985 */ /* 0x0005e8000c101b04 */
[----:B------:R-:W3:Y:S01]  /*1100*/  LDL.64 R16, [R12+-0x10] ;  /* 0xfffff0000c107983 */ /* 0x000ee20000100a00 */
[----:B------:R-:W-:-:S05]  /*1110*/  IADD3 R15, P0, PT, R15, 0x4, RZ ;  /* 0x000000040f0f7810 */ /* 0x000fca0007f1e0ff */
[----:B------:R-:W-:Y:S01]  /*1120*/  IMAD.X R13, RZ, RZ, R13, P0 ;  /* 0x000000ffff0d7224 */ /* 0x000fe200000e060d */
[----:B------:R-:W-:-:S04]  /*1130*/  ISETP.GE.U32.AND P0, PT, R15, R22, PT ;  /* 0x000000160f00720c */ /* 0x000fc80003f06070 */
[----:B------:R-:W-:Y:S01]  /*1140*/  ISETP.GE.U32.AND.EX P0, PT, R13, R23, PT, P0 ;  /* 0x000000170d00720c */ /* 0x000fe20003f06100 */
[----:B---3--:R2:W-:Y:S04]  /*1150*/  ST.E.64 desc[UR4][R16.64+0x1c8], RZ ;  /* 0x0001c8ff10007985 */ /* 0x0085e8000c101b04 */
[----:B------:R2:W-:Y:S04]  /*1160*/  ST.E.64 desc[UR4][R16.64+0x1d0], RZ ;  /* 0x0001d0ff10007985 */ /* 0x0005e8000c101b04 */
[----:B------:R-:W3:Y:S04]  /*1170*/  LDL.64 R18, [R12+-0x8] ;  /* 0xfffff8000c127983 */ /* 0x000ee80000100a00 */
[----:B---3--:R2:W-:Y:S04]  /*1180*/  ST.E.64 desc[UR4][R18.64+0x1c8], RZ ;  /* 0x0001c8ff12007985 */ /* 0x0085e8000c101b04 */
[----:B------:R2:W-:Y:S04]  /*1190*/  ST.E.64 desc[UR4][R18.64+0x1d0], RZ ;  /* 0x0001d0ff12007985 */ /* 0x0005e8000c101b04 */
[----:B-1----:R1:W5:Y:S02]  /*11a0*/  LDL.64 R10, [R12] ;  /* 0x000000000c0a7983 */ /* 0x0023640000100a00 */
[----:B-1----:R-:W-:Y:S01]  /*11b0*/  VIADD R12, R12, 0x20 ;  /* 0x000000200c0c7836 */ /* 0x002fe20000000000 */
[----:B--2---:R-:W-:Y:S06]  /*11c0*/  @!P0 BRA `(.L_x_2041) ;  /* 0xfffffffc00b88947 */ /* 0x004fec000383ffff */
[----:B------:R-:W-:Y:S05]  /*11d0*/  BSYNC.RECONVERGENT B1 ;  /* 0x0000000000017941 */ /* 0x000fea0003800200 */
.L_x_2040:
[----:B------:R-:W-:Y:S02]  /*11e0*/  IMAD.MOV.U32 R9, RZ, RZ, R22 ;  /* 0x000000ffff097224 */ /* 0x000fe400078e0016 */
[----:B------:R-:W-:Y:S01]  /*11f0*/  IMAD.MOV.U32 R8, RZ, RZ, R23 ;  /* 0x000000ffff087224 */ /* 0x000fe200078e0017 */
[----:B------:R-:W-:Y:S06]  /*1200*/  BRA `(.L_x_2025) ;  /* 0x0000000000107947 */ /* 0x000fec0003800000 */
.L_x_2022:
[----:B------:R-:W-:-:S04]  /*1210*/  ISETP.NE.U32.AND P0, PT, R0, RZ, PT ;  /* 0x000000ff0000720c */ /* 0x000fc80003f05070 */
[----:B------:R-:W-:-:S13]  /*1220*/  ISETP.NE.AND.EX P0, PT, R11, RZ, PT, P0 ;  /* 0x000000ff0b00720c */ /* 0x000fda0003f05300 */
[----:B------:R-:W-:Y:S05]  /*1230*/  @!P0 EXIT ;  /* 0x000000000000894d */ /* 0x000fea0003800000 */
[----:B------:R-:W-:-:S07]  /*1240*/  CS2R R8, SRZ ;  /* 0x0000000000087805 */ /* 0x000fce000001ff00 */
.L_x_2025:
[----:B------:R-:W-:Y:S05]  /*1250*/  BSYNC.RECONVERGENT B0 ;  /* 0x0000000000007941 */ /* 0x000fea0003800200 */
.L_x_2021:
[----:B-----5:R-:W2:Y:S01]  /*1260*/  LD.E.64 R10, desc[UR4][R26.64+0x20] ;  /* 0x000020041a0a7980 */ /* 0x020ea2000c101b00 */
[----:B------:R-:W-:Y:S01]  /*1270*/  LOP3.LUT R28, R0, 0x3, RZ, 0xc0, !PT ;  /* 0x00000003001c7812 */ /* 0x000fe200078ec0ff */
[----:B------:R-:W-:Y:S03]  /*1280*/  BSSY.RECONVERGENT B0, `(.L_x_2042) ;  /* 0x000001a000007945 */ /* 0x000fe60003800200 */
[----:B------:R-:W-:-:S04]  /*1290*/  ISETP.NE.U32.AND P1, PT, R28, RZ, PT ;  /* 0x000000ff1c00720c */ /* 0x000fc80003f25070 */
[----:B------:R-:W-:Y:S02]  /*12a0*/  ISETP.NE.AND.EX P1, PT, RZ, RZ, PT, P1 ;  /* 0x000000ffff00720c */ /* 0x000fe40003f25310 */
[----:B--2---:R-:W-:-:S04]  /*12b0*/  ISETP.NE.U32.AND P0, PT, R10, RZ, PT ;  /* 0x000000ff0a00720c */ /* 0x004fc80003f05070 */
[----:B------:R-:W-:-:S13]  /*12c0*/  ISETP.NE.AND.EX P0, PT, R11, RZ, PT, P0 ;  /* 0x000000ff0b00720c */ /* 0x000fda0003f05300 */
[----:B------:R1:W-:Y:S01]  /*12d0*/  @!P0 ST.E.64 desc[UR4][R26.64+0x8], RZ ;  /* 0x000008ff1a008985 */ /* 0x0003e2000c101b04 */
[----:B------:R-:W-:Y:S01]  /*12e0*/  @!P0 IMAD.MOV.U32 R0, RZ, RZ, RZ ;  /* 0x000000ffff008224 */ /* 0x000fe200078e00ff */
[----:B------:R-:W-:Y:S01]  /*12f0*/  @!P0 CS2R R12, SRZ ;  /* 0x00000000000c8805 */ /* 0x000fe2000001ff00 */
[----:B------:R-:W-:Y:S01]  /*1300*/  @!P0 IMAD.MOV.U32 R18, RZ, RZ, RZ ;  /* 0x000000ffff128224 */ /* 0x000fe200078e00ff */
[----:B------:R1:W-:Y:S01]  /*1310*/  @!P0 ST.E.64 desc[UR4][R24.64+0x1c0], RZ ;  /* 0x0001c0ff18008985 */ /* 0x0003e2000c101b04 */
[----:B------:R-:W-:Y:S02]  /*1320*/  @!P0 IMAD.MOV.U32 R10, RZ, RZ, R24 ;  /* 0x000000ffff0a8224 */ /* 0x000fe400078e0018 */
[----:B------:R-:W-:Y:S01]  /*1330*/  @!P0 IMAD.MOV.U32 R11, RZ, RZ, R25 ;  /* 0x000000ffff0b8224 */ /* 0x000fe200078e0019 */
[----:B------:R1:W-:Y:S04]  /*1340*/  @!P0 ST.E.64 desc[UR4][R26.64+0x20], R24 ;  /* 0x000020181a008985 */ /* 0x0003e8000c101b04 */
[----:B------:R1:W-:Y:S01]  /*1350*/  @!P0 ST.E.64 desc[UR4][R26.64+0x18], R24 ;  /* 0x000018181a008985 */ /* 0x0003e2000c101b04 */
[----:B------:R-:W-:Y:S05]  /*1360*/  @!P0 BRA `(.L_x_2043) ;  /* 0x00000000002c8947 */ /* 0x000fea0003800000 */
[----:B------:R2:W3:Y:S04]  /*1370*/  LD.E.64 R10, desc[UR4][R26.64+0x18] ;  /* 0x000018041a0a7980 */ /* 0x0004e8000c101b00 */
[----:B------:R2:W4:Y:S01]  /*1380*/  LD.E.64 R12, desc[UR4][R26.64+0x10] ;  /* 0x000010041a0c7980 */ /* 0x000522000c101b00 */
[----:B------:R-:W-:Y:S01]  /*1390*/  ISETP.NE.U32.AND P0, PT, R3, RZ, PT ;  /* 0x000000ff0300720c */ /* 0x000fe20003f05070 */
[----:B------:R-:W-:Y:S02]  /*13a0*/  IMAD.MOV.U32 R0, RZ, RZ, RZ ;  /* 0x000000ffff007224 */ /* 0x000fe400078e00ff */
[----:B------:R-:W-:Y:S01]  /*13b0*/  IMAD.MOV.U32 R18, RZ, RZ, RZ ;  /* 0x000000ffff127224 */ /* 0x000fe200078e00ff */
[----:B------:R-:W-:-:S13]  /*13c0*/  ISETP.NE.AND.EX P0, PT, R2, RZ, PT, P0 ;  /* 0x000000ff0200720c */ /* 0x000fda0003f05300 */
[----:B------:R2:W-:Y:S01]  /*13d0*/  @!P0 ST.E.64 desc[UR4][R24.64+0x1c0], RZ ;  /* 0x0001c0ff18008985 */ /* 0x0005e2000c101b04 */
[----:B------:R-:W-:Y:S02]  /*13e0*/  @!P0 IMAD.MOV.U32 R0, RZ, RZ, 0x1 ;  /* 0x00000001ff008424 */ /* 0x000fe400078e00ff */
[----:B---3--:R-:W-:Y:S02]  /*13f0*/  @!P0 IMAD.MOV.U32 R10, RZ, RZ, R24 ;  /* 0x000000ffff0a8224 */ /* 0x008fe400078e0018 */
[----:B------:R-:W-:Y:S01]  /*1400*/  @!P0 IMAD.MOV.U32 R11, RZ, RZ, R25 ;  /* 0x000000ffff0b8224 */ /* 0x000fe200078e0019 */
[----:B--2-4-:R-:W-:-:S07]  /*1410*/  @!P0 CS2R R12, SRZ ;  /* 0x00000000000c8805 */ /* 0x014fce000001ff00 */
.L_x_2043:
[----:B------:R-:W-:Y:S05]  /*1420*/  BSYNC.RECONVERGENT B0 ;  /* 0x0000000000007941 */ /* 0x000fea0003800200 */
.L_x_2042:
[----:B------:R-:W-:Y:S01]  /*1430*/  BSSY.RECONVERGENT B0, `(.L_x_2044) ;  /* 0x0000042000007945 */ /* 0x000fe20003800200 */
[----:B------:R-:W-:Y:S02]  /*1440*/  IMAD.MOV.U32 R19, RZ, RZ, R7 ;  /* 0x000000ffff137224 */ /* 0x000fe400078e0007 */
[----:B------:R-:W-:Y:S01]  /*1450*/  IMAD.MOV.U32 R20, RZ, RZ, R5 ;  /* 0x000000ffff147224 */ /* 0x000fe200078e0005 */
[----:B------:R-:W-:Y:S06]  /*1460*/  @!P1 BRA `(.L_x_2045) ;  /* 0x0000000000f89947 */ /* 0x000fec0003800000 */
[----:B------:R-:W2:Y:S01]  /*1470*/  LDCU.64 UR6, c[0x0][0x3e8] ;  /* 0x00007d00ff0677ac */ /* 0x000ea20008000a00 */
[----:B------:R-:W-:Y:S02]  /*1480*/  IMAD.MOV.U32 R22, RZ, RZ, RZ ;  /* 0x000000ffff167224 */ /* 0x000fe400078e00ff */
[----:B------:R-:W-:Y:S02]  /*1490*/  IMAD.MOV.U32 R19, RZ, RZ, R7 ;  /* 0x000000ffff137224 */ /* 0x000fe400078e0007 */
[----:B------:R-:W-:Y:S01]  /*14a0*/  IMAD.MOV.U32 R20, RZ, RZ, R5 ;  /* 0x000000ffff147224 */ /* 0x000fe200078e0005 */
[----:B--2---:R-:W-:-:S04]  /*14b0*/  LEA R23, P0, R7, UR6, 0x3 ;  /* 0x0000000607177c11 */ /* 0x004fc8000f8018ff */
[----:B------:R-:W-:-:S09]  /*14c0*/  LEA.HI.X R21, R7, UR7, R5, 0x3, P0 ;  /* 0x0000000707157c11 */ /* 0x000fd200080f1c05 */
.L_x_2048:
[----:B--2---:R-:W-:Y:S02]  /*14d0*/  IMAD.MOV.U32 R14, RZ, RZ, R23 ;  /* 0x000000ffff0e7224 */ /* 0x004fe400078e0017 */
[----:B------:R-:W-:-:S06]  /*14e0*/  IMAD.MOV.U32 R15, RZ, RZ, R21 ;  /* 0x000000ffff0f7224 */ /* 0x000fcc00078e0015 */
[----:B------:R-:W2:Y:S01]  /*14f0*/  LDG.E.64 R14, desc[UR4][R14.64] ;  /* 0x000000040e0e7981 */ /* 0x000ea2000c1e1b00 */
[----:B------:R-:W-:Y:S02]  /*1500*/  LEA R16, P0, R12, R10, 0x3 ;  /* 0x0000000a0c107211 */ /* 0x000fe400078018ff */
[----:B------:R-:W-:Y:S02]  /*1510*/  ISETP.GE.U32.AND P1, PT, R0, R9, PT ;  /* 0x000000090000720c */ /* 0x000fe40003f26070 */
[C---:B------:R-:W-:Y:S02]  /*1520*/  LEA.HI.X R17, R12.reuse, R11, R13, 0x3, P0 ;  /* 0x0000000b0c117211 */ /* 0x040fe400000f1c0d */
[----:B------:R-:W-:Y:S02]  /*1530*/  IADD3 R19, P0, PT, R19, 0x1, RZ ;  /* 0x0000000113137810 */ /* 0x000fe40007f1e0ff */
[----:B------:R-:W-:Y:S02]  /*1540*/  IADD3 R29, P3, PT, R12, 0x1, RZ ;  /* 0x000000010c1d7810 */ /* 0x000fe40007f7e0ff */
[----:B------:R-:W-:Y:S01]  /*1550*/  ISETP.GE.U32.AND.EX P1, PT, R18, R8, PT, P1 ;  /* 0x000000081200720c */ /* 0x000fe20003f26110 */
[----:B------:R-:W-:Y:S01]  /*1560*/  IMAD.X R20, RZ, RZ, R20, P0 ;  /* 0x000000ffff147224 */ /* 0x000fe200000e0614 */
[----:B------:R-:W-:-:S02]  /*1570*/  ISETP.GE.U32.AND P0, PT, R19, R6, PT ;  /* 0x000000061300720c */ /* 0x000fc40003f06070 */
[----:B------:R-:W-:Y:S02]  /*1580*/  ISETP.GE.U32.AND P4, PT, R19, R6, PT ;  /* 0x000000061300720c */ /* 0x000fe40003f86070 */
[CC--:B------:R-:W-:Y:S02]  /*1590*/  ISETP.GE.U32.AND.EX P0, PT, R20.reuse, R4.reuse, PT, P0 ;  /* 0x000000041400720c */ /* 0x0c0fe40003f06100 */
[C---:B------:R-:W-:Y:S02]  /*15a0*/  ISETP.LT.U32.AND P2, PT, R29.reuse, 0x38, PT ;  /* 0x000000381d00780c */ /* 0x040fe40003f41070 */
[----:B------:R-:W-:Y:S02]  /*15b0*/  ISETP.GE.U32.OR.EX P1, PT, R20, R4, P1, P4 ;  /* 0x000000041400720c */ /* 0x000fe40000f26540 */
[----:B------:R-:W-:Y:S01]  /*15c0*/  SEL R12, R29, R12, !P0 ;  /* 0x0000000c1d0c7207 */ /* 0x000fe20004000000 */
[----:B--2---:R2:W-:Y:S02]  /*15d0*/  ST.E.64 desc[UR4][R16.64], R14 ;  /* 0x0000000e10007985 */ /* 0x0045e4000c101b04 */
[----:B--2---:R-:W-:-:S05]  /*15e0*/  IMAD.X R14, RZ, RZ, R13, P3 ;  /* 0x000000ffff0e7224 */ /* 0x004fca00018e060d */
[C---:B------:R-:W-:Y:S02]  /*15f0*/  ISETP.LT.U32.OR.EX P2, PT, R14.reuse, RZ, P1, P2 ;  /* 0x000000ff0e00720c */ /* 0x040fe40000f41520 */
[----:B------:R-:W-:Y:S02]  /*1600*/  SEL R13, R14, R13, !P0 ;  /* 0x0000000d0e0d7207 */ /* 0x000fe40004000000 */
[----:B------:R-:W2:Y:S02]  /*1610*/  LD.E.64 R14, desc[UR4][R26.64+0x8] ;  /* 0x000008041a0e7980 */ /* 0x000ea4000c101b00 */
[----:B--2---:R-:W-:-:S05]  /*1620*/  IADD3 R14, P0, PT, R14, 0x1, RZ ;  /* 0x000000010e0e7810 */ /* 0x004fca0007f1e0ff */
[----:B------:R-:W-:-:S05]  /*1630*/  IMAD.X R15, RZ, RZ, R15, P0 ;  /* 0x000000ffff0f7224 */ /* 0x000fca00000e060f */
[----:B------:R2:W-:Y:S04]  /*1640*/  ST.E.64 desc[UR4][R26.64+0x8], R14 ;  /* 0x0000080e1a007985 */ /* 0x0005e8000c101b04 */
[----:B--2---:R-:W2:Y:S02]  /*1650*/  LD.E.64 R14, desc[UR4][R10.64+0x1c0] ;  /* 0x0001c0040a0e7980 */ /* 0x004ea4000c101b00 */
[----:B--2---:R-:W-:-:S05]  /*1660*/  IADD3 R14, P0, PT, R14, 0x1, RZ ;  /* 0x000000010e0e7810 */ /* 0x004fca0007f1e0ff */
[----:B------:R-:W-:-:S05]  /*1670*/  IMAD.X R15, RZ, RZ, R15, P0 ;  /* 0x000000ffff0f7224 */ /* 0x000fca00000e060f */
[----:B------:R2:W-:Y:S04]  /*1680*/  ST.E.64 desc[UR4][R10.64+0x1c0], R14 ;  /* 0x0001c00e0a007985 */ /* 0x0005e8000c101b04 */
[----:B--2---:R-:W2:Y:S01]  /*1690*/  LD.E.64 R14, desc[UR4][R26.64+0x10] ;  /* 0x000010041a0e7980 */ /* 0x004ea2000c101b00 */
[----:B------:R-:W-:Y:S01]  /*16a0*/  BSSY.RECONVERGENT B1, `(.L_x_2046) ;  /* 0x0000018000017945 */ /* 0x000fe20003800200 */
[----:B------:R-:W-:Y:S02]  /*16b0*/  IADD3 R23, P3, PT, R23, 0x8, RZ ;  /* 0x0000000817177810 */ /* 0x000fe40007f7e0ff */
[----:B--2---:R-:W-:-:S05]  /*16c0*/  IADD3 R14, P0, PT, R14, 0x1, RZ ;  /* 0x000000010e0e7810 */ /* 0x004fca0007f1e0ff */
[----:B------:R-:W-:Y:S01]  /*16d0*/  IMAD.X R15, RZ, RZ, R15, P0 ;  /* 0x000000ffff0f7224 */ /* 0x000fe200000e060f */
[----:B------:R-:W-:-:S04]  /*16e0*/  IADD3 R28, P0, PT, R28, -0x1, RZ ;  /* 0xffffffff1c1c7810 */ /* 0x000fc80007f1e0ff */
[----:B------:R2:W-:Y:S01]  /*16f0*/  ST.E.64 desc[UR4][R26.64+0x10], R14 ;  /* 0x0000100e1a007985 */ /* 0x0005e2000c101b04 */
[----:B------:R-:W-:Y:S02]  /*1700*/  IADD3.X R22, PT, PT, R22, -0x1, RZ, P0, !PT ;  /* 0xffffffff16167810 */ /* 0x000fe400007fe4ff */
[----:B------:R-:W-:-:S04]  /*1710*/  ISETP.NE.U32.AND P0, PT, R28, RZ, PT ;  /* 0x000000ff1c00720c */ /* 0x000fc80003f05070 */
[----:B------:R-:W-:Y:S01]  /*1720*/  ISETP.NE.AND.EX P0, PT, R22, RZ, PT, P0 ;  /* 0x000000ff1600720c */ /* 0x000fe20003f05300 */
[----:B---3--:R-:W-:-:S12]  /*1730*/  @P2 BRA `(.L_x_2047) ;  /* 0x0000000000382947 */ /* 0x008fd80003800000 */
[----:B------:R-:W-:Y:S02]  /*1740*/  ISETP.NE.U32.AND P1, PT, R3, RZ, PT ;  /* 0x000000ff0300720c */ /* 0x000fe40003f25070 */
[----:B------:R-:W-:Y:S02]  /*1750*/  CS2R R12, SRZ ;  /* 0x00000000000c7805 */ /* 0x000fe4000001ff00 */
[----:B------:R-:W-:Y:S02]  /*1760*/  IADD3 R10, P4, PT, R10, 0x1e0, RZ ;  /* 0x000001e00a0a7810 */ /* 0x000fe40007f9e0ff */
[----:B------:R-:W-:Y:S02]  /*1770*/  ISETP.NE.AND.EX P1, PT, R2, RZ, PT, P1 ;  /* 0x000000ff0200720c */ /* 0x000fe40003f25310 */
[----:B------:R-:W-:Y:S01]  /*1780*/  ISETP.NE.U32.AND P2, PT, R0, RZ, PT ;  /* 0x000000ff0000720c */ /* 0x000fe20003f45070 */
[----:B------:R-:W-:-:S03]  /*1790*/  IMAD.X R11, RZ, RZ, R11, P4 ;  /* 0x000000ffff0b7224 */ /* 0x000fc600020e060b */
[----:B------:R-:W-:-:S07]  /*17a0*/  ISETP.NE.AND.EX P2, PT, R18, RZ, PT, P2 ;  /* 0x000000ff1200720c */ /* 0x000fce0003f45320 */
[----:B------:R-:W-:Y:S02]  /*17b0*/  @P1 SEL R10, R24, R10, !P2 ;  /* 0x0000000a180a1207 */ /* 0x000fe40005000000 */
[----:B------:R-:W-:Y:S02]  /*17c0*/  @P1 SEL R11, R25, R11, !P2 ;  /* 0x0000000b190b1207 */ /* 0x000fe40005000000 */
[----:B------:R-:W-:-:S03]  /*17d0*/  IADD3 R0, P1, PT, R0, 0x1, RZ ;  /* 0x0000000100007810 */ /* 0x000fc60007f3e0ff */
[----:B------:R3:W-:Y:S02]  /*17e0*/  ST.E.64 desc[UR4][R10.64+0x1c0], RZ ;  /* 0x0001c0ff0a007985 */ /* 0x0007e4000c101b04 */
[----:B------:R-:W-:Y:S02]  /*17f0*/  IMAD.X R18, RZ, RZ, R18, P1 ;  /* 0x000000ffff127224 */ /* 0x000fe400008e0612 */
[----:B------:R3:W-:Y:S04]  /*1800*/  ST.E.64 desc[UR4][R26.64+0x18], R10 ;  /* 0x0000180a1a007985 */ /* 0x0007e8000c101b04 */
[----:B------:R3:W-:Y:S02]  /*1810*/  ST.E.64 desc[UR4][R26.64+0x10], RZ ;  /* 0x000010ff1a007985 */ /* 0x0007e4000c101b04 */
.L_x_2047:
[----:B------:R-:W-:Y:S05]  /*1820*/  BSYNC.RECONVERGENT B1 ;  /* 0x0000000000017941 */ /* 0x000fea0003800200 */
.L_x_2046:
[----:B------:R-:W-:Y:S01]  /*1830*/  IMAD.X R21, RZ, RZ, R21, P3 ;  /* 0x000000ffff157224 */ /* 0x000fe200018e0615 */
[----:B------:R-:W-:Y:S06]  /*1840*/  @P0 BRA `(.L_x_2048) ;  /* 0xfffffffc00200947 */ /* 0x000fec000383ffff */
.L_x_2045:
[----:B------:R-:W-:Y:S05]  /*1850*/  BSYNC.RECONVERGENT B0 ;  /* 0x0000000000007941 */ /* 0x000fea0003800200 */
.L_x_2044:
[----:B------:R-:W-:-:S04]  /*1860*/  IADD3 R7, P1, PT, -R6, R7, RZ ;  /* 0x0000000706077210 */ /* 0x000fc80007f3e1ff */
[----:B------:R-:W-:Y:S01]  /*1870*/  ISETP.GT.U32.AND P0, PT, R7, -0x4, PT ;  /* 0xfffffffc0700780c */ /* 0x000fe20003f04070 */
[----:B------:R-:W-:-:S05]  /*1880*/  IMAD.X R5, R5, 0x1, ~R4, P1 ;  /* 0x0000000105057824 */ /* 0x000fca00008e0e04 */
[----:B------:R-:W-:-:S13]  /*1890*/  ISETP.GT.U32.AND.EX P0, PT, R5, -0x1, PT, P0 ;  /* 0xffffffff0500780c */ /* 0x000fda0003f04100 */
[----:B------:R-:W-:Y:S05]  /*18a0*/  @P0 EXIT ;  /* 0x000000000000094d */ /* 0x000fea0003800000 */
[----:B------:R-:W4:Y:S02]  /*18b0*/  LDCU.64 UR6, c[0x0][0x3e8] ;  /* 0x00007d00ff0677ac */ /* 0x000f240008000a00 */
[----:B----4-:R-:W-:-:S04]  /*18c0*/  LEA R17, P0, R19, UR6, 0x3 ;  /* 0x0000000613117c11 */ /* 0x010fc8000f8018ff */
[----:B------:R-:W-:Y:S02]  /*18d0*/  IADD3 R17, P1, PT, R17, 0x10, RZ ;  /* 0x0000001011117810 */ /* 0x000fe40007f3e0ff */
[----:B--2---:R-:W-:-:S05]  /*18e0*/  LEA.HI.X R15, R19, UR7, R20, 0x3, P0 ;  /* 0x00000007130f7c11 */ /* 0x004fca00080f1c14 */
[----:B------:R-:W-:-:S07]  /*18f0*/  IMAD.X R15, RZ, RZ, R15, P1 ;  /* 0x000000ffff0f7224 */ /* 0x000fce00008e060f */
.L_x_2051:
[----:B------:R-:W-:-:S05]  /*1900*/  IMAD.MOV.U32 R14, RZ, RZ, R17 ;  /* 0x000000ffff0e7224 */ /* 0x000fca00078e0011 */
[----:B--2---:R-:W2:Y:S01]  /*1910*/  LDG.E.64 R22, desc[UR4][R14.64+-0x10] ;  /* 0xfffff0040e167981 */ /* 0x004ea2000c1e1b00 */
[----:B------:R-:W-:-:S04]  /*1920*/  LEA R16, P0, R12, R10, 0x3 ;  /* 0x0000000a0c107211 */ /* 0x000fc800078018ff */
[----:B------:R-:W-:-:S05]  /*1930*/  LEA.HI.X R17, R12, R11, R13, 0x3, P0 ;  /* 0x0000000b0c117211 */ /* 0x000fca00000f1c0d */
[----:B--2---:R2:W-:Y:S04]  /*1940*/  ST.E.64 desc[UR4][R16.64], R22 ;  /* 0x0000001610007985 */ /* 0x0045e8000c101b04 */
[----:B--2---:R-:W2:Y:S02]  /*1950*/  LD.E.64 R16, desc[UR4][R26.64+0x8] ;  /* 0x000008041a107980 */ /* 0x004ea4000c101b00 */
[----:B--2---:R-:W-:-:S05]  /*1960*/  IADD3 R16, P0, PT, R16, 0x1, RZ ;  /* 0x0000000110107810 */ /* 0x004fca0007f1e0ff */
[----:B------:R-:W-:-:S05]  /*1970*/  IMAD.X R17, RZ, RZ, R17, P0 ;  /* 0x000000ffff117224 */ /* 0x000fca00000e0611 */
[----:B------:R2:W-:Y:S04]  /*1980*/  ST.E.64 desc[UR4][R26.64+0x8], R16 ;  /* 0x000008101a007985 */ /* 0x0005e8000c101b04 */
[----:B--2---:R-:W2:Y:S01]  /*1990*/  LD.E.64 R16, desc[UR4][R10.64+0x1c0] ;  /* 0x0001c0040a107980 */ /* 0x004ea2000c101b00 */
[----:B------:R-:W-:Y:S02]  /*19a0*/  ISETP.GE.U32.AND P2, PT, R0, R9, PT ;  /* 0x000000090000720c */ /* 0x000fe40003f46070 */
[----:B------:R-:W-:Y:S02]  /*19b0*/  IADD3 R7, P4, PT, R12, 0x1, RZ ;  /* 0x000000010c077810 */ /* 0x000fe40007f9e0ff */
[----:B------:R-:W-:Y:S02]  /*19c0*/  ISETP.GE.U32.AND.EX P2, PT, R18, R8, PT, P2 ;  /* 0x000000081200720c */ /* 0x000fe40003f46120 */
[----:B------:R-:W-:Y:S01]  /*19d0*/  ISETP.LT.U32.AND P1, PT, R7, 0x38, PT ;  /* 0x000000380700780c */ /* 0x000fe20003f21070 */
[----:B------:R-:W-:Y:S01]  /*19e0*/  IMAD.X R22, RZ, RZ, R13, P4 ;  /* 0x000000ffff167224 */ /* 0x000fe200020e060d */
[----:B--2---:R-:W-:-:S05]  /*19f0*/  IADD3 R16, P0, PT, R16, 0x1, RZ ;  /* 0x0000000110107810 */ /* 0x004fca0007f1e0ff */
[----:B------:R-:W-:-:S05]  /*1a00*/  IMAD.X R17, RZ, RZ, R17, P0 ;  /* 0x000000ffff117224 */ /* 0x000fca00000e0611 */
[----:B------:R2:W-:Y:S04]  /*1a10*/  ST.E.64 desc[UR4][R10.64+0x1c0], R16 ;  /* 0x0001c0100a007985 */ /* 0x0005e8000c101b04 */
[----:B--2---:R-:W2:Y:S01]  /*1a20*/  LD.E.64 R16, desc[UR4][R26.64+0x10] ;  /* 0x000010041a107980 */ /* 0x004ea2000c101b00 */
[----:B------:R-:W-:-:S04]  /*1a30*/  IADD3 R21, P0, PT, R19, 0x1, RZ ;  /* 0x0000000113157810 */ /* 0x000fc80007f1e0ff */
[CC--:B------:R-:W-:Y:S01]  /*1a40*/  ISETP.GE.U32.AND P3, PT, R21.reuse, R6.reuse, PT ;  /* 0x000000061500720c */ /* 0x0c0fe20003f66070 */
[----:B------:R-:W-:Y:S01]  /*1a50*/  IMAD.X R5, RZ, RZ, R20, P0 ;  /* 0x000000ffff057224 */ /* 0x000fe200000e0614 */
[----:B------:R-:W-:-:S04]  /*1a60*/  ISETP.GE.U32.AND P0, PT, R21, R6, PT ;  /* 0x000000061500720c */ /* 0x000fc80003f06070 */
[----:B------:R-:W-:Y:S02]  /*1a70*/  ISETP.GE.U32.OR.EX P2, PT, R5, R4, P2, P3 ;  /* 0x000000040500720c */ /* 0x000fe40001746530 */
        /* <DEDUP_REMOVED lines=11> */
[----:B---3--:R-:W-:Y:S02]  /*1b30*/  @!P1 IMAD.MOV.U32 R10, RZ, RZ, R21 ;  /* 0x000000ffff0a9224 */ /* 0x008fe400078e0015 */
[----:B------:R-:W-:Y:S01]  /*1b40*/  @!P1 IMAD.MOV.U32 R11, RZ, RZ, R23 ;  /* 0x000000ffff0b9224 */ /* 0x000fe200078e0017 */
[----:B--2---:R-:W-:-:S05]  /*1b50*/  IADD3 R16, P2, PT, R16, 0x1, RZ ;  /* 0x0000000110107810 */ /* 0x004fca0007f5e0ff */
[----:B------:R-:W-:-:S05]  /*1b60*/  IMAD.X R17, RZ, RZ, R17, P2 ;  /* 0x000000ffff117224 */ /* 0x000fca00010e0611 */
[----:B------:R2:W-:Y:S04]  /*1b70*/  ST.E.64 desc[UR4][R26.64+0x10], R16 ;  /* 0x000010101a007985 */ /* 0x0005e8000c101b04 */
[----:B------:R-:W-:Y:S04]  /*1b80*/  @!P1 ST.E.64 desc[UR4][R10.64+0x1c0], RZ ;  /* 0x0001c0ff0a009985 */ /* 0x000fe8000c101b04 */
[----:B------:R-:W-:Y:S04]  /*1b90*/  @!P1 ST.E.64 desc[UR4][R26.64+0x18], R10 ;  /* 0x0000180a1a009985 */ /* 0x000fe8000c101b04 */
[----:B------:R-:W-:Y:S04]  /*1ba0*/  @!P1 ST.E.64 desc[UR4][R26.64+0x10], RZ ;  /* 0x000010ff1a009985 */ /* 0x000fe8000c101b04 */
[----:B--2---:R-:W2:Y:S01]  /*1bb0*/  LDG.E.64 R16, desc[UR4][R14.64+-0x8] ;  /* 0xfffff8040e107981 */ /* 0x004ea2000c1e1b00 */
[----:B------:R-:W-:-:S04]  /*1bc0*/  ISETP.GE.U32.AND.EX P0, PT, R5, R4, PT, P0 ;  /* 0x000000040500720c */ /* 0x000fc80003f06100 */
[----:B------:R-:W-:Y:S01]  /*1bd0*/  SEL R7, R7, R12, !P0 ;  /* 0x0000000c07077207 */ /* 0x000fe20004000000 */
[----:B------:R-:W-:Y:S01]  /*1be0*/  @!P1 IMAD.MOV.U32 R7, RZ, RZ, RZ ;  /* 0x000000ffff079224 */ /* 0x000fe200078e00ff */
[----:B------:R-:W-:Y:S01]  /*1bf0*/  SEL R5, R22, R13, !P0 ;  /* 0x0000000d16057207 */ /* 0x000fe20004000000 */
[----:B------:R-:W-:-:S03]  /*1c00*/  @!P1 IMAD.MOV.U32 R5, RZ, RZ, RZ ;  /* 0x000000ffff059224 */ /* 0x000fc600078e00ff */
        /* <DEDUP_REMOVED lines=8> */
[----:B------:R-:W-:Y:S02]  /*1c90*/  @!P1 IADD3 R0, P2, PT, R0, 0x1, RZ ;  /* 0x0000000100009810 */ /* 0x000fe40007f5e0ff */
[----:B------:R-:W-:Y:S02]  /*1ca0*/  IADD3 R28, P4, PT, R7, 0x1, RZ ;  /* 0x00000001071c7810 */ /* 0x000fe40007f9e0ff */
[----:B------:R-:W-:Y:S01]  /*1cb0*/  ISETP.GE.U32.AND P3, PT, R0, R9, PT ;  /* 0x000000090000720c */ /* 0x000fe20003f66070 */
[----:B------:R-:W-:Y:S01]  /*1cc0*/  @!P1 IMAD.X R18, RZ, RZ, R18, P2 ;  /* 0x000000ffff129224 */ /* 0x000fe200010e0612 */
[----:B------:R-:W-:Y:S01]  /*1cd0*/  ISETP.LT.U32.AND P1, PT, R28, 0x38, PT ;  /* 0x000000381c00780c */ /* 0x000fe20003f21070 */
[----:B------:R-:W-:-:S03]  /*1ce0*/  IMAD.X R22, RZ, RZ, R5, P4 ;  /* 0x000000ffff167224 */ /* 0x000fc600020e0605 */
[----:B------:R-:W-:Y:S02]  /*1cf0*/  ISETP.GE.U32.AND.EX P3, PT, R18, R8, PT, P3 ;  /* 0x000000081200720c */ /* 0x000fe40003f66130 */
        /* <DEDUP_REMOVED lines=20> */
[----:B------:R-:W-:Y:S02]  /*1e40*/  @!P1 IMAD.MOV.U32 R10, RZ, RZ, R17 ;  /* 0x000000ffff0a9224 */ /* 0x000fe400078e0011 */
[----:B------:R-:W-:Y:S01]  /*1e50*/  @!P1 IMAD.MOV.U32 R11, RZ, RZ, R16 ;  /* 0x000000ffff0b9224 */ /* 0x000fe200078e0010 */
[----:B--2---:R-:W-:-:S05]  /*1e60*/  IADD3 R12, P2, PT, R12, 0x1, RZ ;  /* 0x000000010c0c7810 */ /* 0x004fca0007f5e0ff */
[----:B------:R-:W-:-:S05]  /*1e70*/  IMAD.X R13, RZ, RZ, R13, P2 ;  /* 0x000000ffff0d7224 */ /* 0x000fca00010e060d */
[----:B------:R2:W-:Y:S04]  /*1e80*/  ST.E.64 desc[UR4][R26.64+0x10], R12 ;  /* 0x0000100c1a007985 */ /* 0x0005e8000c101b04 */
[----:B------:R-:W-:Y:S04]  /*1e90*/  @!P1 ST.E.64 desc[UR4][R10.64+0x1c0], RZ ;  /* 0x0001c0ff0a009985 */ /* 0x000fe8000c101b04 */
[----:B------:R-:W-:Y:S04]  /*1ea0*/  @!P1 ST.E.64 desc[UR4][R26.64+0x18], R10 ;  /* 0x0000180a1a009985 */ /* 0x000fe8000c101b04 */
[----:B------:R-:W-:Y:S04]  /*1eb0*/  @!P1 ST.E.64 desc[UR4][R26.64+0x10], RZ ;  /* 0x000010ff1a009985 */ /* 0x000fe8000c101b04 */
[----:B------:R-:W3:Y:S01]  /*1ec0*/  LDG.E.64 R16, desc[UR4][R14.64] ;  /* 0x000000040e107981 */ /* 0x000ee2000c1e1b00 */
[----:B------:R-:W-:-:S04]  /*1ed0*/  ISETP.GE.U32.AND.EX P0, PT, R21, R4, PT, P0 ;  /* 0x000000041500720c */ /* 0x000fc80003f06100 */
[----:B------:R-:W-:Y:S01]  /*1ee0*/  SEL R7, R28, R7, !P0 ;  /* 0x000000071c077207 */ /* 0x000fe20004000000 */
[----:B------:R-:W-:Y:S01]  /*1ef0*/  @!P1 IMAD.MOV.U32 R7, RZ, RZ, RZ ;  /* 0x000000ffff079224 */ /* 0x000fe200078e00ff */
[----:B------:R-:W-:Y:S01]  /*1f00*/  SEL R5, R22, R5, !P0 ;  /* 0x0000000516057207 */ /* 0x000fe20004000000 */
[----:B------:R-:W-:-:S03]  /*1f10*/  @!P1 IMAD.MOV.U32 R5, RZ, RZ, RZ ;  /* 0x000000ffff059224 */ /* 0x000fc600078e00ff */
[----:B--2---:R-:W-:-:S04]  /*1f20*/  LEA R12, P0, R7, R10, 0x3 ;  /* 0x0000000a070c7211 */ /* 0x004fc800078018ff */
[----:B------:R-:W-:-:S05]  /*1f30*/  LEA.HI.X R13, R7, R11, R5, 0x3, P0 ;  /* 0x0000000b070d7211 */ /* 0x000fca00000f1c05 */
[----:B---3--:R2:W-:Y:S04]  /*1f40*/  ST.E.64 desc[UR4][R12.64], R16 ;  /* 0x000000100c007985 */ /* 0x0085e8000c101b04 */
        /* <DEDUP_REMOVED lines=58> */
[----:B------:R-:W-:Y:S01]  /*22f0*/  @!P1 IADD3 R0, P3, PT, R0, 0x1, RZ ;  /* 0x0000000100009810 */ /* 0x000fe20007f7e0ff */
[----:B------:R-:W-:Y:S01]  /*2300*/  BSSY.RECONVERGENT B0, `(.L_x_2049) ;  /* 0x0000025000007945 */ /* 0x000fe20003800200 */
[----:B------:R-:W-:-:S03]  /*2310*/  IADD3 R19, P2, PT, R19, 0x4, RZ ;  /* 0x0000000413137810 */ /* 0x000fc60007f5e0ff */
[----:B------:R-:W-:Y:S01]  /*2320*/  @!P1 IMAD.X R18, RZ, RZ, R18, P3 ;  /* 0x000000ffff129224 */ /* 0x000fe200018e0612 */
[----:B------:R-:W-:Y:S01]  /*2330*/  IADD3 R16, P1, PT, R7, 0x1, RZ ;  /* 0x0000000107107810 */ /* 0x000fe20007f3e0ff */
[----:B------:R-:W-:Y:S01]  /*2340*/  IMAD.X R20, RZ, RZ, R20, P2 ;  /* 0x000000ffff147224 */ /* 0x000fe200010e0614 */
[CC--:B------:R-:W-:Y:S02]  /*2350*/  ISETP.GE.U32.AND P4, PT, R19.reuse, R6.reuse, PT ;  /* 0x000000061300720c */ /* 0x0c0fe40003f86070 */
[----:B------:R-:W-:Y:S01]  /*2360*/  ISETP.LT.U32.AND P2, PT, R16, 0x38, PT ;  /* 0x000000381000780c */ /* 0x000fe20003f41070 */
[----:B------:R-:W-:Y:S01]  /*2370*/  IMAD.X R22, RZ, RZ, R5, P1 ;  /* 0x000000ffff167224 */ /* 0x000fe200008e0605 */
[----:B------:R-:W-:Y:S02]  /*2380*/  ISETP.GE.U32.AND P1, PT, R19, R6, PT ;  /* 0x000000061300720c */ /* 0x000fe40003f26070 */
[----:B------:R-:W-:Y:S02]  /*2390*/  IADD3 R17, P3, PT, R14, 0x20, RZ ;  /* 0x000000200e117810 */ /* 0x000fe40007f7e0ff */
[----:B------:R-:W-:-:S02]  /*23a0*/  ISETP.GE.U32.AND.EX P1, PT, R20, R4, PT, P1 ;  /* 0x000000041400720c */ /* 0x000fc40003f26110 */
[----:B--2---:R-:W-:-:S05]  /*23b0*/  IADD3 R12, P0, PT, R12, 0x1, RZ ;  /* 0x000000010c0c7810 */ /* 0x004fca0007f1e0ff */
[----:B------:R-:W-:Y:S01]  /*23c0*/  IMAD.X R13, RZ, RZ, R13, P0 ;  /* 0x000000ffff0d7224 */ /* 0x000fe200000e060d */
[----:B------:R-:W-:-:S04]  /*23d0*/  ISETP.GE.U32.AND P0, PT, R0, R9, PT ;  /* 0x000000090000720c */ /* 0x000fc80003f06070 */
[----:B------:R-:W-:Y:S01]  /*23e0*/  ISETP.GE.U32.AND.EX P0, PT, R18, R8, PT, P0 ;  /* 0x000000081200720c */ /* 0x000fe20003f06100 */
[----:B------:R2:W-:Y:S03]  /*23f0*/  ST.E.64 desc[UR4][R26.64+0x10], R12 ;  /* 0x0000100c1a007985 */ /* 0x0005e6000c101b04 */
[----:B------:R-:W-:Y:S02]  /*2400*/  ISETP.GE.U32.OR.EX P4, PT, R20, R4, P0, P4 ;  /* 0x000000041400720c */ /* 0x000fe40000786540 */
[----:B------:R-:W-:Y:S02]  /*2410*/  ISETP.GE.U32.AND P0, PT, R19, R6, PT ;  /* 0x000000061300720c */ /* 0x000fe40003f06070 */
[----:B------:R-:W-:Y:S02]  /*2420*/  ISETP.LT.U32.OR.EX P2, PT, R22, RZ, P4, P2 ;  /* 0x000000ff1600720c */ /* 0x000fe40002741520 */
[----:B------:R-:W-:-:S04]  /*2430*/  ISETP.GE.U32.AND.EX P0, PT, R20, R4, PT, P0 ;  /* 0x000000041400720c */ /* 0x000fc80003f06100 */
[----:B--2---:R-:W-:Y:S02]  /*2440*/  SEL R12, R16, R7, !P0 ;  /* 0x00000007100c7207 */ /* 0x004fe40004000000 */
[----:B------:R-:W-:-:S05]  /*2450*/  SEL R13, R22, R5, !P0 ;  /* 0x00000005160d7207 */ /* 0x000fca0004000000 */
[----:B------:R-:W-:Y:S05]  /*2460*/  @P2 BRA `(.L_x_2050) ;  /* 0x0000000000382947 */ /* 0x000fea0003800000 */
        /* <DEDUP_REMOVED lines=14> */
.L_x_2050:
[----:B------:R-:W-:Y:S05]  /*2550*/  BSYNC.RECONVERGENT B0 ;  /* 0x0000000000007941 */ /* 0x000fea0003800200 */
.L_x_2049:
[----:B------:R-:W-:Y:S01]  /*2560*/  IMAD.X R15, RZ, RZ, R15, P3 ;  /* 0x000000ffff0f7224 */ /* 0x000fe200018e060f */
[----:B------:R-:W-:Y:S06]  /*2570*/  @!P1 BRA `(.L_x_2051) ;  /* 0xfffffff000e09947 */ /* 0x000fec000383ffff */
[----:B------:R-:W-:Y:S05]  /*2580*/  EXIT ;  /* 0x000000000000794d */ /* 0x000fea0003800000 */
        .weak           $__internal_12_$__cuda_sm20_div_rn_f64_full
        .type           $__internal_12_$__cuda_sm20_div_rn_f64_full,@function
        .size           $__internal_12_$__cuda_sm20_div_rn_f64_full,(.L_x_2095 - $__internal_12_$__cuda_sm20_div_rn_f64_full)
$__internal_12_$__cuda_sm20_div_rn_f64_full:
        /* <DEDUP_REMOVED lines=8> */
[----:B------:R-:W-:-:S04]  /*2610*/  ISETP.GE.U32.AND P0, PT, R24, 0x40400000, PT ;  /* 0x404000001800780c */ /* 0x000fc80003f06070 */
[----:B------:R-:W-:-:S04]  /*2620*/  SEL R22, R22, 0x63400000, !P0 ;  /* 0x6340000016167807 */ /* 0x000fc80004000000 */
        /* <DEDUP_REMOVED lines=41> */
[----:B------:R-:W-:-:S06]  /*28c0*/  DFMA R8, R14, -R8, R18 ;  /* 0x800000080e08722b */ /* 0x000fcc0000000012 */
[----:B------:R-:W-:-:S04]  /*28d0*/  IADD3 R8, PT, PT, -R22, -0x43300000, RZ ;  /* 0xbcd0000016087810 */ /* 0x000fc80007ffe1ff */
[----:B------:R-:W-:Y:S02]  /*28e0*/  FSETP.NEU.AND P0, PT, |R9|, R8, PT ;  /* 0x000000080900720b */ /* 0x000fe40003f0d200 */
[----:B------:R-:W-:Y:S02]  /*28f0*/  LOP3.LUT R9, R11, R12, RZ, 0x3c, !PT ;  /* 0x0000000c0b097212 */ /* 0x000fe400078e3cff */
[----:B------:R-:W-:Y:S02]  /*2900*/  FSEL R14, R10, R14, !P0 ;  /* 0x0000000e0a0e7208 */ /* 0x000fe40004000000 */
[----:B------:R-:W-:Y:S01]  /*2910*/  FSEL R15, R9, R15, !P0 ;  /* 0x0000000f090f7208 */ /* 0x000fe20004000000 */
[----:B------:R-:W-:Y:S06]  /*2920*/  BRA `(.L_x_2054) ;  /* 0x0000000000447947 */ /* 0x000fec0003800000 */
.L_x_2053:
        /* <DEDUP_REMOVED lines=15> */
.L_x_2055:
[----:B------:R-:W-:Y:S01]  /*2a20*/  LOP3.LUT R15, R11, 0x80000, RZ, 0xfc, !PT ;  /* 0x000800000b0f7812 */ /* 0x000fe200078efcff */
[----:B------:R-:W-:-:S07]  /*2a30*/  IMAD.MOV.U32 R14, RZ, RZ, R10 ;  /* 0x000000ffff0e7224 */ /* 0x000fce00078e000a */
.L_x_2054:
[----:B------:R-:W-:Y:S05]  /*2a40*/  BSYNC.RECONVERGENT B2 ;  /* 0x0000000000027941 */ /* 0x000fea0003800200 */
.L_x_2052:
[----:B------:R-:W-:Y:S02]  /*2a50*/  IMAD.MOV.U32 R8, RZ, RZ, R23 ;  /* 0x000000ffff087224 */ /* 0x000fe400078e0017 */
[----:B------:R-:W-:Y:S02]  /*2a60*/  IMAD.MOV.U32 R9, RZ, RZ, 0x0 ;  /* 0x00000000ff097424 */ /* 0x000fe400078e00ff */
[----:B------:R-:W-:Y:S02]  /*2a70*/  IMAD.MOV.U32 R22, RZ, RZ, R14 ;  /* 0x000000ffff167224 */ /* 0x000fe400078e000e */
[----:B------:R-:W-:Y:S05]  /*2a80*/  RET.REL.NODEC R8 `(_Z29adjacency_list_init_modded_v4P10edge_blockPmmmmS1_mP27vertex_dictionary_structuremmmmS1_S1_) ;  /* 0xffffffd4085c7950 */ /* 0x000fea0003c3ffff */
.L_x_2056:
        /* <DEDUP_REMOVED lines=15> */
.L_x_2095:


//--------------------- .text._Z34parallel_vertex_dictionary_init_v1P22adjacency_sentinel_newmPmP27vertex_dictionary_structure --------------------------
	.section	.text._Z34parallel_vertex_dictionary_init_v1P22adjacency_sentinel_newmPmP27vertex_dictionary_structure,"ax",@progbits
	.align	128
        .global         _Z34parallel_vertex_dictionary_init_v1P22adjacency_sentinel_newmPmP27vertex_dictionary_structure
        .type           _Z34parallel_vertex_dictionary_init_v1P22adjacency_sentinel_newmPmP27vertex_dictionary_structure,@function
        .size           _Z34parallel_vertex_dictionary_init_v1P22adjacency_sentinel_newmPmP27vertex_dictionary_structure,(.L_x_2190 - _Z34parallel_vertex_dictionary_init_v1P22adjacency_sentinel_newmPmP27vertex_dictionary_structure)
        .other          _Z34parallel_vertex_dictionary_init_v1P22adjacency_sentinel_newmPmP27vertex_dictionary_structure,@"STO_CUDA_ENTRY STV_DEFAULT"
_Z34parallel_vertex_dictionary_init_v1P22adjacency_sentinel_newmPmP27vertex_dictionary_structure:
.text._Z34parallel_vertex_dictionary_init_v1P22adjacency_sentinel_newmPmP27vertex_dictionary_structure:
        /* <DEDUP_REMOVED lines=9> */
[----:B------:R-:W-:Y:S01]  /*0090*/  ISETP.NE.AND P0, PT, R0, RZ, PT ;  /* 0x000000ff0000720c */ /* 0x000fe20003f05270 */
[----:B------:R-:W0:Y:S01]  /*00a0*/  LDCU.64 UR4, c[0x0][0x358] ;  /* 0x00006b00ff0477ac */ /* 0x000e220008000a00 */
[----:B------:R-:W1:Y:S11]  /*00b0*/  LDCU.64 UR8, c[0x0][0x398] ;  /* 0x00007300ff0877ac */ /* 0x000e760008000a00 */
[----:B------:R-:W2:Y:S02]  /*00c0*/  @!P0 LDC.64 R2, c[0x0][0x398] ;  /* 0x0000e600ff028b82 */ /* 0x000ea40000000a00 */
[----:B--2---:R-:W-:-:S05]  /*00d0*/  @!P0 IADD3 R8, P1, PT, R2, 0x49000000, RZ ;  /* 0x4900000002088810 */ /* 0x004fca0007f3e0ff */
[----:B------:R-:W-:-:S05]  /*00e0*/  @!P0 IMAD.X R9, RZ, RZ, R3, P1 ;  /* 0x000000ffff098224 */ /* 0x000fca00008e0603 */
[----:B0-----:R-:W2:Y:S01]  /*00f0*/  @!P0 LDG.E.64 R2, desc[UR4][R8.64+-0xb3e00] ;  /* 0xf4c2000408028981 */ /* 0x001ea2000c1e1b00 */
[C---:B------:R-:W-:Y:S02]  /*0100*/  IADD3 R4, P2, PT, R0.reuse, 0x1, RZ ;  /* 0x0000000100047810 */ /* 0x040fe40007f5e0ff */
[----:B-1----:R-:W-:-:S03]  /*0110*/  LEA R6, P3, R0, UR8, 0x3 ;  /* 0x0000000800067c11 */ /* 0x002fc6000f8618ff */
[----:B------:R-:W-:Y:S01]  /*0120*/  IMAD.X R5, RZ, RZ, RZ, P2 ;  /* 0x000000ffff057224 */ /* 0x000fe200010e06ff */
[----:B------:R-:W-:Y:S02]  /*0130*/  LEA.HI.X R7, R0, UR9, RZ, 0x3, P3 ;  /* 0x0000000900077c11 */ /* 0x000fe400098f1cff */
[----:B--2---:R-:W-:-:S04]  /*0140*/  @!P0 IADD3 R2, P1, PT, R2, UR6, RZ ;  /* 0x0000000602028c10 */ /* 0x004fc8000ff3e0ff */
[----:B------:R-:W-:-:S05]  /*0150*/  @!P0 IADD3.X R3, PT, PT, R3, UR7, RZ, P1, !PT ;  /* 0x0000000703038c10 */ /* 0x000fca0008ffe4ff */
[----:B------:R-:W-:Y:S04]  /*0160*/  @!P0 STG.E.64 desc[UR4][R8.64+-0xb3e00], R2 ;  /* 0xf4c2000208008986 */ /* 0x000fe8000c101b04 */
[----:B------:R-:W-:Y:S01]  /*0170*/  STG.E.64 desc[UR4][R6.64], R4 ;  /* 0x0000000406007986 */ /* 0x000fe2000c101b04 */
[----:B------:R-:W-:Y:S05]  /*0180*/  EXIT ;  /* 0x000000000000794d */ /* 0x000fea0003800000 */
.L_x_2057:
        /* <DEDUP_REMOVED lines=15> */
.L_x_2190:


//--------------------- .text._Z26parallel_push_queue_updatem --------------------------
	.section	.text._Z26parallel_push_queue_updatem,"ax",@progbits
	.align	128
        .global         _Z26parallel_push_queue_updatem
        .type           _Z26parallel_push_queue_updatem,@function
        .size           _Z26parallel_push_queue_updatem,(.L_x_2191 - _Z26parallel_push_queue_updatem)
        .other          _Z26parallel_push_queue_updatem,@"STO_CUDA_ENTRY STV_DEFAULT"
_Z26parallel_push_queue_updatem:
.text._Z26parallel_push_queue_updatem:
[----:B------:R-:W-:Y:S08]  /*0000*/  LDC R1, c[0x0][0x37c] ;  /* 0x0000df00ff017b82 */ /* 0x000ff00000000800 */
[----:B------:R-:W0:Y:S01]  /*0010*/  LDC.64 R2, c[0x4][0x18] ;  /* 0x01000600ff027b82 */ /* 0x000e220000000a00 */
[----:B------:R-:W0:Y:S01]  /*0020*/  LDCU.64 UR4, c[0x0][0x358] ;  /* 0x00006b00ff0477ac */ /* 0x000e220008000a00 */
[----:B------:R-:W1:Y:S01]  /*0030*/  LDCU.64 UR6, c[0x0][0x380] ;  /* 0x00007000ff0677ac */ /* 0x000e620008000a00 */
[----:B0-----:R-:W1:Y:S04]  /*0040*/  LDG.E R6, desc[UR4][R2.64+0x4] ;  /* 0x0000040402067981 */ /* 0x001e68000c1e1900 */
[----:B------:R-:W2:Y:S04]  /*0050*/  LDG.E R0, desc[UR4][R2.64] ;  /* 0x0000000402007981 */ /* 0x000ea8000c1e1900 */
[----:B------:R-:W3:Y:S01]  /*0060*/  LDG.E.64 R4, desc[UR4][R2.64+0x8] ;  /* 0x0000080402047981 */ /* 0x000ee2000c1e1b00 */
[----:B-1----:R-:W-:Y:S01]  /*0070*/  VIADD R6, R6, UR6 ;  /* 0x0000000606067c36 */ /* 0x002fe20008000000 */
[----:B--2---:R-:W-:-:S04]  /*0080*/  ISETP.NE.AND P0, PT, R0, -0x1, PT ;  /* 0xffffffff0000780c */ /* 0x004fc80003f05270 */
[----:B------:R-:W-:Y:S02]  /*0090*/  SHF.R.U32.HI R7, RZ, 0x7, R6 ;  /* 0x00000007ff077819 */ /* 0x000fe40000011606 */
[----:B---3--:R-:W-:-:S03]  /*00a0*/  IADD3 R4, P1, PT, R4, UR6, RZ ;  /* 0x0000000604047c10 */ /* 0x008fc6000ff3e0ff */
[----:B------:R-:W-:Y:S01]  /*00b0*/  IMAD.HI.U32 R7, R7, 0x112e0bf, RZ ;  /* 0x0112e0bf07077827 */ /* 0x000fe200078e00ff */
[----:B------:R-:W-:-:S04]  /*00c0*/  IADD3.X R5, PT, PT, R5, UR7, RZ, P1, !PT ;  /* 0x0000000705057c10 */ /* 0x000fc80008ffe4ff */
[----:B------:R-:W-:Y:S01]  /*00d0*/  SHF.R.U32.HI R7, RZ, 0xd, R7 ;  /* 0x0000000dff077819 */ /* 0x000fe20000011607 */
[----:B------:R-:W-:Y:S04]  /*00e0*/  @!P0 STG.E desc[UR4][R2.64], RZ ;  /* 0x000000ff02008986 */ /* 0x000fe8000c101904 */
[----:B------:R-:W-:Y:S01]  /*00f0*/  IMAD R7, R7, -0xee6b280, R6 ;  /* 0xf1194d8007077824 */ /* 0x000fe200078e0206 */
[----:B------:R-:W-:Y:S04]  /*0100*/  STG.E.64 desc[UR4][R2.64+0x8], R4 ;  /* 0x0000080402007986 */ /* 0x000fe8000c101b04 */
[----:B------:R-:W-:Y:S01]  /*0110*/  STG.E desc[UR4][R2.64+0x4], R7 ;  /* 0x0000040702007986 */ /* 0x000fe2000c101904 */
[----:B------:R-:W-:Y:S05]  /*0120*/  EXIT ;  /* 0x000000000000794d */ /* 0x000fea0003800000 */
.L_x_2058:
        /* <DEDUP_REMOVED lines=13> */
.L_x_2191:


//--------------------- .text._Z54parallel_push_edge_preallocate_list_to_device_queue_v1P10edge_blockm --------------------------
	.section	.text._Z54parallel_push_edge_preallocate_list_to_device_queue_v1P10edge_blockm,"ax",@progbits
	.align	128
        .global         _Z54parallel_push_edge_preallocate_list_to_device_queue_v1P10edge_blockm
        .type           _Z54parallel_push_edge_preallocate_list_to_device_queue_v1P10edge_blockm,@function
        .size           _Z54parallel_push_edge_preallocate_list_to_device_queue_v1P10edge_blockm,(.L_x_2192 - _Z54parallel_push_edge_preallocate_list_to_device_queue_v1P10edge_blockm)
        .other          _Z54parallel_push_edge_preallocate_list_to_device_queue_v1P10edge_blockm,@"STO_CUDA_ENTRY STV_DEFAULT"
_Z54parallel_push_edge_preallocate_list_to_device_queue_v1P10edge_blockm:
.text._Z54parallel_push_edge_preallocate_list_to_device_queue_v1P10edge_blockm:
        /* <DEDUP_REMOVED lines=10> */
[----:B------:R-:W0:Y:S02]  /*00a0*/  LDCU.64 UR6, c[0x0][0x358] ;  /* 0x00006b00ff0677ac */ /* 0x000e240008000a00 */
[----:B0-----:R-:W2:Y:S02]  /*00b0*/  LDG.E.64 R2, desc[UR6][R4.64+0x8] ;  /* 0x0000080604027981 */ /* 0x001ea4000c1e1b00 */
[----:B--2---:R-:W-:-:S05]  /*00c0*/  IADD3 R2, P0, PT, -R2, 0xee6b280, RZ ;  /* 0x0ee6b28002027810 */ /* 0x004fca0007f1e1ff */
[----:B------:R-:W-:Y:S01]  /*00d0*/  IMAD.X R3, RZ, RZ, ~R3, P0 ;  /* 0x000000ffff037224 */ /* 0x000fe200000e0e03 */
[----:B------:R-:W-:-:S04]  /*00e0*/  ISETP.GE.U32.AND P0, PT, R2, UR8, PT ;  /* 0x0000000802007c0c */ /* 0x000fc8000bf06070 */
[----:B------:R-:W-:-:S13]  /*00f0*/  ISETP.GE.U32.AND.EX P0, PT, R3, UR9, PT, P0 ;  /* 0x0000000903007c0c */ /* 0x000fda000bf06100 */
[----:B------:R-:W-:Y:S05]  /*0100*/  @!P0 EXIT ;  /* 0x000000000000894d */ /* 0x000fea0003800000 */
[----:B------:R-:W2:Y:S02]  /*0110*/  LDG.E.64 R2, desc[UR6][R4.64] ;  /* 0x0000000604027981 */ /* 0x000ea4000c1e1b00 */
[----:B--2---:R-:W-:-:S05]  /*0120*/  IADD3 R12, P0, PT, R3, UR8, RZ ;  /* 0x00000008030c7c10 */ /* 0x004fca000ff1e0ff */
[----:B------:R-:W-:-:S05]  /*0130*/  IMAD.X R13, RZ, RZ, UR9, P0 ;  /* 0x00000009ff0d7e24 */ /* 0x000fca00080e06ff */
[--C-:B------:R-:W-:Y:S02]  /*0140*/  SHF.R.U32.HI R15, RZ, 0x7, R13.reuse ;  /* 0x00000007ff0f7819 */ /* 0x100fe4000001160d */
[----:B------:R-:W-:-:S03]  /*0150*/  SHF.R.U64 R3, R12, 0x7, R13 ;  /* 0x000000070c037819 */ /* 0x000fc6000000120d */
[----:B------:R-:W-:-:S04]  /*0160*/  IMAD.WIDE.U32 R6, R15, 0x4dad297, RZ ;  /* 0x04dad2970f067825 */ /* 0x000fc800078e00ff */
[----:B------:R-:W-:-:S04]  /*0170*/  IMAD.WIDE.U32 R8, P0, R3, 0x225c17d, R6 ;  /* 0x0225c17d03087825 */ /* 0x000fc80007800006 */
[----:B------:R-:W-:-:S04]  /*0180*/  IMAD.WIDE.U32 R6, R3, 0x4dad297, RZ ;  /* 0x04dad29703067825 */ /* 0x000fc800078e00ff */
[----:B------:R-:W-:Y:S01]  /*0190*/  IMAD.X R11, RZ, RZ, RZ, P0 ;  /* 0x000000ffff0b7224 */ /* 0x000fe200000e06ff */
[----:B------:R-:W-:Y:S01]  /*01a0*/  IADD3 RZ, P0, PT, R7, R8, RZ ;  /* 0x0000000807ff7210 */ /* 0x000fe20007f1e0ff */
[----:B------:R-:W-:-:S04]  /*01b0*/  IMAD.MOV.U32 R10, RZ, RZ, R9 ;  /* 0x000000ffff0a7224 */ /* 0x000fc800078e0009 */
[----:B------:R-:W-:-:S05]  /*01c0*/  IMAD.WIDE.U32.X R4, R15, 0x225c17d, R10, P0 ;  /* 0x0225c17d0f047825 */ /* 0x000fca00000e040a */
[--C-:B------:R-:W-:Y:S02]  /*01d0*/  SHF.R.U64 R3, R4, 0xe, R5.reuse ;  /* 0x0000000e04037819 */ /* 0x100fe40000001205 */
[----:B------:R-:W-:-:S03]  /*01e0*/  SHF.R.U32.HI R6, RZ, 0xe, R5 ;  /* 0x0000000eff067819 */ /* 0x000fc60000011605 */
[----:B------:R-:W-:-:S04]  /*01f0*/  IMAD.WIDE.U32 R4, R3, -0xee6b280, R12 ;  /* 0xf1194d8003047825 */ /* 0x000fc800078e000c */
[----:B------:R-:W-:Y:S01]  /*0200*/  IMAD R6, R6, -0xee6b280, RZ ;  /* 0xf1194d8006067824 */ /* 0x000fe200078e02ff */
[----:B------:R-:W-:-:S04]  /*0210*/  ISETP.NE.U32.AND P0, PT, R4, R2, PT ;  /* 0x000000020400720c */ /* 0x000fc80003f05070 */
[----:B------:R-:W-:-:S04]  /*0220*/  IADD3 R3, PT, PT, R5, -R3, R6 ;  /* 0x8000000305037210 */ /* 0x000fc80007ffe006 */
[----:B------:R-:W-:-:S13]  /*0230*/  ISETP.NE.AND.EX P0, PT, R3, RZ, PT, P0 ;  /* 0x000000ff0300720c */ /* 0x000fda0003f05300 */
[----:B------:R-:W-:Y:S05]  /*0240*/  @!P0 EXIT ;  /* 0x000000000000894d */ /* 0x000fea0003800000 */
[----:B------:R-:W0:Y:S01]  /*0250*/  LDC.64 R2, c[0x0][0x380] ;  /* 0x0000e000ff027b82 */ /* 0x000e220000000a00 */
[----:B------:R-:W1:Y:S02]  /*0260*/  LDCU.64 UR4, c[0x4][0x18] ;  /* 0x01000300ff0477ac */ /* 0x000e640008000a00 */
[----:B-1----:R-:W-:Y:S01]  /*0270*/  LEA R4, P0, R0, UR4, 0x3 ;  /* 0x0000000400047c11 */ /* 0x002fe2000f8018ff */
[----:B------:R-:W-:-:S03]  /*0280*/  UMOV UR4, URZ ;  /* 0x000000ff00047c82 */ /* 0x000fc60008000000 */
[C---:B------:R-:W-:Y:S01]  /*0290*/  LEA.HI.X R5, R0.reuse, UR5, RZ, 0x3, P0 ;  /* 0x0000000500057c11 */ /* 0x040fe200080f1cff */
[----:B0-----:R-:W-:-:S04]  /*02a0*/  IMAD.WIDE.U32 R2, R0, 0x1e0, R2 ;  /* 0x000001e000027825 */ /* 0x001fc800078e0002 */
[----:B------:R-:W-:-:S05]  /*02b0*/  VIADD R3, R3, UR4 ;  /* 0x0000000403037c36 */ /* 0x000fca0008000000 */
[----:B------:R-:W-:Y:S01]  /*02c0*/  STG.E.64 desc[UR6][R4.64+0x10], R2 ;  /* 0x0000100204007986 */ /* 0x000fe2000c101b06 */
[----:B------:R-:W-:Y:S05]  /*02d0*/  EXIT ;  /* 0x000000000000794d */ /* 0x000fea0003800000 */
.L_x_2059:
        /* <DEDUP_REMOVED lines=10> */
.L_x_2192:


//--------------------- .text._Z51parallel_push_edge_preallocate_list_to_device_queueP10edge_blockPP18adjacency_sentinelPmm --------------------------
	.section	.text._Z51parallel_push_edge_preallocate_list_to_device_queueP10edge_blockPP18adjacency_sentinelPmm,"ax",@progbits
	.align	128
        .global         _Z51parallel_push_edge_preallocate_list_to_device_queueP10edge_blockPP18adjacency_sentinelPmm
        .type           _Z51parallel_push_edge_preallocate_list_to_device_queueP10edge_blockPP18adjacency_sentinelPmm,@function
        .size           _Z51parallel_push_edge_preallocate_list_to_device_queueP10edge_blockPP18adjacency_sentinelPmm,(.L_x_2193 - _Z51parallel_push_edge_preallocate_list_to_device_queueP10edge_blockPP18adjacency_sentinelPmm)
        .other          _Z51parallel_push_edge_preallocate_list_to_device_queueP10edge_blockPP18adjacency_sentinelPmm,@"STO_CUDA_ENTRY STV_DEFAULT"
_Z51parallel_push_edge_preallocate_list_to_device_queueP10edge_blockPP18adjacency_sentinelPmm:
.text._Z51parallel_push_edge_preallocate_list_to_device_queueP10edge_blockPP18adjacency_sentinelPmm:
        /* <DEDUP_REMOVED lines=46> */
.L_x_2060:
        /* <DEDUP_REMOVED lines=10> */
.L_x_2193:


//--------------------- .text._Z19data_structure_initP27vertex_dictionary_structure --------------------------
	.section	.text._Z19data_structure_initP27vertex_dictionary_structure,"ax",@progbits
	.align	128
        .global         _Z19data_structure_initP27vertex_dictionary_structure
        .type           _Z19data_structure_initP27vertex_dictionary_structure,@function
        .size           _Z19data_structure_initP27vertex_dictionary_structure,(.L_x_2194 - _Z19data_structure_initP27vertex_dictionary_structure)
        .other          _Z19data_structure_initP27vertex_dictionary_structure,@"STO_CUDA_ENTRY STV_DEFAULT"
_Z19data_structure_initP27vertex_dictionary_structure:
.text._Z19data_structure_initP27vertex_dictionary_structure:
[----:B------:R-:W-:Y:S01]  /*0000*/  LDC R1, c[0x0][0x37c] ;  /* 0x0000df00ff017b82 */ /* 0x000fe20000000800 */
[----:B------:R-:W0:Y:S07]  /*0010*/  LDCU.64 UR4, c[0x0][0x380] ;  /* 0x00007000ff0477ac */ /* 0x000e2e0008000a00 */
[----:B------:R-:W1:Y:S01]  /*0020*/  LDC.64 R2, c[0x4][0x8] ;  /* 0x01000200ff027b82 */ /* 0x000e620000000a00 */
[----:B------:R-:W-:Y:S01]  /*0030*/  IMAD.MOV.U32 R6, RZ, RZ, -0x1 ;  /* 0xffffffffff067424 */ /* 0x000fe200078e00ff */
[----:B------:R-:W-:Y:S01]  /*0040*/  MOV R10, 0xffffffff ;  /* 0xffffffff000a7802 */ /* 0x000fe20000000f00 */
[----:B------:R-:W1:Y:S01]  /*0050*/  LDCU.64 UR6, c[0x0][0x358] ;  /* 0x00006b00ff0677ac */ /* 0x000e620008000a00 */
[----:B------:R-:W-:-:S02]  /*0060*/  IMAD.MOV.U32 R7, RZ, RZ, -0x1 ;  /* 0xffffffffff077424 */ /* 0x000fc400078e00ff */
[----:B------:R-:W-:Y:S02]  /*0070*/  IMAD.MOV.U32 R11, RZ, RZ, -0x1 ;  /* 0xffffffffff0b7424 */ /* 0x000fe400078e00ff */
[----:B------:R-:W2:Y:S01]  /*0080*/  LDC.64 R4, c[0x4][0x18] ;  /* 0x01000600ff047b82 */ /* 0x000ea20000000a00 */
[----:B0-----:R-:W-:-:S04]  /*0090*/  UIADD3 UR8, UP0, UPT, UR4, 0x49000000, URZ ;  /* 0x4900000004087890 */ /* 0x001fc8000ff1e0ff */
[----:B------:R-:W-:Y:S02]  /*00a0*/  UIADD3.X UR4, UPT, UPT, URZ, UR5, URZ, UP0, !UPT ;  /* 0x00000005ff047290 */ /* 0x000fe400087fe4ff */
[----:B------:R-:W-:Y:S01]  /*00b0*/  MOV R8, UR8 ;  /* 0x0000000800087c02 */ /* 0x000fe20008000f00 */
[----:B-1----:R-:W-:Y:S03]  /*00c0*/  STG.E.64 desc[UR6][R2.64], R6 ;  /* 0x0000000602007986 */ /* 0x002fe6000c101b06 */
[----:B------:R-:W-:Y:S01]  /*00d0*/  MOV R9, UR4 ;  /* 0x0000000400097c02 */ /* 0x000fe20008000f00 */
[----:B------:R-:W-:Y:S04]  /*00e0*/  STG.E.64 desc[UR6][R2.64+0x8], R6 ;  /* 0x0000080602007986 */ /* 0x000fe8000c101b06 */
[----:B------:R-:W-:Y:S04]  /*00f0*/  STG.E.64 desc[UR6][R2.64+0x10], RZ ;  /* 0x000010ff02007986 */ /* 0x000fe8000c101b06 */
[----:B--2---:R-:W-:Y:S04]  /*0100*/  STG.E.64 desc[UR6][R4.64], R10 ;  /* 0x0000000a04007986 */ /* 0x004fe8000c101b06 */
[----:B------:R-:W-:Y:S04]  /*0110*/  STG.E.64 desc[UR6][R4.64+0x8], RZ ;  /* 0x000008ff04007986 */ /* 0x000fe8000c101b06 */
[----:B------:R-:W-:Y:S01]  /*0120*/  STG.E.64 desc[UR6][R8.64+-0xb3e00], RZ ;  /* 0xf4c200ff08007986 */ /* 0x000fe2000c101b06 */
[----:B------:R-:W-:Y:S05]  /*0130*/  EXIT ;  /* 0x000000000000794d */ /* 0x000fea0003800000 */
.L_x_2061:
        /* <DEDUP_REMOVED lines=12> */
.L_x_2194:


//--------------------- .text._Z16print_bit_stringv --------------------------
	.section	.text._Z16print_bit_stringv,"ax",@progbits
	.align	128
        .global         _Z16print_bit_stringv
        .type           _Z16print_bit_stringv,@function
        .size           _Z16print_bit_stringv,(.L_x_2195 - _Z16print_bit_stringv)
        .other          _Z16print_bit_stringv,@"STO_CUDA_ENTRY STV_DEFAULT"
_Z16print_bit_stringv:
.text._Z16print_bit_stringv:
[----:B------:R-:W0:Y:S01]  /*0000*/  LDC R1, c[0x0][0x37c] ;  /* 0x0000df00ff017b82 */ /* 0x000e220000000800 */
[----:B------:R-:W1:Y:S01]  /*0010*/  LDCU.64 UR4, c[0x4][0x20] ;  /* 0x01000400ff0477ac */ /* 0x000e620008000a00 */
[----:B0-----:R-:W-:Y:S02]  /*0020*/  VIADD R1, R1, 0xfffffff0 ;  /* 0xfffffff001017836 */ /* 0x001fe40000000000 */
[----:B------:R-:W-:Y:S01]  /*0030*/  IMAD.MOV.U32 R18, RZ, RZ, 0x4 ;  /* 0x00000004ff127424 */ /* 0x000fe200078e00ff */
[----:B------:R-:W0:Y:S01]  /*0040*/  LDCU UR6, c[0x0][0x2f8] ;  /* 0x00005f00ff0677ac */ /* 0x000e220008000800 */
[----:B------:R-:W-:Y:S01]  /*0050*/  IMAD.MOV.U32 R19, RZ, RZ, RZ ;  /* 0x000000ffff137224 */ /* 0x000fe200078e00ff */
[----:B------:R-:W2:Y:S01]  /*0060*/  LDCU UR7, c[0x0][0x2fc] ;  /* 0x00005f80ff0777ac */ /* 0x000ea20008000800 */
[----:B------:R-:W3:Y:S01]  /*0070*/  LDCU.64 UR36, c[0x0][0x358] ;  /* 0x00006b00ff2477ac */ /* 0x000ee20008000a00 */
[----:B-1----:R-:W-:-:S04]  /*0080*/  UIADD3 UR4, UP0, UPT, UR4, 0x10, URZ ;  /* 0x0000001004047890 */ /* 0x002fc8000ff1e0ff */
[----:B------:R-:W-:Y:S01]  /*0090*/  UIADD3.X UR5, UPT, UPT, URZ, UR5, URZ, UP0, !UPT ;  /* 0x00000005ff057290 */ /* 0x000fe200087fe4ff */
[----:B0-----:R-:W-:Y:S02]  /*00a0*/  IADD3 R2, P0, PT, R1, UR6, RZ ;  /* 0x0000000601027c10 */ /* 0x001fe4000ff1e0ff */
[----:B------:R-:W-:-:S03]  /*00b0*/  MOV R22, UR4 ;  /* 0x0000000400167c02 */ /* 0x000fc60008000f00 */
[----:B--2---:R-:W-:Y:S02]  /*00c0*/  IMAD.X R16, RZ, RZ, UR7, P0 ;  /* 0x00000007ff107e24 */ /* 0x004fe400080e06ff */
[----:B---3--:R-:W-:-:S07]  /*00d0*/  IMAD.U32 R23, RZ, RZ, UR5 ;  /* 0x00000005ff177e24 */ /* 0x008fce000f8e00ff */
.L_x_2066:
[----:B------:R-:W2:Y:S01]  /*00e0*/  LDG.E.64 R10, desc[UR36][R22.64+-0x10] ;  /* 0xfffff024160a7981 */ /* 0x000ea2000c1e1b00 */
[----:B------:R-:W-:Y:S01]  /*00f0*/  IADD3 R8, P0, PT, R18, -0x3, RZ ;  /* 0xfffffffd12087810 */ /* 0x000fe20007f1e0ff */
[----:B------:R-:W0:Y:S01]  /*0100*/  LDCU.64 UR4, c[0x4][0x238] ;  /* 0x01004700ff0477ac */ /* 0x000e220008000a00 */
[----:B------:R-:W-:Y:S01]  /*0110*/  MOV R17, 0x348 ;  /* 0x0000034800117802 */ /* 0x000fe20000000f00 */
[----:B------:R-:W-:Y:S01]  /*0120*/  IMAD.MOV.U32 R7, RZ, RZ, R16 ;  /* 0x000000ffff077224 */ /* 0x000fe200078e0010 */
[----:B------:R-:W-:Y:S02]  /*0130*/  IADD3.X R9, PT, PT, R19, -0x1, RZ, P0, !PT ;  /* 0xffffffff13097810 */ /* 0x000fe400007fe4ff */
[----:B------:R1:W3:Y:S01]  /*0140*/  LDC.64 R12, c[0x4][R17] ;  /* 0x01000000110c7b82 */ /* 0x0002e20000000a00 */
[----:B------:R-:W-:Y:S01]  /*0150*/  MOV R6, R2 ;  /* 0x0000000200067202 */ /* 0x000fe20000000f00 */
[----:B0-----:R-:W-:Y:S02]  /*0160*/  IMAD.U32 R4, RZ, RZ, UR4 ;  /* 0x00000004ff047e24 */ /* 0x001fe4000f8e00ff */
[----:B------:R-:W-:Y:S01]  /*0170*/  IMAD.U32 R5, RZ, RZ, UR5 ;  /* 0x00000005ff057e24 */ /* 0x000fe2000f8e00ff */
[----:B--23--:R1:W-:Y:S06]  /*0180*/  STL.128 [R1], R8 ;  /* 0x0000000801007387 */ /* 0x00c3ec0000100c00 */
[----:B------:R-:W-:-:S07]  /*0190*/  LEPC R20, `(.L_x_2062) ;  /* 0x000000001014794e */ /* 0x000fce0000000000 */
[----:B-1----:R-:W-:Y:S05]  /*01a0*/  CALL.ABS.NOINC R12 ;  /* 0x000000000c007343 */ /* 0x002fea0003c00000 */
.L_x_2062:
[----:B------:R-:W2:Y:S01]  /*01b0*/  LDG.E.64 R10, desc[UR36][R22.64+-0x8] ;  /* 0xfffff824160a7981 */ /* 0x000ea2000c1e1b00 */
[----:B------:R-:W-:Y:S01]  /*01c0*/  IADD3 R8, P0, PT, R18, -0x2, RZ ;  /* 0xfffffffe12087810 */ /* 0x000fe20007f1e0ff */
[----:B------:R0:W1:Y:S01]  /*01d0*/  LDC.64 R12, c[0x4][R17] ;  /* 0x01000000110c7b82 */ /* 0x0000620000000a00 */
[----:B------:R-:W3:Y:S01]  /*01e0*/  LDCU.64 UR4, c[0x4][0x238] ;  /* 0x01004700ff0477ac */ /* 0x000ee20008000a00 */
[----:B------:R-:W-:Y:S01]  /*01f0*/  MOV R6, R2 ;  /* 0x0000000200067202 */ /* 0x000fe20000000f00 */
[----:B------:R-:W-:Y:S01]  /*0200*/  IMAD.MOV.U32 R7, RZ, RZ, R16 ;  /* 0x000000ffff077224 */ /* 0x000fe200078e0010 */
[----:B------:R-:W-:Y:S01]  /*0210*/  IADD3.X R9, PT, PT, R19, -0x1, RZ, P0, !PT ;  /* 0xffffffff13097810 */ /* 0x000fe200007fe4ff */
[----:B---3--:R-:W-:Y:S02]  /*0220*/  IMAD.U32 R4, RZ, RZ, UR4 ;  /* 0x00000004ff047e24 */ /* 0x008fe4000f8e00ff */
[----:B------:R-:W-:Y:S02]  /*0230*/  IMAD.U32 R5, RZ, RZ, UR5 ;  /* 0x00000005ff057e24 */ /* 0x000fe4000f8e00ff */
[----:B-12---:R0:W-:Y:S05]  /*0240*/  STL.128 [R1], R8 ;  /* 0x0000000801007387 */ /* 0x0061ea0000100c00 */
[----:B------:R-:W-:-:S07]  /*0250*/  LEPC R20, `(.L_x_2063) ;  /* 0x000000001014794e */ /* 0x000fce0000000000 */
[----:B0-----:R-:W-:Y:S05]  /*0260*/  CALL.ABS.NOINC R12 ;  /* 0x000000000c007343 */ /* 0x001fea0003c00000 */
.L_x_2063:
        /* <DEDUP_REMOVED lines=12> */
.L_x_2064:
[----:B------:R-:W2:Y:S01]  /*0330*/  LDG.E.64 R10, desc[UR36][R22.64+0x8] ;  /* 0x00000824160a7981 */ /* 0x000ea2000c1e1b00 */
[----:B------:R-:W-:Y:S01]  /*0340*/  IMAD.MOV.U32 R8, RZ, RZ, R18 ;  /* 0x000000ffff087224 */ /* 0x000fe200078e0012 */
[----:B------:R0:W1:Y:S01]  /*0350*/  LDC.64 R12, c[0x4][R17] ;  /* 0x01000000110c7b82 */ /* 0x0000620000000a00 */
[----:B------:R-:W-:Y:S01]  /*0360*/  IMAD.MOV.U32 R9, RZ, RZ, R19 ;  /* 0x000000ffff097224 */ /* 0x000fe200078e0013 */
[----:B------:R-:W3:Y:S01]  /*0370*/  LDCU.64 UR4, c[0x4][0x238] ;  /* 0x01004700ff0477ac */ /* 0x000ee20008000a00 */
[----:B------:R-:W-:Y:S02]  /*0380*/  IMAD.MOV.U32 R6, RZ, RZ, R2 ;  /* 0x000000ffff067224 */ /* 0x000fe400078e0002 */
[----:B------:R-:W-:Y:S01]  /*0390*/  IMAD.MOV.U32 R7, RZ, RZ, R16 ;  /* 0x000000ffff077224 */ /* 0x000fe200078e0010 */
[----:B---3--:R-:W-:Y:S01]  /*03a0*/  MOV R4, UR4 ;  /* 0x0000000400047c02 */ /* 0x008fe20008000f00 */
[----:B------:R-:W-:Y:S01]  /*03b0*/  IMAD.U32 R5, RZ, RZ, UR5 ;  /* 0x00000005ff057e24 */ /* 0x000fe2000f8e00ff */
[----:B-12---:R0:W-:Y:S06]  /*03c0*/  STL.128 [R1], R8 ;  /* 0x0000000801007387 */ /* 0x0061ec0000100c00 */
[----:B------:R-:W-:-:S07]  /*03d0*/  LEPC R20, `(.L_x_2065) ;  /* 0x000000001014794e */ /* 0x000fce0000000000 */
[----:B0-----:R-:W-:Y:S05]  /*03e0*/  CALL.ABS.NOINC R12 ;  /* 0x000000000c007343 */ /* 0x001fea0003c00000 */
.L_x_2065:
[----:B------:R-:W-:Y:S02]  /*03f0*/  IADD3 R18, P0, PT, R18, 0x4, RZ ;  /* 0x0000000412127810 */ /* 0x000fe40007f1e0ff */
[----:B------:R-:W-:Y:S02]  /*0400*/  IADD3 R22, P1, PT, R22, 0x20, RZ ;  /* 0x0000002016167810 */ /* 0x000fe40007f3e0ff */
[----:B------:R-:W-:Y:S02]  /*0410*/  IADD3.X R19, PT, PT, RZ, R19, RZ, P0, !PT ;  /* 0x00000013ff137210 */ /* 0x000fe400007fe4ff */
[----:B------:R-:W-:Y:S01]  /*0420*/  ISETP.NE.U32.AND P0, PT, R18, 0x68, PT ;  /* 0x000000681200780c */ /* 0x000fe20003f05070 */
[----:B------:R-:W-:-:S03]  /*0430*/  IMAD.X R23, RZ, RZ, R23, P1 ;  /* 0x000000ffff177224 */ /* 0x000fc600008e0617 */
[----:B------:R-:W-:-:S13]  /*0440*/  ISETP.NE.AND.EX P0, PT, R19, RZ, PT, P0 ;  /* 0x000000ff1300720c */ /* 0x000fda0003f05300 */
[----:B------:R-:W-:Y:S05]  /*0450*/  @P0 BRA `(.L_x_2066) ;  /* 0xfffffffc00200947 */ /* 0x000fea000383ffff */
[----:B------:R-:W-:Y:S05]  /*0460*/  EXIT ;  /* 0x000000000000794d */ /* 0x000fea0003800000 */
.L_x_2067:
        /* <DEDUP_REMOVED lines=9> */
.L_x_2195:


//--------------------- .text._Z23build_bit_string_lookupv --------------------------
	.section	.text._Z23build_bit_string_lookupv,"ax",@progbits
	.align	128
        .global         _Z23build_bit_string_lookupv
        .type           _Z23build_bit_string_lookupv,@function
        .size           _Z23build_bit_string_lookupv,(.L_x_2196 - _Z23build_bit_string_lookupv)
        .other          _Z23build_bit_string_lookupv,@"STO_CUDA_ENTRY STV_DEFAULT"
_Z23build_bit_string_lookupv:
.text._Z23build_bit_string_lookupv:
[----:B------:R-:W-:Y:S01]  /*0000*/  LDC R1, c[0x0][0x37c] ;  /* 0x0000df00ff017b82 */ /* 0x000fe20000000800 */
[----:B------:R-:W0:Y:S07]  /*0010*/  S2R R3, SR_TID.X ;  /* 0x0000000000037919 */ /* 0x000e2e0000002100 */
[----:B------:R-:W0:Y:S08]  /*0020*/  S2UR UR4, SR_CTAID.X ;  /* 0x00000000000479c3 */ /* 0x000e300000002500 */
[----:B------:R-:W0:Y:S02]  /*0030*/  LDC R0, c[0x0][0x360] ;  /* 0x0000d800ff007b82 */ /* 0x000e240000000800 */
[----:B0-----:R-:W-:-:S05]  /*0040*/  IMAD R0, R0, UR4, R3 ;  /* 0x0000000400007c24 */ /* 0x001fca000f8e0203 */
[----:B------:R-:W-:-:S13]  /*0050*/  ISETP.GT.U32.AND P0, PT, R0, 0xfff, PT ;  /* 0x00000fff0000780c */ /* 0x000fda0003f04070 */
[----:B------:R-:W-:Y:S05]  /*0060*/  @P0 EXIT ;  /* 0x000000000000094d */ /* 0x000fea0003800000 */
[----:B------:R-:W-:Y:S01]  /*0070*/  ISETP.NE.AND P0, PT, R0, RZ, PT ;  /* 0x000000ff0000720c */ /* 0x000fe20003f05270 */
[----:B------:R-:W-:Y:S01]  /*0080*/  BSSY.RECONVERGENT B0, `(.L_x_2068) ;  /* 0x0000014000007945 */ /* 0x000fe20003800200 */
[----:B------:R-:W-:Y:S02]  /*0090*/  IMAD.MOV.U32 R7, RZ, RZ, RZ ;  /* 0x000000ffff077224 */ /* 0x000fe400078e00ff */
[----:B------:R-:W-:-:S09]  /*00a0*/  IMAD.MOV.U32 R8, RZ, RZ, RZ ;  /* 0x000000ffff087224 */ /* 0x000fd200078e00ff */
[----:B------:R-:W-:Y:S05]  /*00b0*/  @!P0 BRA `(.L_x_2069) ;  /* 0x0000000000408947 */ /* 0x000fea0003800000 */
[----:B------:R-:W-:Y:S01]  /*00c0*/  IADD3 R5, P0, PT, R0, 0x1, RZ ;  /* 0x0000000100057810 */ /* 0x000fe20007f1e0ff */
[----:B------:R-:W-:Y:S02]  /*00d0*/  IMAD.MOV.U32 R7, RZ, RZ, RZ ;  /* 0x000000ffff077224 */ /* 0x000fe400078e00ff */
[----:B------:R-:W-:Y:S02]  /*00e0*/  IMAD.MOV.U32 R8, RZ, RZ, RZ ;  /* 0x000000ffff087224 */ /* 0x000fe400078e00ff */
[----:B------:R-:W-:-:S08]  /*00f0*/  IMAD.X R6, RZ, RZ, RZ, P0 ;  /* 0x000000ffff067224 */ /* 0x000fd000000e06ff */
.L_x_2070:
[----:B------:R-:W-:Y:S01]  /*0100*/  ISETP.GT.U32.AND P0, PT, R5, 0x3, PT ;  /* 0x000000030500780c */ /* 0x000fe20003f04070 */
[----:B------:R-:W-:-:S03]  /*0110*/  IMAD.WIDE.U32 R2, R7, 0xa, RZ ;  /* 0x0000000a07027825 */ /* 0x000fc600078e00ff */
[----:B------:R-:W-:Y:S01]  /*0120*/  ISETP.GT.U32.AND.EX P0, PT, R6, RZ, PT, P0 ;  /* 0x000000ff0600720c */ /* 0x000fe20003f04100 */
[----:B------:R-:W-:Y:S01]  /*0130*/  IMAD R9, R8, 0xa, RZ ;  /* 0x0000000a08097824 */ /* 0x000fe200078e02ff */
[----:B------:R-:W-:Y:S02]  /*0140*/  LOP3.LUT R4, R2, 0x1, R5, 0xf8, !PT ;  /* 0x0000000102047812 */ /* 0x000fe400078ef805 */
[--C-:B------:R-:W-:Y:S02]  /*0150*/  SHF.R.U64 R2, R5, 0x1, R6.reuse ;  /* 0x0000000105027819 */ /* 0x100fe40000001206 */
[----:B------:R-:W-:Y:S02]  /*0160*/  IADD3 R7, P1, PT, R4, 0x1, RZ ;  /* 0x0000000104077810 */ /* 0x000fe40007f3e0ff */
[----:B------:R-:W-:Y:S02]  /*0170*/  SHF.R.U32.HI R4, RZ, 0x1, R6 ;  /* 0x00000001ff047819 */ /* 0x000fe40000011606 */
[----:B------:R-:W-:Y:S01]  /*0180*/  MOV R5, R2 ;  /* 0x0000000200057202 */ /* 0x000fe20000000f00 */
[----:B------:R-:W-:-:S02]  /*0190*/  IMAD.X R8, R3, 0x1, R9, P1 ;  /* 0x0000000103087824 */ /* 0x000fc400008e0609 */
[----:B------:R-:W-:Y:S01]  /*01a0*/  IMAD.MOV.U32 R6, RZ, RZ, R4 ;  /* 0x000000ffff067224 */ /* 0x000fe200078e0004 */
[----:B------:R-:W-:Y:S06]  /*01b0*/  @P0 BRA `(.L_x_2070) ;  /* 0xfffffffc00d00947 */ /* 0x000fec000383ffff */
.L_x_2069:
[----:B------:R-:W-:Y:S05]  /*01c0*/  BSYNC.RECONVERGENT B0 ;  /* 0x0000000000007941 */ /* 0x000fea0003800200 */
.L_x_2068:
[----:B------:R-:W0:Y:S01]  /*01d0*/  LDCU.64 UR6, c[0x4][0x20] ;  /* 0x01000400ff0677ac */ /* 0x000e220008000a00 */
[----:B------:R-:W-:Y:S01]  /*01e0*/  MOV R2, R7 ;  /* 0x0000000700027202 */ /* 0x000fe20000000f00 */
[----:B------:R-:W-:Y:S01]  /*01f0*/  IMAD.MOV.U32 R3, RZ, RZ, R8 ;  /* 0x000000ffff037224 */ /* 0x000fe200078e0008 */
[----:B------:R-:W1:Y:S01]  /*0200*/  LDCU.64 UR4, c[0x0][0x358] ;  /* 0x00006b00ff0477ac */ /* 0x000e620008000a00 */
[----:B0-----:R-:W-:-:S04]  /*0210*/  LEA R4, P0, R0, UR6, 0x3 ;  /* 0x0000000600047c11 */ /* 0x001fc8000f8018ff */
[----:B------:R-:W-:-:S05]  /*0220*/  LEA.HI.X R5, R0, UR7, RZ, 0x3, P0 ;  /* 0x0000000700057c11 */ /* 0x000fca00080f1cff */
[----:B-1----:R-:W-:Y:S01]  /*0230*/  STG.E.64 desc[UR4][R4.64], R2 ;  /* 0x0000000204007986 */ /* 0x002fe2000c101b04 */
[----:B------:R-:W-:Y:S05]  /*0240*/  EXIT ;  /* 0x000000000000794d */ /* 0x000fea0003800000 */
.L_x_2071:
        /* <DEDUP_REMOVED lines=11> */
.L_x_2196:


//--------------------- .nv.global.init           --------------------------
	.section	.nv.global.init,"aw",@progbits
	.align	8
.nv.global.init:
	.type		d_prev_thread_count,@object
	.size		d_prev_thread_count,($str$15 - d_prev_thread_count)
d_prev_thread_count:
        /*0000*/ 	.byte	0x01, 0x00, 0x00, 0x00, 0x00, 0x00, 0x00, 0x00
	.type		$str$15,@object
	.size		$str$15,($str$25 - $str$15)
$str$15:
        /*0008*/ 	.byte	0x0a, 0x00
	.type		$str$25,@object
	.size		$str$25,($str$31 - $str$25)
$str$25:
        /*000a*/ 	.byte	0x0a, 0x0a, 0x00
	.type		$str$31,@object
	.size		$str$31,($str$27 - $str$31)
$str$31:
        /*000d*/ 	.byte	0x25, 0x75, 0x0a, 0x00
	.type		$str$27,@object
	.size		$str$27,($str$42 - $str$27)
$str$27:
        /*0011*/ 	.byte	0x25, 0x75, 0x20, 0x00
	.type		$str$42,@object
	.size		$str$42,($str$5 - $str$42)
$str$42:
        /*0015*/ 	.byte	0x0a, 0x25, 0x75, 0x0a, 0x00
	.type		$str$5,@object
	.size		$str$5,($str$23 - $str$5)
$str$5:
        /*001a*/ 	.byte	0x25, 0x6c, 0x75, 0x20, 0x00
	.type		$str$23,@object
	.size		$str$23,($str$16 - $str$23)
$str$23:
        /*001f*/ 	.byte	0x48, 0x69, 0x74, 0x20, 0x68, 0x65, 0x72, 0x65, 0x0a, 0x00
	.type		$str$16,@object
	.size		$str$16,($str$6 - $str$16)
$str$16:
        /*0029*/ 	.byte	0x56, 0x44, 0x53, 0x20, 0x3d, 0x20, 0x25, 0x6c, 0x75, 0x0a, 0x00
	.type		$str$6,@object
	.size		$str$6,($str$8 - $str$6)
$str$6:
        /*0034*/ 	.byte	0x48, 0x69, 0x74, 0x20, 0x64, 0x69, 0x73, 0x70, 0x75, 0x74, 0x65, 0x0a, 0x00
	.type		$str$8,@object
	.size		$str$8,($str$30 - $str$8)
$str$8:
        /*0041*/ 	.byte	0x0a, 0x55, 0x6e, 0x64, 0x65, 0x72, 0x66, 0x6c, 0x6f, 0x77, 0x21, 0x21, 0x00
	.type		$str$30,@object
	.size		$str$30,($str$26 - $str$30)
$str$30:
        /*004e*/ 	.byte	0x0a, 0x43, 0x53, 0x52, 0x20, 0x65, 0x64, 0x67, 0x65, 0x73, 0x09, 0x09, 0x0a, 0x00
	.type		$str$26,@object
	.size		$str$26,($str$29 - $str$26)
$str$26:
        /*005c*/ 	.byte	0x0a, 0x53, 0x53, 0x53, 0x50, 0x20, 0x76, 0x61, 0x6c, 0x75, 0x65, 0x73, 0x0a, 0x00
	.type		$str$29,@object
	.size		$str$29,($str$35 - $str$29)
$str$29:
        /*006a*/ 	.byte	0x0a, 0x43, 0x53, 0x52, 0x20, 0x6f, 0x66, 0x66, 0x73, 0x65, 0x74, 0x09, 0x09, 0x0a, 0x00
	.type		$str$35,@object
	.size		$str$35,($str$36 - $str$35)
$str$35:
        /*0079*/ 	.byte	0x52, 0x65, 0x61, 0x72, 0x20, 0x41, 0x66, 0x74, 0x65, 0x72, 0x3a, 0x20, 0x25, 0x75, 0x0a, 0x00
	.type		$str$36,@object
	.size		$str$36,($str$32 - $str$36)
$str$36:
        /*0089*/ 	.byte	0x46, 0x72, 0x6f, 0x6e, 0x74, 0x20, 0x41, 0x66, 0x74, 0x65, 0x72, 0x3a, 0x20, 0x25, 0x75, 0x0a
        /*0099*/ 	.byte	0x00
	.type		$str$32,@object
	.size		$str$32,($str$17 - $str$32)
$str$32:
        /*009a*/ 	.byte	0x52, 0x65, 0x61, 0x72, 0x20, 0x42, 0x65, 0x66, 0x6f, 0x72, 0x65, 0x3a, 0x20, 0x25, 0x75, 0x0a
        /*00aa*/ 	.byte	0x00
	.type		$str$17,@object
	.size		$str$17,($str$40 - $str$17)
$str$17:
        /*00ab*/ 	.byte	0x4b, 0x32, 0x20, 0x63, 0x6f, 0x75, 0x6e, 0x74, 0x65, 0x72, 0x20, 0x3d, 0x20, 0x25, 0x75, 0x0a
        /*00bb*/ 	.byte	0x00
	.type		$str$40,@object
	.size		$str$40,($str$33 - $str$40)
$str$40:
        /*00bc*/ 	.byte	0x54, 0x6f, 0x74, 0x61, 0x6c, 0x20, 0x4d, 0x65, 0x6d, 0x6f, 0x72, 0x79, 0x3a, 0x20, 0x25, 0x75
        /*00cc*/ 	.byte	0x0a, 0x00
	.type		$str$33,@object
	.size		$str$33,($str$13 - $str$33)
$str$33:
        /*00ce*/ 	.byte	0x46, 0x72, 0x6f, 0x6e, 0x74, 0x20, 0x42, 0x65, 0x66, 0x6f, 0x72, 0x65, 0x3a, 0x20, 0x25, 0x75
        /*00de*/ 	.byte	0x0a, 0x00
	.type		$str$13,@object
	.size		$str$13,($str$39 - $str$13)
$str$13:
        /*00e0*/ 	.byte	0x50, 0x72, 0x69, 0x6e, 0x74, 0x69, 0x6e, 0x67, 0x20, 0x4c, 0x69, 0x6e, 0x6b, 0x65, 0x64, 0x20
        /*00f0*/ 	.byte	0x4c, 0x69, 0x73, 0x74, 0x0a, 0x00
	.type		$str$39,@object
	.size		$str$39,($str$20 - $str$39)
$str$39:
        /*00f6*/ 	.byte	0x52, 0x65, 0x63, 0x6f, 0x76, 0x65, 0x72, 0x65, 0x64, 0x20, 0x4d, 0x65, 0x6d, 0x6f, 0x72, 0x79
        /*0106*/ 	.byte	0x3a, 0x20, 0x25, 0x75, 0x0a, 0x00
	.type		$str$20,@object
	.size		$str$20,($str$41 - $str$20)
$str$20:
        /*010c*/ 	.byte	0x50, 0x72, 0x69, 0x6e, 0x74, 0x69, 0x6e, 0x67, 0x20, 0x42, 0x75, 0x63, 0x6b, 0x65, 0x74, 0x20
        /*011c*/ 	.byte	0x53, 0x74, 0x61, 0x74, 0x73, 0x0a, 0x00
	.type		$str$41,@object
	.size		$str$41,($str$18 - $str$41)
$str$41:
        /*0123*/ 	.byte	0x25, 0x20, 0x52, 0x65, 0x63, 0x6f, 0x76, 0x65, 0x72, 0x65, 0x64, 0x20, 0x4d, 0x65, 0x6d, 0x6f
        /*0133*/ 	.byte	0x72, 0x79, 0x3a, 0x20, 0x25, 0x66, 0x0a, 0x00
	.type		$str$18,@object
	.size		$str$18,($str$9 - $str$18)
$str$18:
        /*013b*/ 	.byte	0x41, 0x63, 0x74, 0x69, 0x76, 0x65, 0x20, 0x56, 0x65, 0x72, 0x74, 0x65, 0x78, 0x20, 0x43, 0x6f
        /*014b*/ 	.byte	0x75, 0x6e, 0x74, 0x20, 0x3d, 0x20, 0x25, 0x6c, 0x75, 0x0a, 0x00
	.type		$str$9,@object
	.size		$str$9,($str$21 - $str$9)
$str$9:
        /*0156*/ 	.byte	0x0a, 0x42, 0x69, 0x74, 0x20, 0x53, 0x74, 0x72, 0x69, 0x6e, 0x67, 0x20, 0x66, 0x6f, 0x72, 0x20
        /*0166*/ 	.byte	0x25, 0x6c, 0x75, 0x20, 0x69, 0x73, 0x20, 0x25, 0x6c, 0x75, 0x0a, 0x00
	.type		$str$21,@object
	.size		$str$21,($str$38 - $str$21)
$str$21:
        /*0172*/ 	.byte	0x48, 0x65, 0x69, 0x67, 0x68, 0x74, 0x20, 0x25, 0x6c, 0x75, 0x20, 0x68, 0x61, 0x73, 0x20, 0x25
        /*0182*/ 	.byte	0x6c, 0x75, 0x20, 0x76, 0x65, 0x72, 0x74, 0x69, 0x63, 0x65, 0x73, 0x0a, 0x00
	.type		$str$38,@object
	.size		$str$38,($str$11 - $str$38)
$str$38:
        /*018f*/ 	.byte	0x4e, 0x75, 0x6d, 0x62, 0x65, 0x72, 0x20, 0x6f, 0x66, 0x20, 0x63, 0x6f, 0x6d, 0x70, 0x61, 0x63
        /*019f*/ 	.byte	0x74, 0x65, 0x64, 0x20, 0x62, 0x6c, 0x6f, 0x63, 0x6b, 0x73, 0x3a, 0x20, 0x25, 0x75, 0x0a, 0x00
	.type		$str$11,@object
	.size		$str$11,($str$24 - $str$11)
$str$11:
        /*01af*/ 	.byte	0x43, 0x68, 0x65, 0x63, 0x6b, 0x70, 0x6f, 0x69, 0x6e, 0x74, 0x20, 0x66, 0x69, 0x6e, 0x61, 0x6c
        /*01bf*/ 	.byte	0x20, 0x70, 0x72, 0x65, 0x70, 0x72, 0x6f, 0x63, 0x65, 0x73, 0x73, 0x69, 0x6e, 0x67, 0x0a, 0x00
	.type		$str$24,@object
	.size		$str$24,($str$28 - $str$24)
$str$24:
        /*01cf*/ 	.byte	0x0a, 0x50, 0x65, 0x72, 0x2d, 0x76, 0x65, 0x72, 0x74, 0x65, 0x78, 0x20, 0x74, 0x72, 0x69, 0x61
        /*01df*/ 	.byte	0x6e, 0x67, 0x6c, 0x65, 0x20, 0x63, 0x6f, 0x75, 0x6e, 0x74, 0x20, 0x76, 0x61, 0x6c, 0x75, 0x65
        /*01ef*/ 	.byte	0x73, 0x0a, 0x00
	.type		$str$28,@object
	.size		$str$28,($str$10 - $str$28)
$str$28:
        /*01f2*/ 	.byte	0x0a, 0x0a, 0x50, 0x72, 0x69, 0x6e, 0x74, 0x69, 0x6e, 0x67, 0x20, 0x62, 0x61, 0x74, 0x63, 0x68
        /*0202*/ 	.byte	0x65, 0x64, 0x20, 0x43, 0x53, 0x52, 0x0a, 0x53, 0x6f, 0x75, 0x72, 0x63, 0x65, 0x20, 0x64, 0x65
        /*0212*/ 	.byte	0x67, 0x72, 0x65, 0x65, 0x73, 0x09, 0x09, 0x0a, 0x00
	.type		$str$10,@object
	.size		$str$10,($str$37 - $str$10)
$str$10:
        /*021b*/ 	.byte	0x45, 0x64, 0x67, 0x65, 0x20, 0x51, 0x75, 0x65, 0x75, 0x65, 0x20, 0x62, 0x65, 0x66, 0x6f, 0x72
        /*022b*/ 	.byte	0x65, 0x2c, 0x20, 0x66, 0x72, 0x6f, 0x6e, 0x74, 0x20, 0x3d, 0x20, 0x25, 0x75, 0x2c, 0x20, 0x72
        /*023b*/ 	.byte	0x65, 0x61, 0x72, 0x20, 0x3d, 0x20, 0x25, 0x75, 0x0a, 0x00
	.type		$str$37,@object
	.size		$str$37,($str$34 - $str$37)
$str$37:
        /*0245*/ 	.byte	0x4e, 0x75, 0x6d, 0x62, 0x65, 0x72, 0x20, 0x6f, 0x66, 0x20, 0x62, 0x6c, 0x6f, 0x63, 0x6b, 0x73
        /*0255*/ 	.byte	0x20, 0x69, 0x6e, 0x20, 0x71, 0x75, 0x65, 0x75, 0x65, 0x20, 0x61, 0x66, 0x74, 0x65, 0x72, 0x20
        /*0265*/ 	.byte	0x63, 0x6f, 0x6d, 0x70, 0x61, 0x63, 0x74, 0x69, 0x6f, 0x6e, 0x3a, 0x20, 0x25, 0x75, 0x0a, 0x00
	.type		$str$34,@object
	.size		$str$34,($str$12 - $str$34)
$str$34:
        /*0275*/ 	.byte	0x4e, 0x75, 0x6d, 0x62, 0x65, 0x72, 0x20, 0x6f, 0x66, 0x20, 0x62, 0x6c, 0x6f, 0x63, 0x6b, 0x73
        /*0285*/ 	.byte	0x20, 0x69, 0x6e, 0x20, 0x71, 0x75, 0x65, 0x75, 0x65, 0x20, 0x62, 0x65, 0x66, 0x6f, 0x72, 0x65
        /*0295*/ 	.byte	0x20, 0x63, 0x6f, 0x6d, 0x70, 0x61, 0x63, 0x74, 0x69, 0x6f, 0x6e, 0x3a, 0x20, 0x25, 0x75, 0x0a
        /*02a5*/ 	.byte	0x00
	.type		$str$12,@object
	.size		$str$12,($str$22 - $str$12)
$str$12:
        /*02a6*/ 	.byte	0x49, 0x73, 0x73, 0x75, 0x65, 0x20, 0x61, 0x74, 0x20, 0x69, 0x64, 0x3d, 0x25, 0x6c, 0x75, 0x2c
        /*02b6*/ 	.byte	0x20, 0x73, 0x6f, 0x75, 0x72, 0x63, 0x65, 0x3d, 0x25, 0x6c, 0x75, 0x20, 0x61, 0x6e, 0x64, 0x20
        /*02c6*/ 	.byte	0x64, 0x65, 0x73, 0x74, 0x69, 0x6e, 0x61, 0x74, 0x69, 0x6f, 0x6e, 0x3d, 0x25, 0x6c, 0x75, 0x0a
        /*02d6*/ 	.byte	0x00
	.type		$str$22,@object
	.size		$str$22,($str$7 - $str$22)
$str$22:
        /*02d7*/ 	.byte	0x49, 0x44, 0x20, 0x69, 0x73, 0x20, 0x25, 0x6c, 0x75, 0x2c, 0x20, 0x66, 0x69, 0x72, 0x73, 0x74
        /*02e7*/ 	.byte	0x5f, 0x76, 0x65, 0x72, 0x74, 0x65, 0x78, 0x20, 0x69, 0x73, 0x20, 0x25, 0x6c, 0x75, 0x2c, 0x20
        /*02f7*/ 	.byte	0x73, 0x65, 0x63, 0x6f, 0x6e, 0x64, 0x5f, 0x76, 0x65, 0x72, 0x74, 0x65, 0x78, 0x20, 0x69, 0x73
        /*0307*/ 	.byte	0x20, 0x25, 0x6c, 0x75, 0x0a, 0x00
	.type		$str$7,@object
	.size		$str$7,($str$19 - $str$7)
$str$7:
        /*030d*/ 	.byte	0x0a, 0x65, 0x64, 0x67, 0x65, 0x20, 0x62, 0x6c, 0x6f, 0x63, 0x6b, 0x20, 0x65, 0x64, 0x67, 0x65
        /*031d*/ 	.byte	0x20, 0x63, 0x6f, 0x75, 0x6e, 0x74, 0x20, 0x3d, 0x20, 0x25, 0x6c, 0x75, 0x2c, 0x20, 0x25, 0x70
        /*032d*/ 	.byte	0x2c, 0x20, 0x6c, 0x65, 0x76, 0x65, 0x6c, 0x20, 0x6f, 0x72, 0x64, 0x65, 0x72, 0x20, 0x70, 0x72
        /*033d*/ 	.byte	0x65, 0x64, 0x65, 0x63, 0x65, 0x73, 0x73, 0x6f, 0x72, 0x20, 0x3d, 0x20, 0x25, 0x70, 0x2c, 0x20
        /*034d*/ 	.byte	0x00
	.type		$str$19,@object
	.size		$str$19,($str$14 - $str$19)
$str$19:
        /*034e*/ 	.byte	0x25, 0x6c, 0x75, 0x20, 0x2d, 0x3e, 0x20, 0x2c, 0x20, 0x65, 0x64, 0x67, 0x65, 0x20, 0x62, 0x6c
        /*035e*/ 	.byte	0x6f, 0x63, 0x6b, 0x73, 0x20, 0x3d, 0x20, 0x25, 0x6c, 0x75, 0x2c, 0x20, 0x72, 0x6f, 0x6f, 0x74
        /*036e*/ 	.byte	0x20, 0x3d, 0x20, 0x25, 0x70, 0x2c, 0x20, 0x61, 0x63, 0x74, 0x69, 0x76, 0x65, 0x20, 0x65, 0x64
        /*037e*/ 	.byte	0x67, 0x65, 0x20, 0x63, 0x6f, 0x75, 0x6e, 0x74, 0x20, 0x3d, 0x20, 0x25, 0x6c, 0x75, 0x2c, 0x20
        /*038e*/ 	.byte	0x64, 0x65, 0x73, 0x74, 0x69, 0x6e, 0x61, 0x74, 0x69, 0x6f, 0x6e, 0x20, 0x76, 0x65, 0x72, 0x74
        /*039e*/ 	.byte	0x69, 0x63, 0x65, 0x73, 0x20, 0x2d, 0x3e, 0x20, 0x00
	.type		$str$14,@object
	.size		$str$14,(.L_76 - $str$14)
$str$14:
        /*03a7*/ 	.byte	0x25, 0x6c, 0x75, 0x20, 0x2d, 0x3e, 0x20, 0x2c, 0x20, 0x65, 0x64, 0x67, 0x65, 0x20, 0x62, 0x6c
        /*03b7*/ 	.byte	0x6f, 0x63, 0x6b, 0x73, 0x20, 0x3d, 0x20, 0x25, 0x6c, 0x75, 0x2c, 0x20, 0x65, 0x64, 0x67, 0x65
        /*03c7*/ 	.byte	0x20, 0x73, 0x65, 0x6e, 0x74, 0x69, 0x6e, 0x65, 0x6c, 0x20, 0x3d, 0x20, 0x25, 0x70, 0x2c, 0x20
        /*03d7*/ 	.byte	0x61, 0x63, 0x74, 0x69, 0x76, 0x65, 0x20, 0x65, 0x64, 0x67, 0x65, 0x20, 0x63, 0x6f, 0x75, 0x6e
        /*03e7*/ 	.byte	0x74, 0x20, 0x3d, 0x20, 0x25, 0x6c, 0x75, 0x2c, 0x20, 0x64, 0x65, 0x73, 0x74, 0x69, 0x6e, 0x61
        /*03f7*/ 	.byte	0x74, 0x69, 0x6f, 0x6e, 0x20, 0x76, 0x65, 0x72, 0x74, 0x69, 0x63, 0x65, 0x73, 0x20, 0x2d, 0x3e
        /*0407*/ 	.byte	0x20, 0x00
.L_76:


//--------------------- .nv.shared._ZN3cub18CUB_300001_SM_10006detail4scan16DeviceScanKernelINS2_10policy_hubIyyymN4cuda3std3__44plusIvEEE10Policy1000EPySC_NS0_13ScanTileStateIyLb1EEES9_NS1_10InputValueIySC_EEmyLb0EyEEvT0_T1_T2_iT3_T4_T5_ --------------------------
	.section	.nv.shared._ZN3cub18CUB_300001_SM_10006detail4scan16DeviceScanKernelINS2_10policy_hubIyyymN4cuda3std3__44plusIvEEE10Policy1000EPySC_NS0_13ScanTileStateIyLb1EEES9_NS1_10InputValueIySC_EEmyLb0EyEEvT0_T1_T2_iT3_T4_T5_,"aw",@nobits
	.sectionflags	@""
	.align	16
.nv.shared._ZN3cub18CUB_300001_SM_10006detail4scan16DeviceScanKernelINS2_10policy_hubIyyymN4cuda3std3__44plusIvEEE10Policy1000EPySC_NS0_13ScanTileStateIyLb1EEES9_NS1_10InputValueIySC_EEmyLb0EyEEvT0_T1_T2_iT3_T4_T5_:
	.zero		29200


//--------------------- .nv.shared.reserved.0     --------------------------
	.section	.nv.shared.reserved.0,"aw",@nobits
	.weak		__nv_reservedSMEM_offset_0_alias
	.size		__nv_reservedSMEM_offset_0_alias, 0, 64
	.other		__nv_reservedSMEM_offset_0_alias,@"STO_CUDA_RESERVED_SHARED STV_DEFAULT"
__nv_reservedSMEM_offset_0_alias:
	.zero		0
	.zero		64


//--------------------- .nv.global                --------------------------
	.section	.nv.global,"aw",@nobits
	.align	8
.nv.global:
	.type		tester,@object
	.size		tester,(delete_blocks_v1 - tester)
tester:
	.zero		8
	.type		delete_blocks_v1,@object
	.size		delete_blocks_v1,(d_prev_thread_count_16to31 - delete_blocks_v1)
delete_blocks_v1:
	.zero		8
	.type		d_prev_thread_count_16to31,@object
	.size		d_prev_thread_count_16to31,(stack_traversal - d_prev_thread_count_16to31)
d_prev_thread_count_16to31:
	.zero		8
	.type		stack_traversal,@object
	.size		stack_traversal,(d_search_flag - stack_traversal)
stack_traversal:
	.zero		8
	.type		d_search_flag,@object
	.size		d_search_flag,(delete_source - d_search_flag)
d_search_flag:
	.zero		8
	.type		delete_source,@object
	.size		delete_source,(temp - delete_source)
delete_source:
	.zero		8
	.type		temp,@object
	.size		temp,(search_index - temp)
temp:
	.zero		8
	.type		search_index,@object
	.size		search_index,(delete_index - search_index)
search_index:
	.zero		8
	.type		delete_index,@object
	.size		delete_index,(stack_top - delete_index)
delete_index:
	.zero		8
	.type		stack_top,@object
	.size		stack_top,(type - stack_top)
stack_top:
	.zero		8
	.type		type,@object
	.size		type,(d_v_d_sentinel - type)
type:
	.zero		8
	.type		d_v_d_sentinel,@object
	.size		d_v_d_sentinel,(d_a_sentinel - d_v_d_sentinel)
d_v_d_sentinel:
	.zero		40
	.type		d_a_sentinel,@object
	.size		d_a_sentinel,(search_blocks - d_a_sentinel)
d_a_sentinel:
	.zero		40
	.type		search_blocks,@object
	.size		search_blocks,(d_v_queue - search_blocks)
search_blocks:
	.zero		800
	.type		d_v_queue,@object
	.size		d_v_queue,(bit_string_lookup - d_v_queue)
d_v_queue:
	.zero		16024
	.type		bit_string_lookup,@object
	.size		bit_string_lookup,(d_e_queue - bit_string_lookup)
bit_string_lookup:
	.zero		32768
	.type		d_e_queue,@object
	.size		d_e_queue,(k2counter - d_e_queue)
d_e_queue:
	.zero		2000000016
	.type		k2counter,@object
	.size		k2counter,(k1counter - k2counter)
k2counter:
	.zero		4
	.type		k1counter,@object
	.size		k1counter,(total_triangles - k1counter)
k1counter:
	.zero		4
	.type		total_triangles,@object
	.size		total_triangles,(lockvar - total_triangles)
total_triangles:
	.zero		4
	.type		lockvar,@object
	.size		lockvar,(_ZN34_INTERNAL_528cd4d2_4_k_cu_cc2fa5616thrust24THRUST_300001_SM_1000_NS3seqE - lockvar)
lockvar:
	.zero		4
	.type		_ZN34_INTERNAL_528cd4d2_4_k_cu_cc2fa5616thrust24THRUST_300001_SM_1000_NS3seqE,@object
	.size		_ZN34_INTERNAL_528cd4d2_4_k_cu_cc2fa5616thrust24THRUST_300001_SM_1000_NS3seqE,(_ZN34_INTERNAL_528cd4d2_4_k_cu_cc2fa5614cuda3std3__420unreachable_sentinelE - _ZN34_INTERNAL_528cd4d2_4_k_cu_cc2fa5616thrust24THRUST_300001_SM_1000_NS3seqE)
_ZN34_INTERNAL_528cd4d2_4_k_cu_cc2fa5616thrust24THRUST_300001_SM_1000_NS3seqE:
	.zero		1
	.type		_ZN34_INTERNAL_528cd4d2_4_k_cu_cc2fa5614cuda3std3__420unreachable_sentinelE,@object
	.size		_ZN34_INTERNAL_528cd4d2_4_k_cu_cc2fa5614cuda3std3__420unreachable_sentinelE,(_ZN34_INTERNAL_528cd4d2_4_k_cu_cc2fa5614cuda3std6ranges3__45__cpo5ssizeE - _ZN34_INTERNAL_528cd4d2_4_k_cu_cc2fa5614cuda3std3__420unreachable_sentinelE)
_ZN34_INTERNAL_528cd4d2_4_k_cu_cc2fa5614cuda3std3__420unreachable_sentinelE:
	.zero		1
	.type		_ZN34_INTERNAL_528cd4d2_4_k_cu_cc2fa5614cuda3std6ranges3__45__cpo5ssizeE,@object
	.size		_ZN34_INTERNAL_528cd4d2_4_k_cu_cc2fa5614cuda3std6ranges3__45__cpo5ssizeE,(_ZN34_INTERNAL_528cd4d2_4_k_cu_cc2fa5614cuda3std6ranges3__45__cpo4cendE - _ZN34_INTERNAL_528cd4d2_4_k_cu_cc2fa5614cuda3std6ranges3__45__cpo5ssizeE)
_ZN34_INTERNAL_528cd4d2_4_k_cu_cc2fa5614cuda3std6ranges3__45__cpo5ssizeE:
	.zero		1
	.type		_ZN34_INTERNAL_528cd4d2_4_k_cu_cc2fa5614cuda3std6ranges3__45__cpo4cendE,@object
	.size		_ZN34_INTERNAL_528cd4d2_4_k_cu_cc2fa5614cuda3std6ranges3__45__cpo4cendE,(_ZN34_INTERNAL_528cd4d2_4_k_cu_cc2fa5616thrust24THRUST_300001_SM_1000_NS12placeholders2_3E - _ZN34_INTERNAL_528cd4d2_4_k_cu_cc2fa5614cuda3std6ranges3__45__cpo4cendE)
_ZN34_INTERNAL_528cd4d2_4_k_cu_cc2fa5614cuda3std6ranges3__45__cpo4cendE:
	.zero		1
	.type		_ZN34_INTERNAL_528cd4d2_4_k_cu_cc2fa5616thrust24THRUST_300001_SM_1000_NS12placeholders2_3E,@object
	.size		_ZN34_INTERNAL_528cd4d2_4_k_cu_cc2fa5616thrust24THRUST_300001_SM_1000_NS12placeholders2_3E,(_ZN34_INTERNAL_528cd4d2_4_k_cu_cc2fa5614cuda3std3__45__cpo4cendE - _ZN34_INTERNAL_528cd4d2_4_k_cu_cc2fa5616thrust24THRUST_300001_SM_1000_NS12placeholders2_3E)
_ZN34_INTERNAL_528cd4d2_4_k_cu_cc2fa5616thrust24THRUST_300001_SM_1000_NS12placeholders2_3E:
	.zero		1
	.type		_ZN34_INTERNAL_528cd4d2_4_k_cu_cc2fa5614cuda3std3__45__cpo4cendE,@object
	.size		_ZN34_INTERNAL_528cd4d2_4_k_cu_cc2fa5614cuda3std3__45__cpo4cendE,(_ZN34_INTERNAL_528cd4d2_4_k_cu_cc2fa5614cuda3std6ranges3__45__cpo4prevE - _ZN34_INTERNAL_528cd4d2_4_k_cu_cc2fa5614cuda3std3__45__cpo4cendE)
_ZN34_INTERNAL_528cd4d2_4_k_cu_cc2fa5614cuda3std3__45__cpo4cendE:
	.zero		1
	.type		_ZN34_INTERNAL_528cd4d2_4_k_cu_cc2fa5614cuda3std6ranges3__45__cpo4prevE,@object
	.size		_ZN34_INTERNAL_528cd4d2_4_k_cu_cc2fa5614cuda3std6ranges3__45__cpo4prevE,(_ZN34_INTERNAL_528cd4d2_4_k_cu_cc2fa5616thrust24THRUST_300001_SM_1000_NS12placeholders2_7E - _ZN34_INTERNAL_528cd4d2_4_k_cu_cc2fa5614cuda3std6ranges3__45__cpo4prevE)
_ZN34_INTERNAL_528cd4d2_4_k_cu_cc2fa5614cuda3std6ranges3__45__cpo4prevE:
	.zero		1
	.type		_ZN34_INTERNAL_528cd4d2_4_k_cu_cc2fa5616thrust24THRUST_300001_SM_1000_NS12placeholders2_7E,@object
	.size		_ZN34_INTERNAL_528cd4d2_4_k_cu_cc2fa5616thrust24THRUST_300001_SM_1000_NS12placeholders2_7E,(_ZN34_INTERNAL_528cd4d2_4_k_cu_cc2fa5614cuda3std3__45__cpo5crendE - _ZN34_INTERNAL_528cd4d2_4_k_cu_cc2fa5616thrust24THRUST_300001_SM_1000_NS12placeholders2_7E)
_ZN34_INTERNAL_528cd4d2_4_k_cu_cc2fa5616thrust24THRUST_300001_SM_1000_NS12placeholders2_7E:
	.zero		1
	.type		_ZN34_INTERNAL_528cd4d2_4_k_cu_cc2fa5614cuda3std3__45__cpo5crendE,@object
	.size		_ZN34_INTERNAL_528cd4d2_4_k_cu_cc2fa5614cuda3std3__45__cpo5crendE,(_ZN34_INTERNAL_528cd4d2_4_k_cu_cc2fa5614cuda3std6ranges3__45__cpo9iter_moveE - _ZN34_INTERNAL_528cd4d2_4_k_cu_cc2fa5614cuda3std3__45__cpo5crendE)
_ZN34_INTERNAL_528cd4d2_4_k_cu_cc2fa5614cuda3std3__45__cpo5crendE:
	.zero		1
	.type		_ZN34_INTERNAL_528cd4d2_4_k_cu_cc2fa5614cuda3std6ranges3__45__cpo9iter_moveE,@object
	.size		_ZN34_INTERNAL_528cd4d2_4_k_cu_cc2fa5614cuda3std6ranges3__45__cpo9iter_moveE,(_ZN34_INTERNAL_528cd4d2_4_k_cu_cc2fa5616thrust24THRUST_300001_SM_1000_NS6system6detail10sequential3seqE - _ZN34_INTERNAL_528cd4d2_4_k_cu_cc2fa5614cuda3std6ranges3__45__cpo9iter_moveE)
_ZN34_INTERNAL_528cd4d2_4_k_cu_cc2fa5614cuda3std6ranges3__45__cpo9iter_moveE:
	.zero		1
	.type		_ZN34_INTERNAL_528cd4d2_4_k_cu_cc2fa5616thrust24THRUST_300001_SM_1000_NS6system6detail10sequential3seqE,@object
	.size		_ZN34_INTERNAL_528cd4d2_4_k_cu_cc2fa5616thrust24THRUST_300001_SM_1000_NS6system6detail10sequential3seqE,(_ZN34_INTERNAL_528cd4d2_4_k_cu_cc2fa5614cuda3std6ranges3__45__cpo9iter_swapE - _ZN34_INTERNAL_528cd4d2_4_k_cu_cc2fa5616thrust24THRUST_300001_SM_1000_NS6system6detail10sequential3seqE)
_ZN34_INTERNAL_528cd4d2_4_k_cu_cc2fa5616thrust24THRUST_300001_SM_1000_NS6system6detail10sequential3seqE:
	.zero		1
	.type		_ZN34_INTERNAL_528cd4d2_4_k_cu_cc2fa5614cuda3std6ranges3__45__cpo9iter_swapE,@object
	.size		_ZN34_INTERNAL_528cd4d2_4_k_cu_cc2fa5614cuda3std6ranges3__45__cpo9iter_swapE,(_ZN34_INTERNAL_528cd4d2_4_k_cu_cc2fa5616thrust24THRUST_300001_SM_1000_NS12placeholders2_5E - _ZN34_INTERNAL_528cd4d2_4_k_cu_cc2fa5614cuda3std6ranges3__45__cpo9iter_swapE)
_ZN34_INTERNAL_528cd4d2_4_k_cu_cc2fa5614cuda3std6ranges3__45__cpo9iter_swapE:
	.zero		1
	.type		_ZN34_INTERNAL_528cd4d2_4_k_cu_cc2fa5616thrust24THRUST_300001_SM_1000_NS12placeholders2_5E,@object
	.size		_ZN34_INTERNAL_528cd4d2_4_k_cu_cc2fa5616thrust24THRUST_300001_SM_1000_NS12placeholders2_5E,(_ZN34_INTERNAL_528cd4d2_4_k_cu_cc2fa5614cuda3std3__45__cpo4rendE - _ZN34_INTERNAL_528cd4d2_4_k_cu_cc2fa5616thrust24THRUST_300001_SM_1000_NS12placeholders2_5E)
_ZN34_INTERNAL_528cd4d2_4_k_cu_cc2fa5616thrust24THRUST_300001_SM_1000_NS12placeholders2_5E:
	.zero		1
	.type		_ZN34_INTERNAL_528cd4d2_4_k_cu_cc2fa5614cuda3std3__45__cpo4rendE,@object
	.size		_ZN34_INTERNAL_528cd4d2_4_k_cu_cc2fa5614cuda3std3__45__cpo4rendE,(_ZN34_INTERNAL_528cd4d2_4_k_cu_cc2fa5614cuda3std3__48unexpectE - _ZN34_INTERNAL_528cd4d2_4_k_cu_cc2fa5614cuda3std3__45__cpo4rendE)
_ZN34_INTERNAL_528cd4d2_4_k_cu_cc2fa5614cuda3std3__45__cpo4rendE:
	.zero		1
	.type		_ZN34_INTERNAL_528cd4d2_4_k_cu_cc2fa5614cuda3std3__48unexpectE,@object
	.size		_ZN34_INTERNAL_528cd4d2_4_k_cu_cc2fa5614cuda3std3__48unexpectE,(_ZN34_INTERNAL_528cd4d2_4_k_cu_cc2fa5616thrust24THRUST_300001_SM_1000_NS8cuda_cub3parE - _ZN34_INTERNAL_528cd4d2_4_k_cu_cc2fa5614cuda3std3__48unexpectE)
_ZN34_INTERNAL_528cd4d2_4_k_cu_cc2fa5614cuda3std3__48unexpectE:
	.zero		1
	.type		_ZN34_INTERNAL_528cd4d2_4_k_cu_cc2fa5616thrust24THRUST_300001_SM_1000_NS8cuda_cub3parE,@object
	.size		_ZN34_INTERNAL_528cd4d2_4_k_cu_cc2fa5616thrust24THRUST_300001_SM_1000_NS8cuda_cub3parE,(_ZN34_INTERNAL_528cd4d2_4_k_cu_cc2fa5614cuda3std6ranges3__45__cpo5cdataE - _ZN34_INTERNAL_528cd4d2_4_k_cu_cc2fa5616thrust24THRUST_300001_SM_1000_NS8cuda_cub3parE)
_ZN34_INTERNAL_528cd4d2_4_k_cu_cc2fa5616thrust24THRUST_300001_SM_1000_NS8cuda_cub3parE:
	.zero		1
	.type		_ZN34_INTERNAL_528cd4d2_4_k_cu_cc2fa5614cuda3std6ranges3__45__cpo5cdataE,@object
	.size		_ZN34_INTERNAL_528cd4d2_4_k_cu_cc2fa5614cuda3std6ranges3__45__cpo5cdataE,(_ZN34_INTERNAL_528cd4d2_4_k_cu_cc2fa5616thrust24THRUST_300001_SM_1000_NS12placeholders2_9E - _ZN34_INTERNAL_528cd4d2_4_k_cu_cc2fa5614cuda3std6ranges3__45__cpo5cdataE)
_ZN34_INTERNAL_528cd4d2_4_k_cu_cc2fa5614cuda3std6ranges3__45__cpo5cdataE:
	.zero		1
	.type		_ZN34_INTERNAL_528cd4d2_4_k_cu_cc2fa5616thrust24THRUST_300001_SM_1000_NS12placeholders2_9E,@object
	.size		_ZN34_INTERNAL_528cd4d2_4_k_cu_cc2fa5616thrust24THRUST_300001_SM_1000_NS12placeholders2_9E,(_ZN34_INTERNAL_528cd4d2_4_k_cu_cc2fa5614cuda3std3__419piecewise_constructE - _ZN34_INTERNAL_528cd4d2_4_k_cu_cc2fa5616thrust24THRUST_300001_SM_1000_NS12placeholders2_9E)
_ZN34_INTERNAL_528cd4d2_4_k_cu_cc2fa5616thrust24THRUST_300001_SM_1000_NS12placeholders2_9E:
	.zero		1
	.type		_ZN34_INTERNAL_528cd4d2_4_k_cu_cc2fa5614cuda3std3__419piecewise_constructE,@object
	.size		_ZN34_INTERNAL_528cd4d2_4_k_cu_cc2fa5614cuda3std3__419piecewise_constructE,(_ZN34_INTERNAL_528cd4d2_4_k_cu_cc2fa5614cuda3std6ranges3__45__cpo3endE - _ZN34_INTERNAL_528cd4d2_4_k_cu_cc2fa5614cuda3std3__419piecewise_constructE)
_ZN34_INTERNAL_528cd4d2_4_k_cu_cc2fa5614cuda3std3__419piecewise_constructE:
	.zero		1
	.type		_ZN34_INTERNAL_528cd4d2_4_k_cu_cc2fa5614cuda3std6ranges3__45__cpo3endE,@object
	.size		_ZN34_INTERNAL_528cd4d2_4_k_cu_cc2fa5614cuda3std6ranges3__45__cpo3endE,(_ZN34_INTERNAL_528cd4d2_4_k_cu_cc2fa5616thrust24THRUST_300001_SM_1000_NS12placeholders2_1E - _ZN34_INTERNAL_528cd4d2_4_k_cu_cc2fa5614cuda3std6ranges3__45__cpo3endE)
_ZN34_INTERNAL_528cd4d2_4_k_cu_cc2fa5614cuda3std6ranges3__45__cpo3endE:
	.zero		1
	.type		_ZN34_INTERNAL_528cd4d2_4_k_cu_cc2fa5616thrust24THRUST_300001_SM_1000_NS12placeholders2_1E,@object
	.size		_ZN34_INTERNAL_528cd4d2_4_k_cu_cc2fa5616thrust24THRUST_300001_SM_1000_NS12placeholders2_1E,(_ZN34_INTERNAL_528cd4d2_4_k_cu_cc2fa5614cuda3std3__45__cpo3endE - _ZN34_INTERNAL_528cd4d2_4_k_cu_cc2fa5616thrust24THRUST_300001_SM_1000_NS12placeholders2_1E)
_ZN34_INTERNAL_528cd4d2_4_k_cu_cc2fa5616thrust24THRUST_300001_SM_1000_NS12placeholders2_1E:
	.zero		1
	.type		_ZN34_INTERNAL_528cd4d2_4_k_cu_cc2fa5614cuda3std3__45__cpo3endE,@object
	.size		_ZN34_INTERNAL_528cd4d2_4_k_cu_cc2fa5614cuda3std3__45__cpo3endE,(_ZN34_INTERNAL_528cd4d2_4_k_cu_cc2fa5616thrust24THRUST_300001_SM_1000_NS6deviceE - _ZN34_INTERNAL_528cd4d2_4_k_cu_cc2fa5614cuda3std3__45__cpo3endE)
_ZN34_INTERNAL_528cd4d2_4_k_cu_cc2fa5614cuda3std3__45__cpo3endE:
	.zero		1
	.type		_ZN34_INTERNAL_528cd4d2_4_k_cu_cc2fa5616thrust24THRUST_300001_SM_1000_NS6deviceE,@object
	.size		_ZN34_INTERNAL_528cd4d2_4_k_cu_cc2fa5616thrust24THRUST_300001_SM_1000_NS6deviceE,(_ZN34_INTERNAL_528cd4d2_4_k_cu_cc2fa5614cuda3std3__47nulloptE - _ZN34_INTERNAL_528cd4d2_4_k_cu_cc2fa5616thrust24THRUST_300001_SM_1000_NS6deviceE)
_ZN34_INTERNAL_528cd4d2_4_k_cu_cc2fa5616thrust24THRUST_300001_SM_1000_NS6deviceE:
	.zero		1
	.type		_ZN34_INTERNAL_528cd4d2_4_k_cu_cc2fa5614cuda3std3__47nulloptE,@object
	.size		_ZN34_INTERNAL_528cd4d2_4_k_cu_cc2fa5614cuda3std3__47nulloptE,(_ZN34_INTERNAL_528cd4d2_4_k_cu_cc2fa5614cuda3std6ranges3__45__cpo8distanceE - _ZN34_INTERNAL_528cd4d2_4_k_cu_cc2fa5614cuda3std3__47nulloptE)
_ZN34_INTERNAL_528cd4d2_4_k_cu_cc2fa5614cuda3std3__47nulloptE:
	.zero		1
	.type		_ZN34_INTERNAL_528cd4d2_4_k_cu_cc2fa5614cuda3std6ranges3__45__cpo8distanceE,@object
	.size		_ZN34_INTERNAL_528cd4d2_4_k_cu_cc2fa5614cuda3std6ranges3__45__cpo8distanceE,(_ZN34_INTERNAL_528cd4d2_4_k_cu_cc2fa5614cuda3std6ranges3__45__cpo7advanceE - _ZN34_INTERNAL_528cd4d2_4_k_cu_cc2fa5614cuda3std6ranges3__45__cpo8distanceE)
_ZN34_INTERNAL_528cd4d2_4_k_cu_cc2fa5614cuda3std6ranges3__45__cpo8distanceE:
	.zero		1
	.type		_ZN34_INTERNAL_528cd4d2_4_k_cu_cc2fa5614cuda3std6ranges3__45__cpo7advanceE,@object
	.size		_ZN34_INTERNAL_528cd4d2_4_k_cu_cc2fa5614cuda3std6ranges3__45__cpo7advanceE,(_ZN34_INTERNAL_528cd4d2_4_k_cu_cc2fa5616thrust24THRUST_300001_SM_1000_NS12placeholders2_4E - _ZN34_INTERNAL_528cd4d2_4_k_cu_cc2fa5614cuda3std6ranges3__45__cpo7advanceE)
_ZN34_INTERNAL_528cd4d2_4_k_cu_cc2fa5614cuda3std6ranges3__45__cpo7advanceE:
	.zero		1
	.type		_ZN34_INTERNAL_528cd4d2_4_k_cu_cc2fa5616thrust24THRUST_300001_SM_1000_NS12placeholders2_4E,@object
	.size		_ZN34_INTERNAL_528cd4d2_4_k_cu_cc2fa5616thrust24THRUST_300001_SM_1000_NS12placeholders2_4E,(_ZN34_INTERNAL_528cd4d2_4_k_cu_cc2fa5614cuda3std3__45__cpo6rbeginE - _ZN34_INTERNAL_528cd4d2_4_k_cu_cc2fa5616thrust24THRUST_300001_SM_1000_NS12placeholders2_4E)
_ZN34_INTERNAL_528cd4d2_4_k_cu_cc2fa5616thrust24THRUST_300001_SM_1000_NS12placeholders2_4E:
	.zero		1
	.type		_ZN34_INTERNAL_528cd4d2_4_k_cu_cc2fa5614cuda3std3__45__cpo6rbeginE,@object
	.size		_ZN34_INTERNAL_528cd4d2_4_k_cu_cc2fa5614cuda3std3__45__cpo6rbeginE,(_ZN34_INTERNAL_528cd4d2_4_k_cu_cc2fa5614cuda3std6ranges3__45__cpo4dataE - _ZN34_INTERNAL_528cd4d2_4_k_cu_cc2fa5614cuda3std3__45__cpo6rbeginE)
_ZN34_INTERNAL_528cd4d2_4_k_cu_cc2fa5614cuda3std3__45__cpo6rbeginE:
	.zero		1
	.type		_ZN34_INTERNAL_528cd4d2_4_k_cu_cc2fa5614cuda3std6ranges3__45__cpo4dataE,@object
	.size		_ZN34_INTERNAL_528cd4d2_4_k_cu_cc2fa5614cuda3std6ranges3__45__cpo4dataE,(_ZN34_INTERNAL_528cd4d2_4_k_cu_cc2fa5616thrust24THRUST_300001_SM_1000_NS12placeholders2_8E - _ZN34_INTERNAL_528cd4d2_4_k_cu_cc2fa5614cuda3std6ranges3__45__cpo4dataE)
_ZN34_INTERNAL_528cd4d2_4_k_cu_cc2fa5614cuda3std6ranges3__45__cpo4dataE:
	.zero		1
	.type		_ZN34_INTERNAL_528cd4d2_4_k_cu_cc2fa5616thrust24THRUST_300001_SM_1000_NS12placeholders2_8E,@object
	.size		_ZN34_INTERNAL_528cd4d2_4_k_cu_cc2fa5616thrust24THRUST_300001_SM_1000_NS12placeholders2_8E,(_ZN34_INTERNAL_528cd4d2_4_k_cu_cc2fa5614cuda3std3__436_GLOBAL__N__528cd4d2_4_k_cu_cc2fa5616ignoreE - _ZN34_INTERNAL_528cd4d2_4_k_cu_cc2fa5616thrust24THRUST_300001_SM_1000_NS12placeholders2_8E)
_ZN34_INTERNAL_528cd4d2_4_k_cu_cc2fa5616thrust24THRUST_300001_SM_1000_NS12placeholders2_8E:
	.zero		1
	.type		_ZN34_INTERNAL_528cd4d2_4_k_cu_cc2fa5614cuda3std3__436_GLOBAL__N__528cd4d2_4_k_cu_cc2fa5616ignoreE,@object
	.size		_ZN34_INTERNAL_528cd4d2_4_k_cu_cc2fa5614cuda3std3__436_GLOBAL__N__528cd4d2_4_k_cu_cc2fa5616ignoreE,(_ZN34_INTERNAL_528cd4d2_4_k_cu_cc2fa5614cuda3std6ranges3__45__cpo5beginE - _ZN34_INTERNAL_528cd4d2_4_k_cu_cc2fa5614cuda3std3__436_GLOBAL__N__528cd4d2_4_k_cu_cc2fa5616ignoreE)
_ZN34_INTERNAL_528cd4d2_4_k_cu_cc2fa5614cuda3std3__436_GLOBAL__N__528cd4d2_4_k_cu_cc2fa5616ignoreE:
	.zero		1
	.type		_ZN34_INTERNAL_528cd4d2_4_k_cu_cc2fa5614cuda3std6ranges3__45__cpo5beginE,@object
	.size		_ZN34_INTERNAL_528cd4d2_4_k_cu_cc2fa5614cuda3std6ranges3__45__cpo5beginE,(_ZN34_INTERNAL_528cd4d2_4_k_cu_cc2fa5616thrust24THRUST_300001_SM_1000_NS6system3cpp3parE - _ZN34_INTERNAL_528cd4d2_4_k_cu_cc2fa5614cuda3std6ranges3__45__cpo5beginE)
_ZN34_INTERNAL_528cd4d2_4_k_cu_cc2fa5614cuda3std6ranges3__45__cpo5beginE:
	.zero		1
	.type		_ZN34_INTERNAL_528cd4d2_4_k_cu_cc2fa5616thrust24THRUST_300001_SM_1000_NS6system3cpp3parE,@object
	.size		_ZN34_INTERNAL_528cd4d2_4_k_cu_cc2fa5616thrust24THRUST_300001_SM_1000_NS6system3cpp3parE,(_ZN34_INTERNAL_528cd4d2_4_k_cu_cc2fa5614cuda3std3__45__cpo5beginE - _ZN34_INTERNAL_528cd4d2_4_k_cu_cc2fa5616thrust24THRUST_300001_SM_1000_NS6system3cpp3parE)
_ZN34_INTERNAL_528cd4d2_4_k_cu_cc2fa5616thrust24THRUST_300001_SM_1000_NS6system3cpp3parE:
	.zero		1
	.type		_ZN34_INTERNAL_528cd4d2_4_k_cu_cc2fa5614cuda3std3__45__cpo5beginE,@object
	.size		_ZN34_INTERNAL_528cd4d2_4_k_cu_cc2fa5614cuda3std3__45__cpo5beginE,(_ZN34_INTERNAL_528cd4d2_4_k_cu_cc2fa5614cuda3std6ranges3__45__cpo4nextE - _ZN34_INTERNAL_528cd4d2_4_k_cu_cc2fa5614cuda3std3__45__cpo5beginE)
_ZN34_INTERNAL_528cd4d2_4_k_cu_cc2fa5614cuda3std3__45__cpo5beginE:
	.zero		1
	.type		_ZN34_INTERNAL_528cd4d2_4_k_cu_cc2fa5614cuda3std6ranges3__45__cpo4nextE,@object
	.size		_ZN34_INTERNAL_528cd4d2_4_k_cu_cc2fa5614cuda3std6ranges3__45__cpo4nextE,(_ZN34_INTERNAL_528cd4d2_4_k_cu_cc2fa5616thrust24THRUST_300001_SM_1000_NS12placeholders2_6E - _ZN34_INTERNAL_528cd4d2_4_k_cu_cc2fa5614cuda3std6ranges3__45__cpo4nextE)
_ZN34_INTERNAL_528cd4d2_4_k_cu_cc2fa5614cuda3std6ranges3__45__cpo4nextE:
	.zero		1
	.type		_ZN34_INTERNAL_528cd4d2_4_k_cu_cc2fa5616thrust24THRUST_300001_SM_1000_NS12placeholders2_6E,@object
	.size		_ZN34_INTERNAL_528cd4d2_4_k_cu_cc2fa5616thrust24THRUST_300001_SM_1000_NS12placeholders2_6E,(_ZN34_INTERNAL_528cd4d2_4_k_cu_cc2fa5614cuda3std3__45__cpo7crbeginE - _ZN34_INTERNAL_528cd4d2_4_k_cu_cc2fa5616thrust24THRUST_300001_SM_1000_NS12placeholders2_6E)
_ZN34_INTERNAL_528cd4d2_4_k_cu_cc2fa5616thrust24THRUST_300001_SM_1000_NS12placeholders2_6E:
	.zero		1
	.type		_ZN34_INTERNAL_528cd4d2_4_k_cu_cc2fa5614cuda3std3__45__cpo7crbeginE,@object
	.size		_ZN34_INTERNAL_528cd4d2_4_k_cu_cc2fa5614cuda3std3__45__cpo7crbeginE,(_ZN34_INTERNAL_528cd4d2_4_k_cu_cc2fa5614cuda3std6ranges3__45__cpo4swapE - _ZN34_INTERNAL_528cd4d2_4_k_cu_cc2fa5614cuda3std3__45__cpo7crbeginE)
_ZN34_INTERNAL_528cd4d2_4_k_cu_cc2fa5614cuda3std3__45__cpo7crbeginE:
	.zero		1
	.type		_ZN34_INTERNAL_528cd4d2_4_k_cu_cc2fa5614cuda3std6ranges3__45__cpo4swapE,@object
	.size		_ZN34_INTERNAL_528cd4d2_4_k_cu_cc2fa5614cuda3std6ranges3__45__cpo4swapE,(_ZN34_INTERNAL_528cd4d2_4_k_cu_cc2fa5616thrust24THRUST_300001_SM_1000_NS8cuda_cub10par_nosyncE - _ZN34_INTERNAL_528cd4d2_4_k_cu_cc2fa5614cuda3std6ranges3__45__cpo4swapE)
_ZN34_INTERNAL_528cd4d2_4_k_cu_cc2fa5614cuda3std6ranges3__45__cpo4swapE:
	.zero		1
	.type		_ZN34_INTERNAL_528cd4d2_4_k_cu_cc2fa5616thrust24THRUST_300001_SM_1000_NS8cuda_cub10par_nosyncE,@object
	.size		_ZN34_INTERNAL_528cd4d2_4_k_cu_cc2fa5616thrust24THRUST_300001_SM_1000_NS8cuda_cub10par_nosyncE,(_ZN34_INTERNAL_528cd4d2_4_k_cu_cc2fa5614cuda3std6ranges3__45__cpo4sizeE - _ZN34_INTERNAL_528cd4d2_4_k_cu_cc2fa5616thrust24THRUST_300001_SM_1000_NS8cuda_cub10par_nosyncE)
_ZN34_INTERNAL_528cd4d2_4_k_cu_cc2fa5616thrust24THRUST_300001_SM_1000_NS8cuda_cub10par_nosyncE:
	.zero		1
	.type		_ZN34_INTERNAL_528cd4d2_4_k_cu_cc2fa5614cuda3std6ranges3__45__cpo4sizeE,@object
	.size		_ZN34_INTERNAL_528cd4d2_4_k_cu_cc2fa5614cuda3std6ranges3__45__cpo4sizeE,(_ZN34_INTERNAL_528cd4d2_4_k_cu_cc2fa5616thrust24THRUST_300001_SM_1000_NS12placeholders3_10E - _ZN34_INTERNAL_528cd4d2_4_k_cu_cc2fa5614cuda3std6ranges3__45__cpo4sizeE)
_ZN34_INTERNAL_528cd4d2_4_k_cu_cc2fa5614cuda3std6ranges3__45__cpo4sizeE:
	.zero		1
	.type		_ZN34_INTERNAL_528cd4d2_4_k_cu_cc2fa5616thrust24THRUST_300001_SM_1000_NS12placeholders3_10E,@object
	.size		_ZN34_INTERNAL_528cd4d2_4_k_cu_cc2fa5616thrust24THRUST_300001_SM_1000_NS12placeholders3_10E,(_ZN34_INTERNAL_528cd4d2_4_k_cu_cc2fa5614cuda3std3__48in_placeE - _ZN34_INTERNAL_528cd4d2_4_k_cu_cc2fa5616thrust24THRUST_300001_SM_1000_NS12placeholders3_10E)
_ZN34_INTERNAL_528cd4d2_4_k_cu_cc2fa5616thrust24THRUST_300001_SM_1000_NS12placeholders3_10E:
	.zero		1
	.type		_ZN34_INTERNAL_528cd4d2_4_k_cu_cc2fa5614cuda3std3__48in_placeE,@object
	.size		_ZN34_INTERNAL_528cd4d2_4_k_cu_cc2fa5614cuda3std3__48in_placeE,(_ZN34_INTERNAL_528cd4d2_4_k_cu_cc2fa5614cuda3std6ranges3__45__cpo6cbeginE - _ZN34_INTERNAL_528cd4d2_4_k_cu_cc2fa5614cuda3std3__48in_placeE)
_ZN34_INTERNAL_528cd4d2_4_k_cu_cc2fa5614cuda3std3__48in_placeE:
	.zero		1
	.type		_ZN34_INTERNAL_528cd4d2_4_k_cu_cc2fa5614cuda3std6ranges3__45__cpo6cbeginE,@object
	.size		_ZN34_INTERNAL_528cd4d2_4_k_cu_cc2fa5614cuda3std6ranges3__45__cpo6cbeginE,(_ZN34_INTERNAL_528cd4d2_4_k_cu_cc2fa5616thrust24THRUST_300001_SM_1000_NS12placeholders2_2E - _ZN34_INTERNAL_528cd4d2_4_k_cu_cc2fa5614cuda3std6ranges3__45__cpo6cbeginE)
_ZN34_INTERNAL_528cd4d2_4_k_cu_cc2fa5614cuda3std6ranges3__45__cpo6cbeginE:
	.zero		1
	.type		_ZN34_INTERNAL_528cd4d2_4_k_cu_cc2fa5616thrust24THRUST_300001_SM_1000_NS12placeholders2_2E,@object
	.size		_ZN34_INTERNAL_528cd4d2_4_k_cu_cc2fa5616thrust24THRUST_300001_SM_1000_NS12placeholders2_2E,(_ZN34_INTERNAL_528cd4d2_4_k_cu_cc2fa5614cuda3std3__45__cpo6cbeginE - _ZN34_INTERNAL_528cd4d2_4_k_cu_cc2fa5616thrust24THRUST_300001_SM_1000_NS12placeholders2_2E)
_ZN34_INTERNAL_528cd4d2_4_k_cu_cc2fa5616thrust24THRUST_300001_SM_1000_NS12placeholders2_2E:
	.zero		1
	.type		_ZN34_INTERNAL_528cd4d2_4_k_cu_cc2fa5614cuda3std3__45__cpo6cbeginE,@object
	.size		_ZN34_INTERNAL_528cd4d2_4_k_cu_cc2fa5614cuda3std3__45__cpo6cbeginE,(.L_24 - _ZN34_INTERNAL_528cd4d2_4_k_cu_cc2fa5614cuda3std3__45__cpo6cbeginE)
_ZN34_INTERNAL_528cd4d2_4_k_cu_cc2fa5614cuda3std3__45__cpo6cbeginE:
	.zero		1
.L_24:


//--------------------- .nv.shared._ZN3cub18CUB_300001_SM_10006detail4scan16DeviceScanKernelINS2_10policy_hubIyyyjN4cuda3std3__44plusIvEEE10Policy1000EPySC_NS0_13ScanTileStateIyLb1EEES9_NS1_10InputValueIySC_EEjyLb0EyEEvT0_T1_T2_iT3_T4_T5_ --------------------------
	.section	.nv.shared._ZN3cub18CUB_300001_SM_10006detail4scan16DeviceScanKernelINS2_10policy_hubIyyyjN4cuda3std3__44plusIvEEE10Policy1000EPySC_NS0_13ScanTileStateIyLb1EEES9_NS1_10InputValueIySC_EEjyLb0EyEEvT0_T1_T2_iT3_T4_T5_,"aw",@nobits
	.sectionflags	@""
	.align	16
.nv.shared._ZN3cub18CUB_300001_SM_10006detail4scan16DeviceScanKernelINS2_10policy_hubIyyyjN4cuda3std3__44plusIvEEE10Policy1000EPySC_NS0_13ScanTileStateIyLb1EEES9_NS1_10InputValueIySC_EEjyLb0EyEEvT0_T1_T2_iT3_T4_T5_:
	.zero		37648


//--------------------- .nv.shared._ZN3cub18CUB_300001_SM_10006detail4scan16DeviceScanKernelINS2_10policy_hubIjjjmN4cuda3std3__44plusIvEEE10Policy1000EN6thrust24THRUST_300001_SM_1000_NS10device_ptrIjEESF_NS0_13ScanTileStateIjLb1EEES9_NS1_10InputValueIjPjEEmjLb0EjEEvT0_T1_T2_iT3_T4_T5_ --------------------------
	.section	.nv.shared._ZN3cub18CUB_300001_SM_10006detail4scan16DeviceScanKernelINS2_10policy_hubIjjjmN4cuda3std3__44plusIvEEE10Policy1000EN6thrust24THRUST_300001_SM_1000_NS10device_ptrIjEESF_NS0_13ScanTileStateIjLb1EEES9_NS1_10InputValueIjPjEEmjLb0EjEEvT0_T1_T2_iT3_T4_T5_,"aw",@nobits
	.sectionflags	@""
	.align	16
.nv.shared._ZN3cub18CUB_300001_SM_10006detail4scan16DeviceScanKernelINS2_10policy_hubIjjjmN4cuda3std3__44plusIvEEE10Policy1000EN6thrust24THRUST_300001_SM_1000_NS10device_ptrIjEESF_NS0_13ScanTileStateIjLb1EEES9_NS1_10InputValueIjPjEEmjLb0EjEEvT0_T1_T2_iT3_T4_T5_:
	.zero		32656


//--------------------- .nv.shared._ZN3cub18CUB_300001_SM_10006detail4scan16DeviceScanKernelINS2_10policy_hubIjjjjN4cuda3std3__44plusIvEEE10Policy1000EN6thrust24THRUST_300001_SM_1000_NS10device_ptrIjEESF_NS0_13ScanTileStateIjLb1EEES9_NS1_10InputValueIjPjEEjjLb0EjEEvT0_T1_T2_iT3_T4_T5_ --------------------------
	.section	.nv.shared._ZN3cub18CUB_300001_SM_10006detail4scan16DeviceScanKernelINS2_10policy_hubIjjjjN4cuda3std3__44plusIvEEE10Policy1000EN6thrust24THRUST_300001_SM_1000_NS10device_ptrIjEESF_NS0_13ScanTileStateIjLb1EEES9_NS1_10InputValueIjPjEEjjLb0EjEEvT0_T1_T2_iT3_T4_T5_,"aw",@nobits
	.sectionflags	@""
	.align	16
.nv.shared._ZN3cub18CUB_300001_SM_10006detail4scan16DeviceScanKernelINS2_10policy_hubIjjjjN4cuda3std3__44plusIvEEE10Policy1000EN6thrust24THRUST_300001_SM_1000_NS10device_ptrIjEESF_NS0_13ScanTileStateIjLb1EEES9_NS1_10InputValueIjPjEEjjLb0EjEEvT0_T1_T2_iT3_T4_T5_:
	.zero		34832


//--------------------- .nv.shared._ZN3cub18CUB_300001_SM_10006detail4scan16DeviceScanKernelINS2_10policy_hubImmmmN4cuda3std3__44plusIvEEE10Policy1000EPmSC_NS0_13ScanTileStateImLb1EEES9_NS1_10InputValueImSC_EEmmLb0EmEEvT0_T1_T2_iT3_T4_T5_ --------------------------
	.section	.nv.shared._ZN3cub18CUB_300001_SM_10006detail4scan16DeviceScanKernelINS2_10policy_hubImmmmN4cuda3std3__44plusIvEEE10Policy1000EPmSC_NS0_13ScanTileStateImLb1EEES9_NS1_10InputValueImSC_EEmmLb0EmEEvT0_T1_T2_iT3_T4_T5_,"aw",@nobits
	.sectionflags	@""
	.align	16
.nv.shared._ZN3cub18CUB_300001_SM_10006detail4scan16DeviceScanKernelINS2_10policy_hubImmmmN4cuda3std3__44plusIvEEE10Policy1000EPmSC_NS0_13ScanTileStateImLb1EEES9_NS1_10InputValueImSC_EEmmLb0EmEEvT0_T1_T2_iT3_T4_T5_:
	.zero		29200


//--------------------- .nv.shared._ZN3cub18CUB_300001_SM_10006detail4scan16DeviceScanKernelINS2_10policy_hubImmmjN4cuda3std3__44plusIvEEE10Policy1000EPmSC_NS0_13ScanTileStateImLb1EEES9_NS1_10InputValueImSC_EEjmLb0EmEEvT0_T1_T2_iT3_T4_T5_ --------------------------
	.section	.nv.shared._ZN3cub18CUB_300001_SM_10006detail4scan16DeviceScanKernelINS2_10policy_hubImmmjN4cuda3std3__44plusIvEEE10Policy1000EPmSC_NS0_13ScanTileStateImLb1EEES9_NS1_10InputValueImSC_EEjmLb0EmEEvT0_T1_T2_iT3_T4_T5_,"aw",@nobits
	.sectionflags	@""
	.align	16
.nv.shared._ZN3cub18CUB_300001_SM_10006detail4scan16DeviceScanKernelINS2_10policy_hubImmmjN4cuda3std3__44plusIvEEE10Policy1000EPmSC_NS0_13ScanTileStateImLb1EEES9_NS1_10InputValueImSC_EEjmLb0EmEEvT0_T1_T2_iT3_T4_T5_:
	.zero		37648


//--------------------- .nv.constant0._ZN3cub18CUB_300001_SM_10006detail4scan16DeviceScanKernelINS2_10policy_hubIyyymN4cuda3std3__44plusIvEEE10Policy1000EPySC_NS0_13ScanTileStateIyLb1EEES9_NS1_10InputValueIySC_EEmyLb0EyEEvT0_T1_T2_iT3_T4_T5_ --------------------------
	.section	.nv.constant0._ZN3cub18CUB_300001_SM_10006detail4scan16DeviceScanKernelINS2_10policy_hubIyyymN4cuda3std3__44plusIvEEE10Policy1000EPySC_NS0_13ScanTileStateIyLb1EEES9_NS1_10InputValueIySC_EEmyLb0EyEEvT0_T1_T2_iT3_T4_T5_,"a",@progbits
	.sectionflags	@""
	.align	4
.nv.constant0._ZN3cub18CUB_300001_SM_10006detail4scan16DeviceScanKernelINS2_10policy_hubIyyymN4cuda3std3__44plusIvEEE10Policy1000EPySC_NS0_13ScanTileStateIyLb1EEES9_NS1_10InputValueIySC_EEmyLb0EyEEvT0_T1_T2_iT3_T4_T5_:
	.zero		952


//--------------------- .nv.constant0._ZN3cub18CUB_300001_SM_10006detail4scan16DeviceScanKernelINS2_10policy_hubIyyyjN4cuda3std3__44plusIvEEE10Policy1000EPySC_NS0_13ScanTileStateIyLb1EEES9_NS1_10InputValueIySC_EEjyLb0EyEEvT0_T1_T2_iT3_T4_T5_ --------------------------
	.section	.nv.constant0._ZN3cub18CUB_300001_SM_10006detail4scan16DeviceScanKernelINS2_10policy_hubIyyyjN4cuda3std3__44plusIvEEE10Policy1000EPySC_NS0_13ScanTileStateIyLb1EEES9_NS1_10InputValueIySC_EEjyLb0EyEEvT0_T1_T2_iT3_T4_T5_,"a",@progbits
	.sectionflags	@""
	.align	4
.nv.constant0._ZN3cub18CUB_300001_SM_10006detail4scan16DeviceScanKernelINS2_10policy_hubIyyyjN4cuda3std3__44plusIvEEE10Policy1000EPySC_NS0_13ScanTileStateIyLb1EEES9_NS1_10InputValueIySC_EEjyLb0EyEEvT0_T1_T2_iT3_T4_T5_:
	.zero		948


//--------------------- .nv.constant0._ZN3cub18CUB_300001_SM_10006detail4scan20DeviceScanInitKernelINS0_13ScanTileStateIyLb1EEEEEvT_i --------------------------
	.section	.nv.constant0._ZN3cub18CUB_300001_SM_10006detail4scan20DeviceScanInitKernelINS0_13ScanTileStateIyLb1EEEEEvT_i,"a",@progbits
	.sectionflags	@""
	.align	4
.nv.constant0._ZN3cub18CUB_300001_SM_10006detail4scan20DeviceScanInitKernelINS0_13ScanTileStateIyLb1EEEEEvT_i:
	.zero		908


//--------------------- .nv.constant0._ZN3cub18CUB_300001_SM_10006detail4scan16DeviceScanKernelINS2_10policy_hubIjjjmN4cuda3std3__44plusIvEEE10Policy1000EN6thrust24THRUST_300001_SM_1000_NS10device_ptrIjEESF_NS0_13ScanTileStateIjLb1EEES9_NS1_10InputValueIjPjEEmjLb0EjEEvT0_T1_T2_iT3_T4_T5_ --------------------------
	.section	.nv.constant0._ZN3cub18CUB_300001_SM_10006detail4scan16DeviceScanKernelINS2_10policy_hubIjjjmN4cuda3std3__44plusIvEEE10Policy1000EN6thrust24THRUST_300001_SM_1000_NS10device_ptrIjEESF_NS0_13ScanTileStateIjLb1EEES9_NS1_10InputValueIjPjEEmjLb0EjEEvT0_T1_T2_iT3_T4_T5_,"a",@progbits
	.sectionflags	@""
	.align	4
.nv.constant0._ZN3cub18CUB_300001_SM_10006detail4scan16DeviceScanKernelINS2_10policy_hubIjjjmN4cuda3std3__44plusIvEEE10Policy1000EN6thrust24THRUST_300001_SM_1000_NS10device_ptrIjEESF_NS0_13ScanTileStateIjLb1EEES9_NS1_10InputValueIjPjEEmjLb0EjEEvT0_T1_T2_iT3_T4_T5_:
	.zero		952


//--------------------- .nv.constant0._ZN3cub18CUB_300001_SM_10006detail4scan16DeviceScanKernelINS2_10policy_hubIjjjjN4cuda3std3__44plusIvEEE10Policy1000EN6thrust24THRUST_300001_SM_1000_NS10device_ptrIjEESF_NS0_13ScanTileStateIjLb1EEES9_NS1_10InputValueIjPjEEjjLb0EjEEvT0_T1_T2_iT3_T4_T5_ --------------------------
	.section	.nv.constant0._ZN3cub18CUB_300001_SM_10006detail4scan16DeviceScanKernelINS2_10policy_hubIjjjjN4cuda3std3__44plusIvEEE10Policy1000EN6thrust24THRUST_300001_SM_1000_NS10device_ptrIjEESF_NS0_13ScanTileStateIjLb1EEES9_NS1_10InputValueIjPjEEjjLb0EjEEvT0_T1_T2_iT3_T4_T5_,"a",@progbits
	.sectionflags	@""
	.align	4
.nv.constant0._ZN3cub18CUB_300001_SM_10006detail4scan16DeviceScanKernelINS2_10policy_hubIjjjjN4cuda3std3__44plusIvEEE10Policy1000EN6thrust24THRUST_300001_SM_1000_NS10device_ptrIjEESF_NS0_13ScanTileStateIjLb1EEES9_NS1_10InputValueIjPjEEjjLb0EjEEvT0_T1_T2_iT3_T4_T5_:
	.zero		948


//--------------------- .nv.constant0._ZN3cub18CUB_300001_SM_10006detail4scan20DeviceScanInitKernelINS0_13ScanTileStateIjLb1EEEEEvT_i --------------------------
	.section	.nv.constant0._ZN3cub18CUB_300001_SM_10006detail4scan20DeviceScanInitKernelINS0_13ScanTileStateIjLb1EEEEEvT_i,"a",@progbits
	.sectionflags	@""
	.align	4
.nv.constant0._ZN3cub18CUB_300001_SM_10006detail4scan20DeviceScanInitKernelINS0_13ScanTileStateIjLb1EEEEEvT_i:
	.zero		908


//--------------------- .nv.constant0._ZN3cub18CUB_300001_SM_10006detail4scan16DeviceScanKernelINS2_10policy_hubImmmmN4cuda3std3__44plusIvEEE10Policy1000EPmSC_NS0_13ScanTileStateImLb1EEES9_NS1_10InputValueImSC_EEmmLb0EmEEvT0_T1_T2_iT3_T4_T5_ --------------------------
	.section	.nv.constant0._ZN3cub18CUB_300001_SM_10006detail4scan16DeviceScanKernelINS2_10policy_hubImmmmN4cuda3std3__44plusIvEEE10Policy1000EPmSC_NS0_13ScanTileStateImLb1EEES9_NS1_10InputValueImSC_EEmmLb0EmEEvT0_T1_T2_iT3_T4_T5_,"a",@progbits
	.sectionflags	@""
	.align	4
.nv.constant0._ZN3cub18CUB_300001_SM_10006detail4scan16DeviceScanKernelINS2_10policy_hubImmmmN4cuda3std3__44plusIvEEE10Policy1000EPmSC_NS0_13ScanTileStateImLb1EEES9_NS1_10InputValueImSC_EEmmLb0EmEEvT0_T1_T2_iT3_T4_T5_:
	.zero		952


//--------------------- .nv.constant0._ZN3cub18CUB_300001_SM_10006detail4scan16DeviceScanKernelINS2_10policy_hubImmmjN4cuda3std3__44plusIvEEE10Policy1000EPmSC_NS0_13ScanTileStateImLb1EEES9_NS1_10InputValueImSC_EEjmLb0EmEEvT0_T1_T2_iT3_T4_T5_ --------------------------
	.section	.nv.constant0._ZN3cub18CUB_300001_SM_10006detail4scan16DeviceScanKernelINS2_10policy_hubImmmjN4cuda3std3__44plusIvEEE10Policy1000EPmSC_NS0_13ScanTileStateImLb1EEES9_NS1_10InputValueImSC_EEjmLb0EmEEvT0_T1_T2_iT3_T4_T5_,"a",@progbits
	.sectionflags	@""
	.align	4
.nv.constant0._ZN3cub18CUB_300001_SM_10006detail4scan16DeviceScanKernelINS2_10policy_hubImmmjN4cuda3std3__44plusIvEEE10Policy1000EPmSC_NS0_13ScanTileStateImLb1EEES9_NS1_10InputValueImSC_EEjmLb0EmEEvT0_T1_T2_iT3_T4_T5_:
	.zero		948


//--------------------- .nv.constant0._ZN3cub18CUB_300001_SM_10006detail4scan20DeviceScanInitKernelINS0_13ScanTileStateImLb1EEEEEvT_i --------------------------
	.section	.nv.constant0._ZN3cub18CUB_300001_SM_10006detail4scan20DeviceScanInitKernelINS0_13ScanTileStateImLb1EEEEEvT_i,"a",@progbits
	.sectionflags	@""
	.align	4
.nv.constant0._ZN3cub18CUB_300001_SM_10006detail4scan20DeviceScanInitKernelINS0_13ScanTileStateImLb1EEEEEvT_i:
	.zero		908


//--------------------- .nv.constant0._ZN3cub18CUB_300001_SM_10006detail8for_each13static_kernelINS2_12policy_hub_t12policy_500_tEmN6thrust24THRUST_300001_SM_1000_NS8cuda_cub20__uninitialized_fill7functorINS7_10device_ptrIyEEyEEEEvT0_T1_ --------------------------
	.section	.nv.constant0._ZN3cub18CUB_300001_SM_10006detail8for_each13static_kernelINS2_12policy_hub_t12policy_500_tEmN6thrust24THRUST_300001_SM_1000_NS8cuda_cub20__uninitialized_fill7functorINS7_10device_ptrIyEEyEEEEvT0_T1_,"a",@progbits
	.sectionflags	@""
	.align	4
.nv.constant0._ZN3cub18CUB_300001_SM_10006detail8for_each13static_kernelINS2_12policy_hub_t12policy_500_tEmN6thrust24THRUST_300001_SM_1000_NS8cuda_cub20__uninitialized_fill7functorINS7_10device_ptrIyEEyEEEEvT0_T1_:
	.zero		920


//--------------------- .nv.constant0._ZN3cub18CUB_300001_SM_10006detail8for_each13static_kernelINS2_12policy_hub_t12policy_500_tElN6thrust24THRUST_300001_SM_1000_NS8cuda_cub6__fill7functorINS7_6detail15normal_iteratorINS7_10device_ptrIjEEEEjEEEEvT0_T1_ --------------------------
	.section	.nv.constant0._ZN3cub18CUB_300001_SM_10006detail8for_each13static_kernelINS2_12policy_hub_t12policy_500_tElN6thrust24THRUST_300001_SM_1000_NS8cuda_cub6__fill7functorINS7_6detail15normal_iteratorINS7_10device_ptrIjEEEEjEEEEvT0_T1_,"a",@progbits
	.sectionflags	@""
	.align	4
.nv.constant0._ZN3cub18CUB_300001_SM_10006detail8for_each13static_kernelINS2_12policy_hub_t12policy_500_tElN6thrust24THRUST_300001_SM_1000_NS8cuda_cub6__fill7functorINS7_6detail15normal_iteratorINS7_10device_ptrIjEEEEjEEEEvT0_T1_:
	.zero		920


//--------------------- .nv.constant0._ZN3cub18CUB_300001_SM_10006detail8for_each13static_kernelINS2_12policy_hub_t12policy_500_tEmN6thrust24THRUST_300001_SM_1000_NS8cuda_cub20__uninitialized_fill7functorINS7_10device_ptrIjEEjEEEEvT0_T1_ --------------------------
	.section	.nv.constant0._ZN3cub18CUB_300001_SM_10006detail8for_each13static_kernelINS2_12policy_hub_t12policy_500_tEmN6thrust24THRUST_300001_SM_1000_NS8cuda_cub20__uninitialized_fill7functorINS7_10device_ptrIjEEjEEEEvT0_T1_,"a",@progbits
	.sectionflags	@""
	.align	4
.nv.constant0._ZN3cub18CUB_300001_SM_10006detail8for_each13static_kernelINS2_12policy_hub_t12policy_500_tEmN6thrust24THRUST_300001_SM_1000_NS8cuda_cub20__uninitialized_fill7functorINS7_10device_ptrIjEEjEEEEvT0_T1_:
	.zero		920


//--------------------- .nv.constant0._ZN3cub18CUB_300001_SM_10006detail8for_each13static_kernelINS2_12policy_hub_t12policy_500_tElN6thrust24THRUST_300001_SM_1000_NS8cuda_cub6__fill7functorINS7_6detail15normal_iteratorINS7_10device_ptrIfEEEEfEEEEvT0_T1_ --------------------------
	.section	.nv.constant0._ZN3cub18CUB_300001_SM_10006detail8for_each13static_kernelINS2_12policy_hub_t12policy_500_tElN6thrust24THRUST_300001_SM_1000_NS8cuda_cub6__fill7functorINS7_6detail15normal_iteratorINS7_10device_ptrIfEEEEfEEEEvT0_T1_,"a",@progbits
	.sectionflags	@""
	.align	4
.nv.constant0._ZN3cub18CUB_300001_SM_10006detail8for_each13static_kernelINS2_12policy_hub_t12policy_500_tElN6thrust24THRUST_300001_SM_1000_NS8cuda_cub6__fill7functorINS7_6detail15normal_iteratorINS7_10device_ptrIfEEEEfEEEEvT0_T1_:
	.zero		920


//--------------------- .nv.constant0._ZN3cub18CUB_300001_SM_10006detail8for_each13static_kernelINS2_12policy_hub_t12policy_500_tEmN6thrust24THRUST_300001_SM_1000_NS8cuda_cub20__uninitialized_fill7functorINS7_10device_ptrIfEEfEEEEvT0_T1_ --------------------------
	.section	.nv.constant0._ZN3cub18CUB_300001_SM_10006detail8for_each13static_kernelINS2_12policy_hub_t12policy_500_tEmN6thrust24THRUST_300001_SM_1000_NS8cuda_cub20__uninitialized_fill7functorINS7_10device_ptrIfEEfEEEEvT0_T1_,"a",@progbits
	.sectionflags	@""
	.align	4
.nv.constant0._ZN3cub18CUB_300001_SM_10006detail8for_each13static_kernelINS2_12policy_hub_t12policy_500_tEmN6thrust24THRUST_300001_SM_1000_NS8cuda_cub20__uninitialized_fill7functorINS7_10device_ptrIfEEfEEEEvT0_T1_:
	.zero		920


//--------------------- .nv.constant0._ZN3cub18CUB_300001_SM_10006detail8for_each13static_kernelINS2_12policy_hub_t12policy_500_tEmN6thrust24THRUST_300001_SM_1000_NS8cuda_cub20__uninitialized_fill7functorINS7_10device_ptrImEEmEEEEvT0_T1_ --------------------------
	.section	.nv.constant0._ZN3cub18CUB_300001_SM_10006detail8for_each13static_kernelINS2_12policy_hub_t12policy_500_tEmN6thrust24THRUST_300001_SM_1000_NS8cuda_cub20__uninitialized_fill7functorINS7_10device_ptrImEEmEEEEvT0_T1_,"a",@progbits
	.sectionflags	@""
	.align	4
.nv.constant0._ZN3cub18CUB_300001_SM_10006detail8for_each13static_kernelINS2_12policy_hub_t12policy_500_tEmN6thrust24THRUST_300001_SM_1000_NS8cuda_cub20__uninitialized_fill7functorINS7_10device_ptrImEEmEEEEvT0_T1_:
	.zero		920


//--------------------- .nv.constant0._ZN3cub18CUB_300001_SM_10006detail11EmptyKernelIvEEvv --------------------------
	.section	.nv.constant0._ZN3cub18CUB_300001_SM_10006detail11EmptyKernelIvEEvv,"a",@progbits
	.sectionflags	@""
	.align	4
.nv.constant0._ZN3cub18CUB_300001_SM_10006detail11EmptyKernelIvEEvv:
	.zero		896


//--------------------- .nv.constant0._Z38compactionVertexCentricLevelOrderQueuemP27vertex_dictionary_structurePjPP10edge_block --------------------------
	.section	.nv.constant0._Z38compactionVertexCentricLevelOrderQueuemP27vertex_dictionary_structurePjPP10edge_block,"a",@progbits
	.sectionflags	@""
	.align	4
.nv.constant0._Z38compactionVertexCentricLevelOrderQueuemP27vertex_dictionary_structurePjPP10edge_block:
	.zero		928


//--------------------- .nv.constant0._Z19findTotalEdgeBlocksjPjS_S_ --------------------------
	.section	.nv.constant0._Z19findTotalEdgeBlocksjPjS_S_,"a",@progbits
	.sectionflags	@""
	.align	4
.nv.constant0._Z19findTotalEdgeBlocksjPjS_S_:
	.zero		928


//--------------------- .nv.constant0._Z19findBlocksPerVertexmP27vertex_dictionary_structurePj --------------------------
	.section	.nv.constant0._Z19findBlocksPerVertexmP27vertex_dictionary_structurePj,"a",@progbits
	.sectionflags	@""
	.align	4
.nv.constant0._Z19findBlocksPerVertexmP27vertex_dictionary_structurePj:
	.zero		920


//--------------------- .nv.constant0._Z18findHolesPerVertexmP27vertex_dictionary_structurePj --------------------------
	.section	.nv.constant0._Z18findHolesPerVertexmP27vertex_dictionary_structurePj,"a",@progbits
	.sectionflags	@""
	.align	4
.nv.constant0._Z18findHolesPerVertexmP27vertex_dictionary_structurePj:
	.zero		920


//--------------------- .nv.constant0._Z31compactionVertexCentricParallelmP27vertex_dictionary_structurePj --------------------------
	.section	.nv.constant0._Z31compactionVertexCentricParallelmP27vertex_dictionary_structurePj,"a",@progbits
	.sectionflags	@""
	.align	4
.nv.constant0._Z31compactionVertexCentricParallelmP27vertex_dictionary_structurePj:
	.zero		920


//--------------------- .nv.constant0._Z7helper1jPjS_ --------------------------
	.section	.nv.constant0._Z7helper1jPjS_,"a",@progbits
	.sectionflags	@""
	.align	4
.nv.constant0._Z7helper1jPjS_:
	.zero		920


//--------------------- .nv.constant0._Z12bulkDeletionP27vertex_dictionary_structurem --------------------------
	.section	.nv.constant0._Z12bulkDeletionP27vertex_dictionary_structurem,"a",@progbits
	.sectionflags	@""
	.align	4
.nv.constant0._Z12bulkDeletionP27vertex_dictionary_structurem:
	.zero		912


//--------------------- .nv.constant0._Z19printedgeblockcountjPj --------------------------
	.section	.nv.constant0._Z19printedgeblockcountjPj,"a",@progbits
	.sectionflags	@""
	.align	4
.nv.constant0._Z19printedgeblockcountjPj:
	.zero		912


//--------------------- .nv.constant0._Z19compactionWithStackmP27vertex_dictionary_structurePjPP10edge_block --------------------------
	.section	.nv.constant0._Z19compactionWithStackmP27vertex_dictionary_structurePjPP10edge_block,"a",@progbits
	.sectionflags	@""
	.align	4
.nv.constant0._Z19compactionWithStackmP27vertex_dictionary_structurePjPP10edge_block:
	.zero		928


//--------------------- .nv.constant0._Z24countEdgeBlocksPerVertexjP27vertex_dictionary_structurePj --------------------------
	.section	.nv.constant0._Z24countEdgeBlocksPerVertexjP27vertex_dictionary_structurePj,"a",@progbits
	.sectionflags	@""
	.align	4
.nv.constant0._Z24countEdgeBlocksPerVertexjP27vertex_dictionary_structurePj:
	.zero		920


//--------------------- .nv.constant0._Z20countTotalEdgeBlocksjPjP27vertex_dictionary_structureS_ --------------------------
	.section	.nv.constant0._Z20countTotalEdgeBlocksjPjP27vertex_dictionary_structureS_,"a",@progbits
	.sectionflags	@""
	.align	4
.nv.constant0._Z20countTotalEdgeBlocksjPjP27vertex_dictionary_structureS_:
	.zero		928


//--------------------- .nv.constant0._Z25recoveredMemoryPercentagePjS_S_P27vertex_dictionary_structure --------------------------
	.section	.nv.constant0._Z25recoveredMemoryPercentagePjS_S_P27vertex_dictionary_structure,"a",@progbits
	.sectionflags	@""
	.align	4
.nv.constant0._Z25recoveredMemoryPercentagePjS_S_P27vertex_dictionary_structure:
	.zero		928


//--------------------- .nv.constant0._Z22recoveredMemoryKernel2PjS_ --------------------------
	.section	.nv.constant0._Z22recoveredMemoryKernel2PjS_,"a",@progbits
	.sectionflags	@""
	.align	4
.nv.constant0._Z22recoveredMemoryKernel2PjS_:
	.zero		912


//--------------------- .nv.constant0._Z22recoveredMemoryKernel1Pj --------------------------
	.section	.nv.constant0._Z22recoveredMemoryKernel1Pj,"a",@progbits
	.sectionflags	@""
	.align	4
.nv.constant0._Z22recoveredMemoryKernel1Pj:
	.zero		904


//--------------------- .nv.constant0._Z14printQueuePtrsv --------------------------
	.section	.nv.constant0._Z14printQueuePtrsv,"a",@progbits
	.sectionflags	@""
	.align	4
.nv.constant0._Z14printQueuePtrsv:
	.zero		896


//--------------------- .nv.constant0._Z32compactionVertexCentricPostOrdermP27vertex_dictionary_structure --------------------------
	.section	.nv.constant0._Z32compactionVertexCentricPostOrdermP27vertex_dictionary_structure,"a",@progbits
	.sectionflags	@""
	.align	4
.nv.constant0._Z32compactionVertexCentricPostOrdermP27vertex_dictionary_structure:
	.zero		912


//--------------------- .nv.constant0._Z23compactionVertexCentricmP27vertex_dictionary_structure --------------------------
	.section	.nv.constant0._Z23compactionVertexCentricmP27vertex_dictionary_structure,"a",@progbits
	.sectionflags	@""
	.align	4
.nv.constant0._Z23compactionVertexCentricmP27vertex_dictionary_structure:
	.zero		912


//--------------------- .nv.constant0._Z25device_generate_csr_batchmmPmS_S_S_S_ --------------------------
	.section	.nv.constant0._Z25device_generate_csr_batchmmPmS_S_S_S_,"a",@progbits
	.sectionflags	@""
	.align	4
.nv.constant0._Z25device_generate_csr_batchmmPmS_S_S_S_:
	.zero		952


//--------------------- .nv.constant0._Z22device_reconstruct_csrmmPmS_S_ --------------------------
	.section	.nv.constant0._Z22device_reconstruct_csrmmPmS_S_,"a",@progbits
	.sectionflags	@""
	.align	4
.nv.constant0._Z22device_reconstruct_csrmmPmS_S_:
	.zero		936


//--------------------- .nv.constant0._Z30device_remove_batch_duplicatesmmPmS_S_ --------------------------
	.section	.nv.constant0._Z30device_remove_batch_duplicatesmmPmS_S_,"a",@progbits
	.sectionflags	@""
	.align	4
.nv.constant0._Z30device_remove_batch_duplicatesmmPmS_S_:
	.zero		936


//--------------------- .nv.constant0._Z17print_sssp_valuesPjm --------------------------
	.section	.nv.constant0._Z17print_sssp_valuesPjm,"a",@progbits
	.sectionflags	@""
	.align	4
.nv.constant0._Z17print_sssp_valuesPjm:
	.zero		912


//--------------------- .nv.constant0._Z21print_triangle_countsPfm --------------------------
	.section	.nv.constant0._Z21print_triangle_countsPfm,"a",@progbits
	.sectionflags	@""
	.align	4
.nv.constant0._Z21print_triangle_countsPfm:
	.zero		912


//--------------------- .nv.constant0._Z23sssp_kernel_postprocessPyS_S_S_S_S_ --------------------------
	.section	.nv.constant0._Z23sssp_kernel_postprocessPyS_S_S_S_S_,"a",@progbits
	.sectionflags	@""
	.align	4
.nv.constant0._Z23sssp_kernel_postprocessPyS_S_S_S_S_:
	.zero		944


//--------------------- .nv.constant0._Z23sssp_kernel_postprocessPy --------------------------
	.section	.nv.constant0._Z23sssp_kernel_postprocessPy,"a",@progbits
	.sectionflags	@""
	.align	4
.nv.constant0._Z23sssp_kernel_postprocessPy:
	.zero		904


//--------------------- .nv.constant0._Z37sssp_kernel_multiple_worklists_16to31P27vertex_dictionary_structuremmPjPmS2_S2_S2_S2_S2_S2_S2_PyS3_S3_S3_S3_S3_ --------------------------
	.section	.nv.constant0._Z37sssp_kernel_multiple_worklists_16to31P27vertex_dictionary_structuremmPjPmS2_S2_S2_S2_S2_S2_S2_PyS3_S3_S3_S3_S3_,"a",@progbits
	.sectionflags	@""
	.align	4
.nv.constant0._Z37sssp_kernel_multiple_worklists_16to31P27vertex_dictionary_structuremmPjPmS2_S2_S2_S2_S2_S2_S2_PyS3_S3_S3_S3_S3_:
	.zero		1040


//--------------------- .nv.constant0._Z36sssp_kernel_multiple_worklists_0to15P27vertex_dictionary_structuremmPjPmS2_S2_S2_S2_S2_S2_S2_PyS3_S3_S3_S3_S3_ --------------------------
	.section	.nv.constant0._Z36sssp_kernel_multiple_worklists_0to15P27vertex_dictionary_structuremmPjPmS2_S2_S2_S2_S2_S2_S2_PyS3_S3_S3_S3_S3_,"a",@progbits
	.sectionflags	@""
	.align	4
.nv.constant0._Z36sssp_kernel_multiple_worklists_0to15P27vertex_dictionary_structuremmPjPmS2_S2_S2_S2_S2_S2_S2_PyS3_S3_S3_S3_S3_:
	.zero		1040


//--------------------- .nv.constant0._Z15sssp_kernel_EBCP27vertex_dictionary_structuremmmPjPmS2_S2_S2_S2_S2_S2_S2_PyS3_S3_S3_m --------------------------
	.section	.nv.constant0._Z15sssp_kernel_EBCP27vertex_dictionary_structuremmmPjPmS2_S2_S2_S2_S2_S2_S2_PyS3_S3_S3_m,"a",@progbits
	.sectionflags	@""
	.align	4
.nv.constant0._Z15sssp_kernel_EBCP27vertex_dictionary_structuremmmPjPmS2_S2_S2_S2_S2_S2_S2_PyS3_S3_S3_m:
	.zero		1040


//--------------------- .nv.constant0._Z28sssp_kernel_EC_load_balancedP27vertex_dictionary_structuremmmPjPmS2_S2_S2_S2_S2_S2_S2_PyS3_S3_S3_ --------------------------
	.section	.nv.constant0._Z28sssp_kernel_EC_load_balancedP27vertex_dictionary_structuremmmPjPmS2_S2_S2_S2_S2_S2_S2_PyS3_S3_S3_,"a",@progbits
	.sectionflags	@""
	.align	4
.nv.constant0._Z28sssp_kernel_EC_load_balancedP27vertex_dictionary_structuremmmPjPmS2_S2_S2_S2_S2_S2_S2_PyS3_S3_S3_:
	.zero		1032


//--------------------- .nv.constant0._Z14sssp_kernel_ECP27vertex_dictionary_structuremmPjPmS2_S2_S2_S2_S2_S2_S2_PyS3_S3_S3_ --------------------------
	.section	.nv.constant0._Z14sssp_kernel_ECP27vertex_dictionary_structuremmPjPmS2_S2_S2_S2_S2_S2_S2_PyS3_S3_S3_,"a",@progbits
	.sectionflags	@""
	.align	4
.nv.constant0._Z14sssp_kernel_ECP27vertex_dictionary_structuremmPjPmS2_S2_S2_S2_S2_S2_S2_PyS3_S3_S3_:
	.zero		1024


//--------------------- .nv.constant0._Z27sssp_kernel_VC_iterative_LBP27vertex_dictionary_structuremmPjPmS2_S2_S2_S2_S2_S2_S2_PyS3_S3_m --------------------------
	.section	.nv.constant0._Z27sssp_kernel_VC_iterative_LBP27vertex_dictionary_structuremmPjPmS2_S2_S2_S2_S2_S2_S2_PyS3_S3_m,"a",@progbits
	.sectionflags	@""
	.align	4
.nv.constant0._Z27sssp_kernel_VC_iterative_LBP27vertex_dictionary_structuremmPjPmS2_S2_S2_S2_S2_S2_S2_PyS3_S3_m:
	.zero		1024


//--------------------- .nv.constant0._Z24sssp_kernel_VC_iterativeP27vertex_dictionary_structuremmPjPmS2_S2_S2_S2_S2_S2_S2_PyS3_S3_ --------------------------
	.section	.nv.constant0._Z24sssp_kernel_VC_iterativeP27vertex_dictionary_structuremmPjPmS2_S2_S2_S2_S2_S2_S2_PyS3_S3_,"a",@progbits
	.sectionflags	@""
	.align	4
.nv.constant0._Z24sssp_kernel_VC_iterativeP27vertex_dictionary_structuremmPjPmS2_S2_S2_S2_S2_S2_S2_PyS3_S3_:
	.zero		1016


//--------------------- .nv.constant0._Z23sssp_kernel_VC_preorderP27vertex_dictionary_structuremmPjPmS2_S2_S2_S2_S2_S2_S2_PyS3_S3_ --------------------------
	.section	.nv.constant0._Z23sssp_kernel_VC_preorderP27vertex_dictionary_structuremmPjPmS2_S2_S2_S2_S2_S2_S2_PyS3_S3_,"a",@progbits
	.sectionflags	@""
	.align	4
.nv.constant0._Z23sssp_kernel_VC_preorderP27vertex_dictionary_structuremmPjPmS2_S2_S2_S2_S2_S2_S2_PyS3_S3_:
	.zero		1016


//--------------------- .nv.constant0._Z20sssp_kernel_child_VCP27vertex_dictionary_structuremmPjPmS2_S2_S2_S2_S2_S2_S2_PyS3_S3_ --------------------------
	.section	.nv.constant0._Z20sssp_kernel_child_VCP27vertex_dictionary_structuremmPjPmS2_S2_S2_S2_S2_S2_S2_PyS3_S3_,"a",@progbits
	.sectionflags	@""
	.align	4
.nv.constant0._Z20sssp_kernel_child_VCP27vertex_dictionary_structuremmPjPmS2_S2_S2_S2_S2_S2_S2_PyS3_S3_:
	.zero		1016


//--------------------- .nv.constant0._Z39sssp_output_frontier_offset_calculationPmS_PyS0_S0_S0_ --------------------------
	.section	.nv.constant0._Z39sssp_output_frontier_offset_calculationPmS_PyS0_S0_S0_,"a",@progbits
	.sectionflags	@""
	.align	4
.nv.constant0._Z39sssp_output_frontier_offset_calculationPmS_PyS0_S0_S0_:
	.zero		944


//--------------------- .nv.constant0._Z38sssp_output_frontier_preprocessing_EBCP27vertex_dictionary_structurePmPyS2_S2_S1_S1_ --------------------------
	.section	.nv.constant0._Z38sssp_output_frontier_preprocessing_EBCP27vertex_dictionary_structurePmPyS2_S2_S1_S1_,"a",@progbits
	.sectionflags	@""
	.align	4
.nv.constant0._Z38sssp_output_frontier_preprocessing_EBCP27vertex_dictionary_structurePmPyS2_S2_S1_S1_:
	.zero		952


//--------------------- .nv.constant0._Z34sssp_output_frontier_preprocessingPmPyS0_S0_S_ --------------------------
	.section	.nv.constant0._Z34sssp_output_frontier_preprocessingPmPyS0_S0_S_,"a",@progbits
	.sectionflags	@""
	.align	4
.nv.constant0._Z34sssp_output_frontier_preprocessingPmPyS0_S0_S_:
	.zero		936


//--------------------- .nv.constant0._Z17sssp_kernel_childP27vertex_dictionary_structuremmPjPmS2_S2_S2_S2_S2_S2_S2_ --------------------------
	.section	.nv.constant0._Z17sssp_kernel_childP27vertex_dictionary_structuremmPjPmS2_S2_S2_S2_S2_S2_S2_,"a",@progbits
	.sectionflags	@""
	.align	4
.nv.constant0._Z17sssp_kernel_childP27vertex_dictionary_structuremmPjPmS2_S2_S2_S2_S2_S2_S2_:
	.zero		992


//--------------------- .nv.constant0._Z11sssp_kernelP27vertex_dictionary_structuremmPjPmS2_S2_S2_S2_S2_S2_ --------------------------
	.section	.nv.constant0._Z11sssp_kernelP27vertex_dictionary_structuremmPjPmS2_S2_S2_S2_S2_S2_,"a",@progbits
	.sectionflags	@""
	.align	4
.nv.constant0._Z11sssp_kernelP27vertex_dictionary_structuremmPjPmS2_S2_S2_S2_S2_S2_:
	.zero		984


//--------------------- .nv.constant0._Z25sssp_kernel_preprocessingPjPmS0_Py --------------------------
	.section	.nv.constant0._Z25sssp_kernel_preprocessingPjPmS0_Py,"a",@progbits
	.sectionflags	@""
	.align	4
.nv.constant0._Z25sssp_kernel_preprocessingPjPmS0_Py:
	.zero		928


//--------------------- .nv.constant0._Z35tc_second_vertex_offset_calculationPmS_mS_S_ --------------------------
	.section	.nv.constant0._Z35tc_second_vertex_offset_calculationPmS_mS_S_,"a",@progbits
	.sectionflags	@""
	.align	4
.nv.constant0._Z35tc_second_vertex_offset_calculationPmS_mS_S_:
	.zero		936


//--------------------- .nv.constant0._Z29triangle_counting_kernel_EC_2P27vertex_dictionary_structuremPfPmS2_S2_S2_ --------------------------
	.section	.nv.constant0._Z29triangle_counting_kernel_EC_2P27vertex_dictionary_structuremPfPmS2_S2_S2_,"a",@progbits
	.sectionflags	@""
	.align	4
.nv.constant0._Z29triangle_counting_kernel_EC_2P27vertex_dictionary_structuremPfPmS2_S2_S2_:
	.zero		952


//--------------------- .nv.constant0._Z29triangle_counting_kernel_EC_1P27vertex_dictionary_structuremPfPmS2_S2_S2_ --------------------------
	.section	.nv.constant0._Z29triangle_counting_kernel_EC_1P27vertex_dictionary_structuremPfPmS2_S2_S2_,"a",@progbits
	.sectionflags	@""
	.align	4
.nv.constant0._Z29triangle_counting_kernel_EC_1P27vertex_dictionary_structuremPfPmS2_S2_S2_:
	.zero		952


//--------------------- .nv.constant0._Z27triangle_counting_kernel_VCP27vertex_dictionary_structuremPfPmS2_S2_ --------------------------
	.section	.nv.constant0._Z27triangle_counting_kernel_VCP27vertex_dictionary_structuremPfPmS2_S2_,"a",@progbits
	.sectionflags	@""
	.align	4
.nv.constant0._Z27triangle_counting_kernel_VCP27vertex_dictionary_structuremPfPmS2_S2_:
	.zero		944


//--------------------- .nv.constant0._Z26triangle_counting_kernel_2P27vertex_dictionary_structuremmPmS1_S1_S1_S1_S1_PfS1_ --------------------------
	.section	.nv.constant0._Z26triangle_counting_kernel_2P27vertex_dictionary_structuremmPmS1_S1_S1_S1_S1_PfS1_,"a",@progbits
	.sectionflags	@""
	.align	4
.nv.constant0._Z26triangle_counting_kernel_2P27vertex_dictionary_structuremmPmS1_S1_S1_S1_S1_PfS1_:
	.zero		984


//--------------------- .nv.constant0._Z26triangle_counting_kernel_1P27vertex_dictionary_structuremmPmS1_S1_S1_S1_S1_S1_ --------------------------
	.section	.nv.constant0._Z26triangle_counting_kernel_1P27vertex_dictionary_structuremmPmS1_S1_S1_S1_S1_S1_,"a",@progbits
	.sectionflags	@""
	.align	4
.nv.constant0._Z26triangle_counting_kernel_1P27vertex_dictionary_structuremmPmS1_S1_S1_S1_S1_S1_:
	.zero		976


//--------------------- .nv.constant0._Z22triangleCountingKernelP27vertex_dictionary_structuremPfPmS2_S2_ --------------------------
	.section	.nv.constant0._Z22triangleCountingKernelP27vertex_dictionary_structuremPfPmS2_S2_,"a",@progbits
	.sectionflags	@""
	.align	4
.nv.constant0._Z22triangleCountingKernelP27vertex_dictionary_structuremPfPmS2_S2_:
	.zero		944


//--------------------- .nv.constant0._Z15pageRank_kernelP27vertex_dictionary_structuremmPfS1_PmS2_S2_S2_S2_ --------------------------
	.section	.nv.constant0._Z15pageRank_kernelP27vertex_dictionary_structuremmPfS1_PmS2_S2_S2_S2_,"a",@progbits
	.sectionflags	@""
	.align	4
.nv.constant0._Z15pageRank_kernelP27vertex_dictionary_structuremmPfS1_PmS2_S2_S2_S2_:
	.zero		976


//--------------------- .nv.constant0._Z29pageRank_kernel_preprocessingP27vertex_dictionary_structuremPmS1_S1_S1_ --------------------------
	.section	.nv.constant0._Z29pageRank_kernel_preprocessingP27vertex_dictionary_structuremPmS1_S1_S1_,"a",@progbits
	.sectionflags	@""
	.align	4
.nv.constant0._Z29pageRank_kernel_preprocessingP27vertex_dictionary_structuremPmS1_S1_S1_:
	.zero		944


//--------------------- .nv.constant0._Z14pageRankKernelP27vertex_dictionary_structuremPfS1_PmS2_S2_ --------------------------
	.section	.nv.constant0._Z14pageRankKernelP27vertex_dictionary_structuremPfS1_PmS2_S2_,"a",@progbits
	.sectionflags	@""
	.align	4
.nv.constant0._Z14pageRankKernelP27vertex_dictionary_structuremPfS1_PmS2_S2_:
	.zero		952


//--------------------- .nv.constant0._Z22pageRankInitializationPfm --------------------------
	.section	.nv.constant0._Z22pageRankInitializationPfm,"a",@progbits
	.sectionflags	@""
	.align	4
.nv.constant0._Z22pageRankInitializationPfm:
	.zero		912


//--------------------- .nv.constant0._Z9cbt_statsP27vertex_dictionary_structurem --------------------------
	.section	.nv.constant0._Z9cbt_statsP27vertex_dictionary_structurem,"a",@progbits
	.sectionflags	@""
	.align	4
.nv.constant0._Z9cbt_statsP27vertex_dictionary_structurem:
	.zero		912


//--------------------- .nv.constant0._Z20printKernelmodded_v2P27vertex_dictionary_structurem --------------------------
	.section	.nv.constant0._Z20printKernelmodded_v2P27vertex_dictionary_structurem,"a",@progbits
	.sectionflags	@""
	.align	4
.nv.constant0._Z20printKernelmodded_v2P27vertex_dictionary_structurem:
	.zero		912


//--------------------- .nv.constant0._Z20printKernelmodded_v1P27vertex_dictionary_structurem --------------------------
	.section	.nv.constant0._Z20printKernelmodded_v1P27vertex_dictionary_structurem,"a",@progbits
	.sectionflags	@""
	.align	4
.nv.constant0._Z20printKernelmodded_v1P27vertex_dictionary_structurem:
	.zero		912


//--------------------- .nv.constant0._Z27correctness_check_kernel_v1P27vertex_dictionary_structuremmPmS1_S1_ --------------------------
	.section	.nv.constant0._Z27correctness_check_kernel_v1P27vertex_dictionary_structuremmPmS1_S1_,"a",@progbits
	.sectionflags	@""
	.align	4
.nv.constant0._Z27correctness_check_kernel_v1P27vertex_dictionary_structuremmPmS1_S1_:
	.zero		944


//--------------------- .nv.constant0._Z24correctness_check_kernelP27vertex_dictionary_structuremmPmS1_S1_ --------------------------
	.section	.nv.constant0._Z24correctness_check_kernelP27vertex_dictionary_structuremmPmS1_S1_,"a",@progbits
	.sectionflags	@""
	.align	4
.nv.constant0._Z24correctness_check_kernelP27vertex_dictionary_structuremmPmS1_S1_:
	.zero		944


//--------------------- .nv.constant0._Z43batched_delete_kernel_edge_block_centric_v3P27vertex_dictionary_structuremmPmS1_S1_S1_S1_ --------------------------
	.section	.nv.constant0._Z43batched_delete_kernel_edge_block_centric_v3P27vertex_dictionary_structuremmPmS1_S1_S1_S1_,"a",@progbits
	.sectionflags	@""
	.align	4
.nv.constant0._Z43batched_delete_kernel_edge_block_centric_v3P27vertex_dictionary_structuremmPmS1_S1_S1_S1_:
	.zero		960


//--------------------- .nv.constant0._Z33batched_delete_preprocessing_v3_2P27vertex_dictionary_structuremPmS1_S1_S1_S1_ --------------------------
	.section	.nv.constant0._Z33batched_delete_preprocessing_v3_2P27vertex_dictionary_structuremPmS1_S1_S1_S1_,"a",@progbits
	.sectionflags	@""
	.align	4
.nv.constant0._Z33batched_delete_preprocessing_v3_2P27vertex_dictionary_structuremPmS1_S1_S1_S1_:
	.zero		952


//--------------------- .nv.constant0._Z42batched_delete_preprocessing_v3_prefix_sumPmm --------------------------
	.section	.nv.constant0._Z42batched_delete_preprocessing_v3_prefix_sumPmm,"a",@progbits
	.sectionflags	@""
	.align	4
.nv.constant0._Z42batched_delete_preprocessing_v3_prefix_sumPmm:
	.zero		912


//--------------------- .nv.constant0._Z33batched_delete_preprocessing_v3_1P27vertex_dictionary_structuremPmS1_ --------------------------
	.section	.nv.constant0._Z33batched_delete_preprocessing_v3_1P27vertex_dictionary_structuremPmS1_,"a",@progbits
	.sectionflags	@""
	.align	4
.nv.constant0._Z33batched_delete_preprocessing_v3_1P27vertex_dictionary_structuremPmS1_:
	.zero		928


//--------------------- .nv.constant0._Z50batched_delete_preprocessing_edge_block_centric_v2P27vertex_dictionary_structuremPmS1_S1_S1_S1_S1_m --------------------------
	.section	.nv.constant0._Z50batched_delete_preprocessing_edge_block_centric_v2P27vertex_dictionary_structuremPmS1_S1_S1_S1_S1_m,"a",@progbits
	.sectionflags	@""
	.align	4
.nv.constant0._Z50batched_delete_preprocessing_edge_block_centric_v2P27vertex_dictionary_structuremPmS1_S1_S1_S1_S1_m:
	.zero		968


//--------------------- .nv.constant0._Z40batched_delete_kernel_edge_block_centricP27vertex_dictionary_structuremmPmS1_S1_S1_ --------------------------
	.section	.nv.constant0._Z40batched_delete_kernel_edge_block_centricP27vertex_dictionary_structuremmPmS1_S1_S1_,"a",@progbits
	.sectionflags	@""
	.align	4
.nv.constant0._Z40batched_delete_kernel_edge_block_centricP27vertex_dictionary_structuremmPmS1_S1_S1_:
	.zero		952


//--------------------- .nv.constant0._Z47batched_delete_preprocessing_edge_block_centricP27vertex_dictionary_structuremPmS1_S1_S1_ --------------------------
	.section	.nv.constant0._Z47batched_delete_preprocessing_edge_block_centricP27vertex_dictionary_structuremPmS1_S1_S1_,"a",@progbits
	.sectionflags	@""
	.align	4
.nv.constant0._Z47batched_delete_preprocessing_edge_block_centricP27vertex_dictionary_structuremPmS1_S1_S1_:
	.zero		944


//--------------------- .nv.constant0._Z43device_prefix_sum_calculation_preprocessingP27vertex_dictionary_structuremPm --------------------------
	.section	.nv.constant0._Z43device_prefix_sum_calculation_preprocessingP27vertex_dictionary_structuremPm,"a",@progbits
	.sectionflags	@""
	.align	4
.nv.constant0._Z43device_prefix_sum_calculation_preprocessingP27vertex_dictionary_structuremPm:
	.zero		920


//--------------------- .nv.constant0._Z21batched_delete_kernelP27vertex_dictionary_structuremmPmS1_ --------------------------
	.section	.nv.constant0._Z21batched_delete_kernelP27vertex_dictionary_structuremmPmS1_,"a",@progbits
	.sectionflags	@""
	.align	4
.nv.constant0._Z21batched_delete_kernelP27vertex_dictionary_structuremmPmS1_:
	.zero		936


//--------------------- .nv.constant0._Z47batched_delete_kernel_edge_centric_parallelizedP27vertex_dictionary_structuremmmPmS1_S1_S1_S1_ --------------------------
	.section	.nv.constant0._Z47batched_delete_kernel_edge_centric_parallelizedP27vertex_dictionary_structuremmmPmS1_S1_S1_S1_,"a",@progbits
	.sectionflags	@""
	.align	4
.nv.constant0._Z47batched_delete_kernel_edge_centric_parallelizedP27vertex_dictionary_structuremmmPmS1_S1_S1_S1_:
	.zero		968


//--------------------- .nv.constant0._Z34batched_delete_kernel_edge_centricP27vertex_dictionary_structuremmPmS1_S1_S1_S1_ --------------------------
	.section	.nv.constant0._Z34batched_delete_kernel_edge_centricP27vertex_dictionary_structuremmPmS1_S1_S1_S1_,"a",@progbits
	.sectionflags	@""
	.align	4
.nv.constant0._Z34batched_delete_kernel_edge_centricP27vertex_dictionary_structuremmPmS1_S1_S1_S1_:
	.zero		960


//--------------------- .nv.constant0._Z41batched_delete_preprocessing_edge_centricP27vertex_dictionary_structuremPmS1_S1_ --------------------------
	.section	.nv.constant0._Z41batched_delete_preprocessing_edge_centricP27vertex_dictionary_structuremPmS1_S1_,"a",@progbits
	.sectionflags	@""
	.align	4
.nv.constant0._Z41batched_delete_preprocessing_edge_centricP27vertex_dictionary_structuremPmS1_S1_:
	.zero		936


//--------------------- .nv.constant0._Z24batched_delete_kernel_v1P27vertex_dictionary_structuremmPmS1_S1_ --------------------------
	.section	.nv.constant0._Z24batched_delete_kernel_v1P27vertex_dictionary_structuremmPmS1_S1_,"a",@progbits
	.sectionflags	@""
	.align	4
.nv.constant0._Z24batched_delete_kernel_v1P27vertex_dictionary_structuremmPmS1_S1_:
	.zero		944


//--------------------- .nv.constant0._Z28batched_delete_preprocessingP27vertex_dictionary_structuremPmS1_S1_ --------------------------
	.section	.nv.constant0._Z28batched_delete_preprocessingP27vertex_dictionary_structuremPmS1_S1_,"a",@progbits
	.sectionflags	@""
	.align	4
.nv.constant0._Z28batched_delete_preprocessingP27vertex_dictionary_structuremPmS1_S1_:
	.zero		936


//--------------------- .nv.constant0._Z18delete_edge_kernelP27vertex_dictionary_structuremmmmPm --------------------------
	.section	.nv.constant0._Z18delete_edge_kernelP27vertex_dictionary_structuremmmmPm,"a",@progbits
	.sectionflags	@""
	.align	4
.nv.constant0._Z18delete_edge_kernelP27vertex_dictionary_structuremmmmPm:
	.zero		944


//--------------------- .nv.constant0._Z21search_edge_kernel_v1P27vertex_dictionary_structuremmmmPm --------------------------
	.section	.nv.constant0._Z21search_edge_kernel_v1P27vertex_dictionary_structuremmmmPm,"a",@progbits
	.sectionflags	@""
	.align	4
.nv.constant0._Z21search_edge_kernel_v1P27vertex_dictionary_structuremmmmPm:
	.zero		944


//--------------------- .nv.constant0._Z21search_pre_processingP27vertex_dictionary_structurem --------------------------
	.section	.nv.constant0._Z21search_pre_processingP27vertex_dictionary_structurem,"a",@progbits
	.sectionflags	@""
	.align	4
.nv.constant0._Z21search_pre_processingP27vertex_dictionary_structurem:
	.zero		912


//--------------------- .nv.constant0._Z18search_edge_kernelP27vertex_dictionary_structuremmmmPm --------------------------
	.section	.nv.constant0._Z18search_edge_kernelP27vertex_dictionary_structuremmmmPm,"a",@progbits
	.sectionflags	@""
	.align	4
.nv.constant0._Z18search_edge_kernelP27vertex_dictionary_structuremmmmPm:
	.zero		944


//--------------------- .nv.constant0._Z17update_edge_queuem --------------------------
	.section	.nv.constant0._Z17update_edge_queuem,"a",@progbits
	.sectionflags	@""
	.align	4
.nv.constant0._Z17update_edge_queuem:
	.zero		904


//--------------------- .nv.constant0._Z23batched_edge_inserts_v6P10edge_blockPmmmmS1_mP27vertex_dictionary_structuremmmmS1_S1_S1_ --------------------------
	.section	.nv.constant0._Z23batched_edge_inserts_v6P10edge_blockPmmmmS1_mP27vertex_dictionary_structuremmmmS1_S1_S1_,"a",@progbits
	.sectionflags	@""
	.align	4
.nv.constant0._Z23batched_edge_inserts_v6P10edge_blockPmmmmS1_mP27vertex_dictionary_structuremmmmS1_S1_S1_:
	.zero		1016


//--------------------- .nv.constant0._Z37batched_edge_inserts_preprocessing_v6P10edge_blockPmmmmS1_mP27vertex_dictionary_structuremmmmS1_S1_S1_ --------------------------
	.section	.nv.constant0._Z37batched_edge_inserts_preprocessing_v6P10edge_blockPmmmmS1_mP27vertex_dictionary_structuremmmmS1_S1_S1_,"a",@progbits
	.sectionflags	@""
	.align	4
.nv.constant0._Z37batched_edge_inserts_preprocessing_v6P10edge_blockPmmmmS1_mP27vertex_dictionary_structuremmmmS1_S1_S1_:
	.zero		1016


//--------------------- .nv.constant0._Z29adjacency_list_init_modded_v5P10edge_blockPmmmmS1_mP27vertex_dictionary_structuremmmmS1_S1_ --------------------------
	.section	.nv.constant0._Z29adjacency_list_init_modded_v5P10edge_blockPmmmmS1_mP27vertex_dictionary_structuremmmmS1_S1_,"a",@progbits
	.sectionflags	@""
	.align	4
.nv.constant0._Z29adjacency_list_init_modded_v5P10edge_blockPmmmmS1_mP27vertex_dictionary_structuremmmmS1_S1_:
	.zero		1008


//--------------------- .nv.constant0._Z29adjacency_list_init_modded_v4P10edge_blockPmmmmS1_mP27vertex_dictionary_structuremmmmS1_S1_ --------------------------
	.section	.nv.constant0._Z29adjacency_list_init_modded_v4P10edge_blockPmmmmS1_mP27vertex_dictionary_structuremmmmS1_S1_,"a",@progbits
	.sectionflags	@""
	.align	4
.nv.constant0._Z29adjacency_list_init_modded_v4P10edge_blockPmmmmS1_mP27vertex_dictionary_structuremmmmS1_S1_:
	.zero		1008


//--------------------- .nv.constant0._Z34parallel_vertex_dictionary_init_v1P22adjacency_sentinel_newmPmP27vertex_dictionary_structure --------------------------
	.section	.nv.constant0._Z34parallel_vertex_dictionary_init_v1P22adjacency_sentinel_newmPmP27vertex_dictionary_structure,"a",@progbits
	.sectionflags	@""
	.align	4
.nv.constant0._Z34parallel_vertex_dictionary_init_v1P22adjacency_sentinel_newmPmP27vertex_dictionary_structure:
	.zero		928


//--------------------- .nv.constant0._Z26parallel_push_queue_updatem --------------------------
	.section	.nv.constant0._Z26parallel_push_queue_updatem,"a",@progbits
	.sectionflags	@""
	.align	4
.nv.constant0._Z26parallel_push_queue_updatem:
	.zero		904


//--------------------- .nv.constant0._Z54parallel_push_edge_preallocate_list_to_device_queue_v1P10edge_blockm --------------------------
	.section	.nv.constant0._Z54parallel_push_edge_preallocate_list_to_device_queue_v1P10edge_blockm,"a",@progbits
	.sectionflags	@""
	.align	4
.nv.constant0._Z54parallel_push_edge_preallocate_list_to_device_queue_v1P10edge_blockm:
	.zero		912


//--------------------- .nv.constant0._Z51parallel_push_edge_preallocate_list_to_device_queueP10edge_blockPP18adjacency_sentinelPmm --------------------------
	.section	.nv.constant0._Z51parallel_push_edge_preallocate_list_to_device_queueP10edge_blockPP18adjacency_sentinelPmm,"a",@progbits
	.sectionflags	@""
	.align	4
.nv.constant0._Z51parallel_push_edge_preallocate_list_to_device_queueP10edge_blockPP18adjacency_sentinelPmm:
	.zero		928


//--------------------- .nv.constant0._Z19data_structure_initP27vertex_dictionary_structure --------------------------
	.section	.nv.constant0._Z19data_structure_initP27vertex_dictionary_structure,"a",@progbits
	.sectionflags	@""
	.align	4
.nv.constant0._Z19data_structure_initP27vertex_dictionary_structure:
	.zero		904


//--------------------- .nv.constant0._Z16print_bit_stringv --------------------------
	.section	.nv.constant0._Z16print_bit_stringv,"a",@progbits
	.sectionflags	@""
	.align	4
.nv.constant0._Z16print_bit_stringv:
	.zero		896


//--------------------- .nv.constant0._Z23build_bit_string_lookupv --------------------------
	.section	.nv.constant0._Z23build_bit_string_lookupv,"a",@progbits
	.sectionflags	@""
	.align	4
.nv.constant0._Z23build_bit_string_lookupv:
	.zero		896


//--------------------- SYMBOLS --------------------------

	.type		.nv.reservedSmem.offset0,@object
	.size		.nv.reservedSmem.offset0,0x4
	.type		.nv.reservedSmem.cap,@object
	.size		.nv.reservedSmem.cap,0x4
	.type		vprintf,@function
